	.target	sm_80

	.elftype	@"ET_EXEC"


//--------------------- .note.nv.tkinfo           --------------------------
	.section	.note.nv.tkinfo,"",@"SHT_NOTE"
	.sectionflags	@"SHF_NOTE_NV_TKINFO"
	.tkinfo
        /*0018*/ 	.word	0x00000002
        /*0030*/ 	.string	""
        /*0030*/ 	.string	"ptxas"
        /*0030*/ 	.string	"Cuda compilation tools, release 13.0, V13.0.88"
        /*0030*/ 	.string	"Build cuda_13.0.r13.0/compiler.36424714_0"
        /*0030*/ 	.string	"-v  -suppress-debug-info  -lineinfo  -arch sm_80 "



//--------------------- .note.nv.cuinfo           --------------------------
	.section	.note.nv.cuinfo,"",@"SHT_NOTE"
	.sectionflags	@"SHF_NOTE_NV_CUINFO"
        /*0018*/ 	.short	0x0002
        /*001a*/ 	.short	0x0050
        /*001c*/ 	.short	0x0082
	.zero		2


//--------------------- .nv.info                  --------------------------
	.section	.nv.info,"",@"SHT_CUDA_INFO"
	.align	4


	//----- nvinfo : EIATTR_REGCOUNT
	.align		4
        /*0000*/ 	.byte	0x04, 0x2f
        /*0002*/ 	.short	(.L_1 - .L_0)
	.align		4
.L_0:
        /*0004*/ 	.word	index@(matmul_kernel)
        /*0008*/ 	.word	0x000000ff


	//----- nvinfo : EIATTR_FRAME_SIZE
	.align		4
.L_1:
        /*000c*/ 	.byte	0x04, 0x11
        /*000e*/ 	.short	(.L_3 - .L_2)
	.align		4
.L_2:
        /*0010*/ 	.word	index@(matmul_kernel)
        /*0014*/ 	.word	0x00001228


	//----- nvinfo : EIATTR_MIN_STACK_SIZE
	.align		4
.L_3:
        /*0018*/ 	.byte	0x04, 0x12
        /*001a*/ 	.short	(.L_5 - .L_4)
	.align		4
.L_4:
        /*001c*/ 	.word	index@(matmul_kernel)
        /*0020*/ 	.word	0x00001228
.L_5:


//--------------------- .nv.info.matmul_kernel    --------------------------
	.section	.nv.info.matmul_kernel,"",@"SHT_CUDA_INFO"
	.sectionflags	@""
	.align	4


	//----- nvinfo : EIATTR_CUDA_API_VERSION
	.align		4
        /*0000*/ 	.byte	0x04, 0x37
        /*0002*/ 	.short	(.L_7 - .L_6)
.L_6:
        /*0004*/ 	.word	0x00000082


	//----- nvinfo : EIATTR_SW2861232_WAR
	.align		4
.L_7:
        /*0008*/ 	.byte	0x01, 0x35
	.zero		2


	//----- nvinfo : EIATTR_PARAM_CBANK
	.align		4
        /*000c*/ 	.byte	0x04, 0x0a
        /*000e*/ 	.short	(.L_9 - .L_8)
	.align		4
.L_8:
        /*0010*/ 	.word	index@(.nv.constant0.matmul_kernel)
        /*0014*/ 	.short	0x0160
        /*0016*/ 	.short	0x0050


	//----- nvinfo : EIATTR_CBANK_PARAM_SIZE
	.align		4
.L_9:
        /*0018*/ 	.byte	0x03, 0x19
        /*001a*/ 	.short	0x0050


	//----- nvinfo : EIATTR_KPARAM_INFO
	.align		4
        /*001c*/ 	.byte	0x04, 0x17
        /*001e*/ 	.short	(.L_11 - .L_10)
.L_10:
        /*0020*/ 	.word	0x00000000
        /*0024*/ 	.short	0x000d
        /*0026*/ 	.short	0x0048
        /*0028*/ 	.byte	0x00, 0xf4, 0x21, 0x00


	//----- nvinfo : EIATTR_KPARAM_INFO
	.align		4
.L_11:
        /*002c*/ 	.byte	0x04, 0x17
        /*002e*/ 	.short	(.L_13 - .L_12)
.L_12:
        /*0030*/ 	.word	0x00000000
        /*0034*/ 	.short	0x000c
        /*0036*/ 	.short	0x0040
        /*0038*/ 	.byte	0x00, 0xf4, 0x21, 0x00


	//----- nvinfo : EIATTR_KPARAM_INFO
	.align		4
.L_13:
        /*003c*/ 	.byte	0x04, 0x17
        /*003e*/ 	.short	(.L_15 - .L_14)
.L_14:
        /*0040*/ 	.word	0x00000000
        /*0044*/ 	.short	0x000b
        /*0046*/ 	.short	0x0038
        /*0048*/ 	.byte	0x00, 0xf0, 0x11, 0x00


	//----- nvinfo : EIATTR_KPARAM_INFO
	.align		4
.L_15:
        /*004c*/ 	.byte	0x04, 0x17
        /*004e*/ 	.short	(.L_17 - .L_16)
.L_16:
        /*0050*/ 	.word	0x00000000
        /*0054*/ 	.short	0x000a
        /*0056*/ 	.short	0x0034
        /*0058*/ 	.byte	0x00, 0xf0, 0x11, 0x00


	//----- nvinfo : EIATTR_KPARAM_INFO
	.align		4
.L_17:
        /*005c*/ 	.byte	0x04, 0x17
        /*005e*/ 	.short	(.L_19 - .L_18)
.L_18:
        /*0060*/ 	.word	0x00000000
        /*0064*/ 	.short	0x0009
        /*0066*/ 	.short	0x0030
        /*0068*/ 	.byte	0x00, 0xf0, 0x11, 0x00


	//----- nvinfo : EIATTR_KPARAM_INFO
	.align		4
.L_19:
        /*006c*/ 	.byte	0x04, 0x17
        /*006e*/ 	.short	(.L_21 - .L_20)
.L_20:
        /*0070*/ 	.word	0x00000000
        /*0074*/ 	.short	0x0008
        /*0076*/ 	.short	0x002c
        /*0078*/ 	.byte	0x00, 0xf0, 0x11, 0x00


	//----- nvinfo : EIATTR_KPARAM_INFO
	.align		4
.L_21:
        /*007c*/ 	.byte	0x04, 0x17
        /*007e*/ 	.short	(.L_23 - .L_22)
.L_22:
        /*0080*/ 	.word	0x00000000
        /*0084*/ 	.short	0x0007
        /*0086*/ 	.short	0x0028
        /*0088*/ 	.byte	0x00, 0xf0, 0x11, 0x00


	//----- nvinfo : EIATTR_KPARAM_INFO
	.align		4
.L_23:
        /*008c*/ 	.byte	0x04, 0x17
        /*008e*/ 	.short	(.L_25 - .L_24)
.L_24:
        /*0090*/ 	.word	0x00000000
        /*0094*/ 	.short	0x0006
        /*0096*/ 	.short	0x0024
        /*0098*/ 	.byte	0x00, 0xf0, 0x11, 0x00


	//----- nvinfo : EIATTR_KPARAM_INFO
	.align		4
.L_25:
        /*009c*/ 	.byte	0x04, 0x17
        /*009e*/ 	.short	(.L_27 - .L_26)
.L_26:
        /*00a0*/ 	.word	0x00000000
        /*00a4*/ 	.short	0x0005
        /*00a6*/ 	.short	0x0020
        /*00a8*/ 	.byte	0x00, 0xf0, 0x11, 0x00


	//----- nvinfo : EIATTR_KPARAM_INFO
	.align		4
.L_27:
        /*00ac*/ 	.byte	0x04, 0x17
        /*00ae*/ 	.short	(.L_29 - .L_28)
.L_28:
        /*00b0*/ 	.word	0x00000000
        /*00b4*/ 	.short	0x0004
        /*00b6*/ 	.short	0x001c
        /*00b8*/ 	.byte	0x00, 0xf0, 0x11, 0x00


	//----- nvinfo : EIATTR_KPARAM_INFO
	.align		4
.L_29:
        /*00bc*/ 	.byte	0x04, 0x17
        /*00be*/ 	.short	(.L_31 - .L_30)
.L_30:
        /*00c0*/ 	.word	0x00000000
        /*00c4*/ 	.short	0x0003
        /*00c6*/ 	.short	0x0018
        /*00c8*/ 	.byte	0x00, 0xf0, 0x11, 0x00


	//----- nvinfo : EIATTR_KPARAM_INFO
	.align		4
.L_31:
        /*00cc*/ 	.byte	0x04, 0x17
        /*00ce*/ 	.short	(.L_33 - .L_32)
.L_32:
        /*00d0*/ 	.word	0x00000000
        /*00d4*/ 	.short	0x0002
        /*00d6*/ 	.short	0x0010
        /*00d8*/ 	.byte	0x00, 0xf4, 0x21, 0x00


	//----- nvinfo : EIATTR_KPARAM_INFO
	.align		4
.L_33:
        /*00dc*/ 	.byte	0x04, 0x17
        /*00de*/ 	.short	(.L_35 - .L_34)
.L_34:
        /*00e0*/ 	.word	0x00000000
        /*00e4*/ 	.short	0x0001
        /*00e6*/ 	.short	0x0008
        /*00e8*/ 	.byte	0x00, 0xf4, 0x21, 0x00


	//----- nvinfo : EIATTR_KPARAM_INFO
	.align		4
.L_35:
        /*00ec*/ 	.byte	0x04, 0x17
        /*00ee*/ 	.short	(.L_37 - .L_36)
.L_36:
        /*00f0*/ 	.word	0x00000000
        /*00f4*/ 	.short	0x0000
        /*00f6*/ 	.short	0x0000
        /*00f8*/ 	.byte	0x00, 0xf4, 0x21, 0x00


	//----- nvinfo : EIATTR_MAXREG_COUNT
	.align		4
.L_37:
        /*00fc*/ 	.byte	0x03, 0x1b
        /*00fe*/ 	.short	0x00ff


	//----- nvinfo : EIATTR_NUM_BARRIERS
	.align		4
        /*0100*/ 	.byte	0x02, 0x4c
        /*0102*/ 	.byte	0x01
	.zero		1


	//----- nvinfo : EIATTR_ANNOTATIONS
	.align		4
        /*0104*/ 	.byte	0x04, 0x55
        /*0106*/ 	.short	(.L_39 - .L_38)


	//   ....[0]....
.L_38:
        /*0108*/ 	.word	0x00000001
        /*010c*/ 	.byte	0xa0, 0x08, 0x00, 0x00, 0x01, 0x00, 0x00, 0x00, 0x40, 0x0b, 0x00, 0x00, 0x01, 0x00, 0x00, 0x00
        /* <DEDUP_REMOVED lines=1906> */
        /*783c*/ 	.byte	0x70, 0x9a, 0x02, 0x00, 0x01, 0x00, 0x00, 0x00, 0x80, 0x9a, 0x02, 0x00


	//----- nvinfo : EIATTR_MERCURY_ISA_VERSION
	.align		4
.L_39:
        /*7848*/ 	.byte	0x03, 0x5f
        /*784a*/ 	.short	0x0000


	//----- nvinfo : EIATTR_EXIT_INSTR_OFFSETS
	.align		4
        /*784c*/ 	.byte	0x04, 0x1c
        /*784e*/ 	.short	(.L_41 - .L_40)


	//   ....[0]....
.L_40:
        /*7850*/ 	.word	0x00029b90


	//   ....[1]....
        /*7854*/ 	.word	0x00029bb0


	//----- nvinfo : EIATTR_REQNTID
	.align		4
.L_41:
        /*7858*/ 	.byte	0x04, 0x10
        /*785a*/ 	.short	(.L_43 - .L_42)
.L_42:
        /*785c*/ 	.word	0x00000080
        /*7860*/ 	.word	0x00000001
        /*7864*/ 	.word	0x00000001
.L_43:


//--------------------- .nv.callgraph             --------------------------
	.section	.nv.callgraph,"",@"SHT_CUDA_CALLGRAPH"
	.align	4
	.sectionentsize	8
	.align		4
        /*0000*/ 	.word	0x00000000
	.align		4
        /*0004*/ 	.word	0xffffffff
	.align		4
        /*0008*/ 	.word	0x00000000
	.align		4
        /*000c*/ 	.word	0xfffffffe
	.align		4
        /*0010*/ 	.word	0x00000000
	.align		4
        /*0014*/ 	.word	0xfffffffd
	.align		4
        /*0018*/ 	.word	0x00000000
	.align		4
        /*001c*/ 	.word	0xfffffffc


//--------------------- .nv.rel.action            --------------------------
	.section	.nv.rel.action,"",@"SHT_CUDA_RELOCINFO"
	.align	8
	.sectionentsize	8
        /*0000*/ 	.byte	0x73, 0x00, 0x00, 0x00, 0x00, 0x00, 0x00, 0x00, 0x00, 0x00, 0x00, 0x11, 0x25, 0x00, 0x05, 0x36


//--------------------- .nv.constant0.matmul_kernel --------------------------
	.section	.nv.constant0.matmul_kernel,"a",@progbits
	.sectionflags	@""
	.align	4
.nv.constant0.matmul_kernel:
	.zero		432


//--------------------- .text.matmul_kernel       --------------------------
	.section	.text.matmul_kernel,"ax",@progbits
	.sectioninfo	@"SHI_REGISTERS=255"
	.align	128
        .global         matmul_kernel
        .type           matmul_kernel,@function
        .size           matmul_kernel,(.L_x_3 - matmul_kernel)
        .other          matmul_kernel,@"STO_CUDA_ENTRY STV_DEFAULT"
matmul_kernel:
.text.matmul_kernel:
[----:B------:R-:W-:-:S03]  /*0000*/  IMAD.MOV.U32 R1, RZ, RZ, c[0x0][0x28] ;  /* 0x00000a00ff017624 */ /* 0x000fc600078e00ff */
[----:B------:R-:W-:Y:S01]  /*0010*/  IMAD.MOV.U32 R0, RZ, RZ, c[0x0][0x17c] ;  /* 0x00005f00ff007624 */ /* 0x000fe200078e00ff */
[----:B------:R-:W1:Y:S01]  /*0020*/  S2R R5, SR_CTAID.X ;  /* 0x0000000000057919 */ /* 0x000e620000002500 */
[----:B------:R-:W-:Y:S01]  /*0030*/  IADD3 R1, R1, -0x1228, RZ ;  /* 0xffffedd801017810 */ /* 0x000fe20007ffe0ff */
[----:B------:R-:W-:Y:S01]  /*0040*/  IMAD.MOV.U32 R92, RZ, RZ, c[0x0][0x180] ;  /* 0x00006000ff5c7624 */ /* 0x000fe200078e00ff */
[----:B------:R-:W-:Y:S01]  /*0050*/  ULDC.64 UR6, c[0x0][0x118] ;  /* 0x0000460000067ab9 */ /* 0x000fe20000000a00 */
[----:B------:R-:W-:Y:S01]  /*0060*/  IADD3 R0, R0, 0x3f, RZ ;  /* 0x0000003f00007810 */ /* 0x000fe20007ffe0ff */
[----:B------:R-:W2:Y:S01]  /*0070*/  S2R R93, SR_TID.X ;  /* 0x00000000005d7919 */ /* 0x000ea20000002100 */
[----:B------:R-:W-:Y:S01]  /*0080*/  IMAD.MOV.U32 R151, RZ, RZ, c[0x0][0x188] ;  /* 0x00006200ff977624 */ /* 0x000fe200078e00ff */
[C---:B------:R-:W-:Y:S01]  /*0090*/  IADD3 R56, R92.reuse, -0x23, RZ ;  /* 0xffffffdd5c387810 */ /* 0x040fe20007ffe0ff */
[----:B------:R-:W-:Y:S01]  /*00a0*/  CS2R R160, SRZ ;  /* 0x0000000000a07805 */ /* 0x000fe2000001ff00 */
[----:B------:R-:W-:Y:S01]  /*00b0*/  SHF.R.S32.HI R3, RZ, 0x1f, R0 ;  /* 0x0000001fff037819 */ /* 0x000fe20000011400 */
[----:B------:R-:W-:Y:S01]  /*00c0*/  IMAD.SHL.U32 R244, R151, 0x2, RZ ;  /* 0x0000000297f47824 */ /* 0x000fe200078e00ff */
[C---:B------:R-:W-:Y:S01]  /*00d0*/  IADD3 R60, R92.reuse, -0x27, RZ ;  /* 0xffffffd95c3c7810 */ /* 0x040fe20007ffe0ff */
[----:B------:R-:W-:Y:S01]  /*00e0*/  CS2R R162, SRZ ;  /* 0x0000000000a27805 */ /* 0x000fe2000001ff00 */
[----:B------:R-:W-:Y:S01]  /*00f0*/  LEA.HI R3, R3, R0, RZ, 0x6 ;  /* 0x0000000003037211 */ /* 0x000fe200078f30ff */
[----:B------:R-:W-:Y:S01]  /*0100*/  CS2R R164, SRZ ;  /* 0x0000000000a47805 */ /* 0x000fe2000001ff00 */
[C---:B------:R-:W-:Y:S01]  /*0110*/  IADD3 R64, R92.reuse, -0x2b, RZ ;  /* 0xffffffd55c407810 */ /* 0x040fe20007ffe0ff */
[----:B------:R-:W-:Y:S01]  /*0120*/  CS2R R166, SRZ ;  /* 0x0000000000a67805 */ /* 0x000fe2000001ff00 */
[----:B------:R-:W-:Y:S01]  /*0130*/  SHF.R.S32.HI R3, RZ, 0x6, R3 ;  /* 0x00000006ff037819 */ /* 0x000fe20000011403 */
[----:B------:R-:W-:Y:S01]  /*0140*/  CS2R R168, SRZ ;  /* 0x0000000000a87805 */ /* 0x000fe2000001ff00 */
[C---:B------:R-:W-:Y:S01]  /*0150*/  IADD3 R68, R92.reuse, -0x2f, RZ ;  /* 0xffffffd15c447810 */ /* 0x040fe20007ffe0ff */
[----:B------:R-:W-:Y:S01]  /*0160*/  CS2R R170, SRZ ;  /* 0x0000000000aa7805 */ /* 0x000fe2000001ff00 */
[----:B------:R-:W-:Y:S01]  /*0170*/  IADD3 R84, R92, -0x6, RZ ;  /* 0xfffffffa5c547810 */ /* 0x000fe20007ffe0ff */
[----:B------:R-:W-:Y:S01]  /*0180*/  IMAD.SHL.U32 R4, R3, 0x8, RZ ;  /* 0x0000000803047824 */ /* 0x000fe200078e00ff */
[----:B------:R-:W-:Y:S01]  /*0190*/  CS2R R172, SRZ ;  /* 0x0000000000ac7805 */ /* 0x000fe2000001ff00 */
[----:B-1----:R-:W-:Y:S01]  /*01a0*/  IABS R8, R5 ;  /* 0x0000000500087213 */ /* 0x002fe20000000000 */
[----:B------:R-:W-:Y:S01]  /*01b0*/  CS2R R174, SRZ ;  /* 0x0000000000ae7805 */ /* 0x000fe2000001ff00 */
[----:B------:R-:W-:Y:S01]  /*01c0*/  CS2R R176, SRZ ;  /* 0x0000000000b07805 */ /* 0x000fe2000001ff00 */
[-C--:B------:R-:W-:Y:S01]  /*01d0*/  IABS R7, R4.reuse ;  /* 0x0000000400077213 */ /* 0x080fe20000000000 */
[----:B------:R-:W-:Y:S01]  /*01e0*/  CS2R R178, SRZ ;  /* 0x0000000000b27805 */ /* 0x000fe2000001ff00 */
[----:B------:R-:W-:Y:S01]  /*01f0*/  IABS R10, R4 ;  /* 0x00000004000a7213 */ /* 0x000fe20000000000 */
[----:B------:R-:W-:Y:S01]  /*0200*/  CS2R R180, SRZ ;  /* 0x0000000000b47805 */ /* 0x000fe2000001ff00 */
[----:B------:R-:W1:Y:S01]  /*0210*/  I2F.RP R0, R7 ;  /* 0x0000000700007306 */ /* 0x000e620000209400 */
[----:B--2---:R-:W-:Y:S01]  /*0220*/  LOP3.LUT R26, R93, 0x7f, RZ, 0xc0, !PT ;  /* 0x0000007f5d1a7812 */ /* 0x004fe200078ec0ff */
[----:B------:R-:W-:Y:S01]  /*0230*/  CS2R R182, SRZ ;  /* 0x0000000000b67805 */ /* 0x000fe2000001ff00 */
[----:B------:R-:W-:Y:S01]  /*0240*/  CS2R R184, SRZ ;  /* 0x0000000000b87805 */ /* 0x000fe2000001ff00 */
[----:B------:R-:W-:Y:S01]  /*0250*/  CS2R R186, SRZ ;  /* 0x0000000000ba7805 */ /* 0x000fe2000001ff00 */
[----:B------:R-:W-:Y:S01]  /*0260*/  CS2R R188, SRZ ;  /* 0x0000000000bc7805 */ /* 0x000fe2000001ff00 */
[----:B------:R-:W-:Y:S01]  /*0270*/  IMAD.SHL.U32 R252, R26, 0x4, RZ ;  /* 0x000000041afc7824 */ /* 0x000fe200078e00ff */
[----:B------:R-:W-:Y:S01]  /*0280*/  CS2R R190, SRZ ;  /* 0x0000000000be7805 */ /* 0x000fe2000001ff00 */
[----:B------:R-:W-:Y:S01]  /*0290*/  CS2R R192, SRZ ;  /* 0x0000000000c07805 */ /* 0x000fe2000001ff00 */
[----:B------:R-:W-:Y:S01]  /*02a0*/  CS2R R194, SRZ ;  /* 0x0000000000c27805 */ /* 0x000fe2000001ff00 */
[----:B------:R-:W-:Y:S01]  /*02b0*/  CS2R R232, SRZ ;  /* 0x0000000000e87805 */ /* 0x000fe2000001ff00 */
[----:B------:R-:W-:Y:S01]  /*02c0*/  LOP3.LUT R150, R252, 0x60, RZ, 0x3c, !PT ;  /* 0x00000060fc967812 */ /* 0x000fe200078e3cff */
[----:B------:R-:W-:Y:S01]  /*02d0*/  CS2R R234, SRZ ;  /* 0x0000000000ea7805 */ /* 0x000fe2000001ff00 */
[----:B------:R-:W-:Y:S01]  /*02e0*/  CS2R R228, SRZ ;  /* 0x0000000000e47805 */ /* 0x000fe2000001ff00 */
[----:B------:R-:W-:Y:S01]  /*02f0*/  CS2R R230, SRZ ;  /* 0x0000000000e67805 */ /* 0x000fe2000001ff00 */
[----:B------:R-:W-:Y:S01]  /*0300*/  CS2R R224, SRZ ;  /* 0x0000000000e07805 */ /* 0x000fe2000001ff00 */
[----:B-1----:R-:W1:Y:S01]  /*0310*/  MUFU.RCP R0, R0 ;  /* 0x0000000000007308 */ /* 0x002e620000001000 */
[----:B------:R-:W-:Y:S01]  /*0320*/  CS2R R226, SRZ ;  /* 0x0000000000e27805 */ /* 0x000fe2000001ff00 */
        /* <DEDUP_REMOVED lines=14> */
[----:B-1----:R-:W-:Y:S01]  /*0410*/  IADD3 R2, R0, 0xffffffe, RZ ;  /* 0x0ffffffe00027810 */ /* 0x002fe20007ffe0ff */
[----:B------:R-:W-:Y:S01]  /*0420*/  IMAD.MOV R0, RZ, RZ, -R10 ;  /* 0x000000ffff007224 */ /* 0x000fe200078e0a0a */
[----:B------:R-:W-:Y:S01]  /*0430*/  CS2R R240, SRZ ;  /* 0x0000000000f07805 */ /* 0x000fe2000001ff00 */
[----:B------:R-:W-:Y:S01]  /*0440*/  CS2R R242, SRZ ;  /* 0x0000000000f27805 */ /* 0x000fe2000001ff00 */
[----:B------:R1:W2:Y:S02]  /*0450*/  F2I.FTZ.U32.TRUNC.NTZ R3, R2 ;  /* 0x0000000200037305 */ /* 0x0002a4000021f000 */
[----:B-1----:R-:W-:Y:S01]  /*0460*/  IMAD.MOV.U32 R2, RZ, RZ, RZ ;  /* 0x000000ffff027224 */ /* 0x002fe200078e00ff */
[----:B--2---:R-:W-:-:S05]  /*0470*/  IADD3 R6, RZ, -R3, RZ ;  /* 0x80000003ff067210 */ /* 0x004fca0007ffe0ff */
[----:B------:R-:W-:Y:S02]  /*0480*/  IMAD R9, R6, R7, RZ ;  /* 0x0000000706097224 */ /* 0x000fe400078e02ff */
[----:B------:R-:W-:Y:S02]  /*0490*/  IMAD.MOV.U32 R6, RZ, RZ, R8 ;  /* 0x000000ffff067224 */ /* 0x000fe400078e0008 */
[----:B------:R-:W-:-:S06]  /*04a0*/  IMAD.HI.U32 R3, R3, R9, R2 ;  /* 0x0000000903037227 */ /* 0x000fcc00078e0002 */
[----:B------:R-:W-:-:S04]  /*04b0*/  IMAD.HI.U32 R3, R3, R6, RZ ;  /* 0x0000000603037227 */ /* 0x000fc800078e00ff */
[----:B------:R-:W-:-:S05]  /*04c0*/  IMAD R0, R3, R0, R6 ;  /* 0x0000000003007224 */ /* 0x000fca00078e0206 */
[----:B------:R-:W-:-:S13]  /*04d0*/  ISETP.GT.U32.AND P1, PT, R7, R0, PT ;  /* 0x000000000700720c */ /* 0x000fda0003f24070 */
[-C--:B------:R-:W-:Y:S02]  /*04e0*/  @!P1 IADD3 R0, R0, -R7.reuse, RZ ;  /* 0x8000000700009210 */ /* 0x080fe40007ffe0ff */
[----:B------:R-:W-:Y:S02]  /*04f0*/  @!P1 IADD3 R3, R3, 0x1, RZ ;  /* 0x0000000103039810 */ /* 0x000fe40007ffe0ff */
[----:B------:R-:W-:Y:S02]  /*0500*/  ISETP.GE.U32.AND P0, PT, R0, R7, PT ;  /* 0x000000070000720c */ /* 0x000fe40003f06070 */
[----:B------:R-:W-:Y:S02]  /*0510*/  LOP3.LUT R0, R5, R4, RZ, 0x3c, !PT ;  /* 0x0000000405007212 */ /* 0x000fe400078e3cff */
[----:B------:R-:W-:Y:S02]  /*0520*/  ISETP.NE.AND P1, PT, R4, RZ, PT ;  /* 0x000000ff0400720c */ /* 0x000fe40003f25270 */
[----:B------:R-:W-:Y:S01]  /*0530*/  ISETP.GE.AND P2, PT, R0, RZ, PT ;  /* 0x000000ff0000720c */ /* 0x000fe20003f46270 */
[----:B------:R-:W-:-:S05]  /*0540*/  IMAD.MOV.U32 R0, RZ, RZ, c[0x0][0x178] ;  /* 0x00005e00ff007624 */ /* 0x000fca00078e00ff */
[----:B------:R-:W-:Y:S02]  /*0550*/  IADD3 R0, R0, 0x1ff, RZ ;  /* 0x000001ff00007810 */ /* 0x000fe40007ffe0ff */
[----:B------:R-:W-:-:S05]  /*0560*/  @P0 IADD3 R3, R3, 0x1, RZ ;  /* 0x0000000103030810 */ /* 0x000fca0007ffe0ff */
[----:B------:R-:W-:Y:S01]  /*0570*/  IMAD.MOV.U32 R2, RZ, RZ, R3 ;  /* 0x000000ffff027224 */ /* 0x000fe200078e0003 */
[----:B------:R-:W-:-:S03]  /*0580*/  SHF.R.S32.HI R3, RZ, 0x1f, R0 ;  /* 0x0000001fff037819 */ /* 0x000fc60000011400 */
[----:B------:R-:W-:Y:S01]  /*0590*/  @!P2 IMAD.MOV R2, RZ, RZ, -R2 ;  /* 0x000000ffff02a224 */ /* 0x000fe200078e0a02 */
[----:B------:R-:W-:Y:S02]  /*05a0*/  @!P1 LOP3.LUT R2, RZ, R4, RZ, 0x33, !PT ;  /* 0x00000004ff029212 */ /* 0x000fe400078e33ff */
[----:B------:R-:W-:Y:S02]  /*05b0*/  LEA.HI R3, R3, R0, RZ, 0x9 ;  /* 0x0000000003037211 */ /* 0x000fe400078f48ff */
[----:B------:R-:W-:Y:S01]  /*05c0*/  SHF.L.U32 R12, R2, 0x3, RZ ;  /* 0x00000003020c7819 */ /* 0x000fe200000006ff */
[----:B------:R-:W-:-:S03]  /*05d0*/  IMAD.MOV R2, RZ, RZ, -R2 ;  /* 0x000000ffff027224 */ /* 0x000fc600078e0a02 */
[----:B------:R-:W-:Y:S01]  /*05e0*/  LEA.HI.SX32 R3, R3, -R12, 0x17 ;  /* 0x8000000c03037211 */ /* 0x000fe200078fbaff */
[----:B------:R-:W-:Y:S02]  /*05f0*/  IMAD R13, R4, R2, R5 ;  /* 0x00000002040d7224 */ /* 0x000fe400078e0205 */
[----:B------:R-:W-:Y:S01]  /*0600*/  IMAD.MOV.U32 R2, RZ, RZ, RZ ;  /* 0x000000ffff027224 */ /* 0x000fe200078e00ff */
[----:B------:R-:W-:Y:S02]  /*0610*/  IMNMX R14, R3, 0x8, PT ;  /* 0x00000008030e7817 */ /* 0x000fe40003800200 */
[----:B------:R-:W-:Y:S02]  /*0620*/  IABS R4, R13 ;  /* 0x0000000d00047213 */ /* 0x000fe40000000000 */
[----:B------:R-:W-:-:S04]  /*0630*/  IABS R7, R14 ;  /* 0x0000000e00077213 */ /* 0x000fc80000000000 */
[----:B------:R-:W1:Y:S08]  /*0640*/  I2F.RP R0, R7 ;  /* 0x0000000700007306 */ /* 0x000e700000209400 */
[----:B-1----:R-:W1:Y:S02]  /*0650*/  MUFU.RCP R0, R0 ;  /* 0x0000000000007308 */ /* 0x002e640000001000 */
[----:B-1----:R-:W-:-:S02]  /*0660*/  IADD3 R3, R0, 0xffffffe, RZ ;  /* 0x0ffffffe00037810 */ /* 0x002fc40007ffe0ff */
[----:B------:R-:W-:-:S04]  /*0670*/  IABS R0, c[0x0][0x17c] ;  /* 0x00005f0000007a13 */ /* 0x000fc80000000000 */
[----:B------:R-:W1:Y:S02]  /*0680*/  F2I.FTZ.U32.TRUNC.NTZ R3, R3 ;  /* 0x0000000300037305 */ /* 0x000e64000021f000 */
[----:B-1----:R-:W-:-:S04]  /*0690*/  IMAD.MOV R6, RZ, RZ, -R3 ;  /* 0x000000ffff067224 */ /* 0x002fc800078e0a03 */
[----:B------:R-:W-:Y:S01]  /*06a0*/  IMAD R5, R6, R7, RZ ;  /* 0x0000000706057224 */ /* 0x000fe200078e02ff */
[----:B------:R-:W-:-:S03]  /*06b0*/  IABS R6, R14 ;  /* 0x0000000e00067213 */ /* 0x000fc60000000000 */
[----:B------:R-:W-:Y:S01]  /*06c0*/  IMAD.HI.U32 R2, R3, R5, R2 ;  /* 0x0000000503027227 */ /* 0x000fe200078e0002 */
[----:B------:R-:W-:Y:S02]  /*06d0*/  IADD3 R5, RZ, -R6, RZ ;  /* 0x80000006ff057210 */ /* 0x000fe40007ffe0ff */
[----:B------:R-:W1:Y:S03]  /*06e0*/  I2F.RP R6, R0 ;  /* 0x0000000000067306 */ /* 0x000e660000209400 */
[----:B------:R-:W-:Y:S01]  /*06f0*/  IMAD.HI.U32 R3, R2, R4, RZ ;  /* 0x0000000402037227 */ /* 0x000fe200078e00ff */
[----:B------:R-:W-:-:S03]  /*0700*/  IABS R2, c[0x0][0x178] ;  /* 0x00005e0000027a13 */ /* 0x000fc60000000000 */
[----:B------:R-:W-:Y:S02]  /*0710*/  IMAD R4, R3, R5, R4 ;  /* 0x0000000503047224 */ /* 0x000fe400078e0204 */
[----:B------:R-:W2:Y:S03]  /*0720*/  I2F.RP R5, R2 ;  /* 0x0000000200057306 */ /* 0x000ea60000209400 */
[----:B------:R-:W-:-:S05]  /*0730*/  ISETP.GT.U32.AND P1, PT, R7, R4, PT ;  /* 0x000000040700720c */ /* 0x000fca0003f24070 */
[----:B-1----:R-:W1:Y:S08]  /*0740*/  MUFU.RCP R6, R6 ;  /* 0x0000000600067308 */ /* 0x002e700000001000 */
[----:B------:R-:W-:Y:S01]  /*0750*/  @!P1 IMAD.IADD R4, R4, 0x1, -R7 ;  /* 0x0000000104049824 */ /* 0x000fe200078e0a07 */
[----:B------:R-:W-:Y:S01]  /*0760*/  @!P1 IADD3 R3, R3, 0x1, RZ ;  /* 0x0000000103039810 */ /* 0x000fe20007ffe0ff */
[----:B--2---:R-:W-:Y:S01]  /*0770*/  MUFU.RCP R5, R5 ;  /* 0x0000000500057308 */ /* 0x004fe20000001000 */
[----:B------:R-:W-:-:S02]  /*0780*/  ISETP.NE.AND P1, PT, R14, RZ, PT ;  /* 0x000000ff0e00720c */ /* 0x000fc40003f25270 */
[----:B------:R-:W-:Y:S02]  /*0790*/  ISETP.GE.U32.AND P0, PT, R4, R7, PT ;  /* 0x000000070400720c */ /* 0x000fe40003f06070 */
[----:B------:R-:W-:Y:S02]  /*07a0*/  LOP3.LUT R4, R13, R14, RZ, 0x3c, !PT ;  /* 0x0000000e0d047212 */ /* 0x000fe400078e3cff */
[----:B-1----:R-:W-:Y:S01]  /*07b0*/  IADD3 R7, R6, 0xffffffe, RZ ;  /* 0x0ffffffe06077810 */ /* 0x002fe20007ffe0ff */
[----:B------:R-:W-:Y:S01]  /*07c0*/  IMAD.MOV.U32 R6, RZ, RZ, RZ ;  /* 0x000000ffff067224 */ /* 0x000fe200078e00ff */
[----:B------:R-:W-:-:S04]  /*07d0*/  ISETP.GE.AND P2, PT, R4, RZ, PT ;  /* 0x000000ff0400720c */ /* 0x000fc80003f46270 */
[----:B------:R-:W1:Y:S03]  /*07e0*/  F2I.FTZ.U32.TRUNC.NTZ R7, R7 ;  /* 0x0000000700077305 */ /* 0x000e66000021f000 */
[----:B------:R-:W-:-:S05]  /*07f0*/  @P0 IADD3 R3, R3, 0x1, RZ ;  /* 0x0000000103030810 */ /* 0x000fca0007ffe0ff */
[----:B------:R-:W-:Y:S01]  /*0800*/  IMAD.MOV.U32 R15, RZ, RZ, R3 ;  /* 0x000000ffff0f7224 */ /* 0x000fe200078e0003 */
[----:B------:R-:W-:-:S03]  /*0810*/  SHF.R.U32.HI R3, RZ, 0x6, R93 ;  /* 0x00000006ff037819 */ /* 0x000fc6000001165d */
[----:B------:R-:W-:Y:S01]  /*0820*/  @!P2 IMAD.MOV R15, RZ, RZ, -R15 ;  /* 0x000000ffff0fa224 */ /* 0x000fe200078e0a0f */
[----:B------:R-:W-:Y:S02]  /*0830*/  @!P1 LOP3.LUT R15, RZ, R14, RZ, 0x33, !PT ;  /* 0x0000000eff0f9212 */ /* 0x000fe400078e33ff */
[----:B------:R-:W-:Y:S01]  /*0840*/  SGXT.U32 R3, R3, 0x1 ;  /* 0x000000010303781a */ /* 0x000fe20000000000 */
[----:B-1----:R-:W-:Y:S01]  /*0850*/  IMAD.MOV R4, RZ, RZ, -R7 ;  /* 0x000000ffff047224 */ /* 0x002fe200078e0a07 */
[----:B------:R-:W-:-:S04]  /*0860*/  SHF.L.U32 R11, R15, 0x6, RZ ;  /* 0x000000060f0b7819 */ /* 0x000fc800000006ff */
[----:B------:R-:W-:Y:S01]  /*0870*/  LOP3.LUT R8, R11, R3, RZ, 0xfc, !PT ;  /* 0x000000030b087212 */ /* 0x000fe200078efcff */
[----:B------:R-:W-:Y:S01]  /*0880*/  IMAD.MOV.U32 R3, RZ, RZ, R4 ;  /* 0x000000ffff037224 */ /* 0x000fe200078e0004 */
[----:B------:R-:W-:Y:S01]  /*0890*/  IADD3 R4, R5, 0xffffffe, RZ ;  /* 0x0ffffffe05047810 */ /* 0x000fe20007ffe0ff */
[----:B------:R1:W-:Y:S01]  /*08a0*/  STL [R1+0x3cc], R11 ;  /* 0x0003cc0b01007387 */ /* 0x0003e20000100800 */
[----:B------:R-:W-:Y:S01]  /*08b0*/  LOP3.LUT R16, R8, 0x3e, RZ, 0xfc, !PT ;  /* 0x0000003e08107812 */ /* 0x000fe200078efcff */
[----:B------:R-:W-:Y:S01]  /*08c0*/  IMAD R3, R3, R0, RZ ;  /* 0x0000000003037224 */ /* 0x000fe200078e02ff */
[----:B------:R-:W2:Y:S01]  /*08d0*/  F2I.FTZ.U32.TRUNC.NTZ R5, R4 ;  /* 0x0000000400057305 */ /* 0x000ea2000021f000 */
[----:B------:R-:W-:Y:S02]  /*08e0*/  IABS R9, R8 ;  /* 0x0000000800097213 */ /* 0x000fe40000000000 */
[----:B------:R-:W-:Y:S01]  /*08f0*/  IMAD.HI.U32 R6, R7, R3, R6 ;  /* 0x0000000307067227 */ /* 0x000fe200078e0006 */
[----:B------:R-:W-:-:S02]  /*0900*/  ISETP.GE.AND P3, PT, R16, RZ, PT ;  /* 0x000000ff1000720c */ /* 0x000fc40003f66270 */
[----:B------:R-:W-:Y:S02]  /*0910*/  LOP3.LUT R18, R8, 0x12, RZ, 0xfc, !PT ;  /* 0x0000001208127812 */ /* 0x000fe400078efcff */
[----:B-1----:R-:W-:Y:S01]  /*0920*/  IABS R11, R16 ;  /* 0x00000010000b7213 */ /* 0x002fe20000000000 */
[----:B------:R-:W-:Y:S01]  /*0930*/  IMAD.HI.U32 R3, R6, R9, RZ ;  /* 0x0000000906037227 */ /* 0x000fe200078e00ff */
[----:B------:R-:W-:Y:S02]  /*0940*/  LOP3.LUT R16, R8, 0xa, RZ, 0xfc, !PT ;  /* 0x0000000a08107812 */ /* 0x000fe400078efcff */
[----:B------:R-:W-:Y:S01]  /*0950*/  IABS R29, R18 ;  /* 0x00000012001d7213 */ /* 0x000fe20000000000 */
[----:B------:R-:W-:Y:S01]  /*0960*/  IMAD.HI.U32 R7, R6, R11, RZ ;  /* 0x0000000b06077227 */ /* 0x000fe200078e00ff */
[----:B------:R-:W-:Y:S02]  /*0970*/  IABS R19, R16 ;  /* 0x0000001000137213 */ /* 0x000fe40000000000 */
[----:B------:R-:W-:Y:S01]  /*0980*/  LOP3.LUT R20, R8, 0x24, RZ, 0xfc, !PT ;  /* 0x0000002408147812 */ /* 0x000fe200078efcff */
[----:B--2---:R-:W-:Y:S01]  /*0990*/  IMAD.MOV R17, RZ, RZ, -R5 ;  /* 0x000000ffff117224 */ /* 0x004fe200078e0a05 */
[----:B------:R-:W-:Y:S01]  /*09a0*/  IADD3 R10, -R7, RZ, RZ ;  /* 0x000000ff070a7210 */ /* 0x000fe20007ffe1ff */
[----:B------:R-:W-:Y:S01]  /*09b0*/  IMAD.MOV R7, RZ, RZ, -R3 ;  /* 0x000000ffff077224 */ /* 0x000fe200078e0a03 */
[----:B------:R-:W-:Y:S01]  /*09c0*/  IABS R47, R20 ;  /* 0x00000014002f7213 */ /* 0x000fe20000000000 */
[----:B------:R-:W-:Y:S01]  /*09d0*/  IMAD.MOV R3, RZ, RZ, -R15 ;  /* 0x000000ffff037224 */ /* 0x000fe200078e0a0f */
[----:B------:R-:W-:Y:S01]  /*09e0*/  MOV R15, R17 ;  /* 0x00000011000f7202 */ /* 0x000fe20000000f00 */
[----:B------:R-:W-:Y:S01]  /*09f0*/  IMAD R11, R0, R10, R11 ;  /* 0x0000000a000b7224 */ /* 0x000fe200078e020b */
[----:B------:R-:W-:Y:S01]  /*0a00*/  LOP3.LUT R10, R8, 0x2, RZ, 0xfc, !PT ;  /* 0x00000002080a7812 */ /* 0x000fe200078efcff */
[----:B------:R-:W-:Y:S01]  /*0a10*/  IMAD R3, R14, R3, R13 ;  /* 0x000000030e037224 */ /* 0x000fe200078e020d */
[----:B------:R-:W-:Y:S01]  /*0a20*/  LOP3.LUT R14, R8, 0x4, RZ, 0xfc, !PT ;  /* 0x00000004080e7812 */ /* 0x000fe200078efcff */
[C---:B------:R-:W-:Y:S01]  /*0a30*/  IMAD R7, R0.reuse, R7, R9 ;  /* 0x0000000700077224 */ /* 0x040fe200078e0209 */
[----:B------:R-:W-:Y:S01]  /*0a40*/  IABS R4, R10 ;  /* 0x0000000a00047213 */ /* 0x000fe20000000000 */
[----:B------:R-:W-:Y:S01]  /*0a50*/  IMAD R9, R15, R2, RZ ;  /* 0x000000020f097224 */ /* 0x000fe200078e02ff */
[----:B------:R-:W-:Y:S01]  /*0a60*/  ISETP.GT.U32.AND P2, PT, R0, R11, PT ;  /* 0x0000000b0000720c */ /* 0x000fe20003f44070 */
[----:B------:R-:W-:Y:S01]  /*0a70*/  IMAD.IADD R3, R12, 0x1, R3 ;  /* 0x000000010c037824 */ /* 0x000fe200078e0203 */
[----:B------:R-:W-:Y:S01]  /*0a80*/  ISETP.GT.U32.AND P0, PT, R0, R7, PT ;  /* 0x000000070000720c */ /* 0x000fe20003f04070 */
[----:B------:R-:W-:Y:S01]  /*0a90*/  IMAD.MOV.U32 R13, RZ, RZ, R4 ;  /* 0x000000ffff0d7224 */ /* 0x000fe200078e0004 */
[----:B------:R-:W-:Y:S01]  /*0aa0*/  IABS R15, R14 ;  /* 0x0000000e000f7213 */ /* 0x000fe20000000000 */
[----:B------:R-:W-:Y:S01]  /*0ab0*/  IMAD.MOV.U32 R4, RZ, RZ, RZ ;  /* 0x000000ffff047224 */ /* 0x000fe200078e00ff */
[----:B------:R-:W-:Y:S01]  /*0ac0*/  ISETP.GE.AND P1, PT, R10, RZ, PT ;  /* 0x000000ff0a00720c */ /* 0x000fe20003f26270 */
[----:B------:R-:W-:Y:S01]  /*0ad0*/  IMAD R30, R3, 0x200, R26 ;  /* 0x00000200031e7824 */ /* 0x000fe200078e021a */
[C---:B------:R-:W-:Y:S01]  /*0ae0*/  LOP3.LUT R10, R8.reuse, 0x6, RZ, 0xfc, !PT ;  /* 0x00000006080a7812 */ /* 0x040fe200078efcff */
[----:B------:R-:W-:Y:S01]  /*0af0*/  IMAD.HI.U32 R4, R5, R9, R4 ;  /* 0x0000000905047227 */ /* 0x000fe200078e0004 */
[----:B------:R-:W-:-:S02]  /*0b00*/  LOP3.LUT R22, R8, 0x28, RZ, 0xfc, !PT ;  /* 0x0000002808167812 */ /* 0x000fc400078efcff */
[----:B------:R-:W-:Y:S01]  /*0b10*/  LOP3.LUT R24, R8, 0x2a, RZ, 0xfc, !PT ;  /* 0x0000002a08187812 */ /* 0x000fe200078efcff */
[----:B------:R-:W-:Y:S01]  /*0b20*/  IMAD.HI.U32 R5, R6, R13, RZ ;  /* 0x0000000d06057227 */ /* 0x000fe200078e00ff */
[----:B------:R-:W-:Y:S01]  /*0b30*/  @!P2 IADD3 R11, R11, -R0, RZ ;  /* 0x800000000b0ba210 */ /* 0x000fe20007ffe0ff */
[----:B------:R1:W-:Y:S01]  /*0b40*/  STL [R1+0x3c8], R30 ;  /* 0x0003c81e01007387 */ /* 0x0003e20000100800 */
[----:B------:R-:W-:Y:S01]  /*0b50*/  ISETP.GE.AND P2, PT, R14, RZ, PT ;  /* 0x000000ff0e00720c */ /* 0x000fe20003f46270 */
[----:B------:R-:W-:Y:S01]  /*0b60*/  IMAD.MOV R5, RZ, RZ, -R5 ;  /* 0x000000ffff057224 */ /* 0x000fe200078e0a05 */
[----:B------:R-:W-:Y:S01]  /*0b70*/  ISETP.GT.U32.AND P5, PT, R0, R11, PT ;  /* 0x0000000b0000720c */ /* 0x000fe20003fa4070 */
[----:B------:R-:W-:Y:S01]  /*0b80*/  @!P0 IMAD.IADD R7, R7, 0x1, -R0 ;  /* 0x0000000107078824 */ /* 0x000fe200078e0a00 */
[----:B------:R-:W-:Y:S01]  /*0b90*/  LOP3.LUT R14, R8, 0x8, RZ, 0xfc, !PT ;  /* 0x00000008080e7812 */ /* 0x000fe200078efcff */
[----:B------:R-:W-:Y:S01]  /*0ba0*/  IMAD R5, R0, R5, R13 ;  /* 0x0000000500057224 */ /* 0x000fe200078e020d */
[----:B------:R-:W-:Y:S01]  /*0bb0*/  ISETP.GE.AND P0, PT, R10, RZ, PT ;  /* 0x000000ff0a00720c */ /* 0x000fe20003f06270 */
[----:B------:R-:W-:Y:S01]  /*0bc0*/  IMAD.HI.U32 R9, R6, R15, RZ ;  /* 0x0000000f06097227 */ /* 0x000fe200078e00ff */
[----:B------:R-:W-:-:S02]  /*0bd0*/  ISETP.GT.U32.AND P4, PT, R0, R7, PT ;  /* 0x000000070000720c */ /* 0x000fc40003f84070 */
[C---:B------:R-:W-:Y:S01]  /*0be0*/  ISETP.GT.U32.AND P6, PT, R0.reuse, R5, PT ;  /* 0x000000050000720c */ /* 0x040fe20003fc4070 */
[----:B------:R-:W-:Y:S01]  /*0bf0*/  IMAD.MOV R9, RZ, RZ, -R9 ;  /* 0x000000ffff097224 */ /* 0x000fe200078e0a09 */
[----:B------:R-:W-:Y:S02]  /*0c00*/  IABS R17, R14 ;  /* 0x0000000e00117213 */ /* 0x000fe40000000000 */
[----:B------:R-:W-:Y:S01]  /*0c10*/  IABS R49, R22 ;  /* 0x0000001600317213 */ /* 0x000fe20000000000 */
[----:B------:R-:W-:Y:S01]  /*0c20*/  IMAD R13, R0, R9, R15 ;  /* 0x00000009000d7224 */ /* 0x000fe200078e020f */
[----:B------:R-:W-:Y:S01]  /*0c30*/  IABS R15, R10 ;  /* 0x0000000a000f7213 */ /* 0x000fe20000000000 */
[----:B------:R-:W-:Y:S01]  /*0c40*/  IMAD.HI.U32 R10, R6, R17, RZ ;  /* 0x00000011060a7227 */ /* 0x000fe200078e00ff */
[----:B------:R-:W-:Y:S02]  /*0c50*/  @!P5 IADD3 R11, R11, -R0, RZ ;  /* 0x800000000b0bd210 */ /* 0x000fe40007ffe0ff */
[----:B------:R-:W-:Y:S01]  /*0c60*/  ISETP.GE.AND P5, PT, R8, RZ, PT ;  /* 0x000000ff0800720c */ /* 0x000fe20003fa6270 */
[----:B------:R-:W-:Y:S01]  /*0c70*/  IMAD.HI.U32 R9, R6, R15, RZ ;  /* 0x0000000f06097227 */ /* 0x000fe200078e00ff */
[----:B------:R-:W-:-:S02]  /*0c80*/  IADD3 R12, -R10, RZ, RZ ;  /* 0x000000ff0a0c7210 */ /* 0x000fc40007ffe1ff */
[----:B------:R-:W-:Y:S01]  /*0c90*/  IABS R51, R24 ;  /* 0x0000001800337213 */ /* 0x000fe20000000000 */
[--C-:B------:R-:W-:Y:S01]  /*0ca0*/  @!P6 IMAD.IADD R5, R5, 0x1, -R0.reuse ;  /* 0x000000010505e824 */ /* 0x100fe200078e0a00 */
[----:B------:R-:W-:Y:S01]  /*0cb0*/  IADD3 R28, R30, 0x80, RZ ;  /* 0x000000801e1c7810 */ /* 0x000fe20007ffe0ff */
[--C-:B------:R-:W-:Y:S01]  /*0cc0*/  @!P4 IMAD.IADD R7, R7, 0x1, -R0.reuse ;  /* 0x000000010707c824 */ /* 0x100fe200078e0a00 */
[C---:B------:R-:W-:Y:S01]  /*0cd0*/  ISETP.GT.U32.AND P4, PT, R0.reuse, R13, PT ;  /* 0x0000000d0000720c */ /* 0x040fe20003f84070 */
[----:B------:R-:W-:Y:S01]  /*0ce0*/  IMAD.MOV R9, RZ, RZ, -R9 ;  /* 0x000000ffff097224 */ /* 0x000fe200078e0a09 */
[C---:B------:R-:W-:Y:S01]  /*0cf0*/  ISETP.GT.U32.AND P6, PT, R0.reuse, R5, PT ;  /* 0x000000050000720c */ /* 0x040fe20003fc4070 */
[C---:B------:R-:W-:Y:S01]  /*0d00*/  IMAD R17, R0.reuse, R12, R17 ;  /* 0x0000000c00117224 */ /* 0x040fe200078e0211 */
[----:B------:R-:W-:Y:S01]  /*0d10*/  IABS R67, R28 ;  /* 0x0000001c00437213 */ /* 0x000fe20000000000 */
[----:B------:R-:W-:Y:S01]  /*0d20*/  IMAD R15, R0, R9, R15 ;  /* 0x00000009000f7224 */ /* 0x000fe200078e020f */
[C---:B------:R-:W-:Y:S01]  /*0d30*/  IADD3 R38, R30.reuse, 0x100, RZ ;  /* 0x000001001e267810 */ /* 0x040fe20007ffe0ff */
[----:B------:R-:W-:Y:S01]  /*0d40*/  IMAD.MOV.U32 R9, RZ, RZ, R11 ;  /* 0x000000ffff097224 */ /* 0x000fe200078e000b */
[----:B------:R-:W-:Y:S01]  /*0d50*/  IADD3 R36, R30, 0x180, RZ ;  /* 0x000001801e247810 */ /* 0x000fe20007ffe0ff */
[----:B------:R-:W-:Y:S01]  /*0d60*/  IMAD.HI.U32 R10, R6, R19, RZ ;  /* 0x00000013060a7227 */ /* 0x000fe200078e00ff */
[----:B------:R-:W-:Y:S01]  /*0d70*/  IABS R69, R38 ;  /* 0x0000002600457213 */ /* 0x000fe20000000000 */
[----:B------:R2:W-:Y:S01]  /*0d80*/  STL [R1+0x3d0], R28 ;  /* 0x0003d01c01007387 */ /* 0x0005e20000100800 */
[----:B------:R-:W-:Y:S01]  /*0d90*/  IABS R79, R36 ;  /* 0x00000024004f7213 */ /* 0x000fe20000000000 */
[----:B------:R-:W-:Y:S01]  /*0da0*/  @!P4 IMAD.IADD R13, R13, 0x1, -R0 ;  /* 0x000000010d0dc824 */ /* 0x000fe200078e0a00 */
[----:B------:R-:W-:Y:S01]  /*0db0*/  IADD3 R26, R92, -0x3a, RZ ;  /* 0xffffffc65c1a7810 */ /* 0x000fe20007ffe0ff */
[----:B------:R-:W-:Y:S01]  /*0dc0*/  IMAD.MOV R10, RZ, RZ, -R10 ;  /* 0x000000ffff0a7224 */ /* 0x000fe200078e0a0a */
[----:B------:R-:W-:Y:S01]  /*0dd0*/  @!P6 IADD3 R5, R5, -R0, RZ ;  /* 0x800000000505e210 */ /* 0x000fe20007ffe0ff */
[----:B------:R-:W-:Y:S01]  /*0de0*/  @!P5 IMAD.MOV R7, RZ, RZ, -R7 ;  /* 0x000000ffff07d224 */ /* 0x000fe200078e0a07 */
[----:B------:R-:W-:Y:S01]  /*0df0*/  ISETP.GT.U32.AND P4, PT, R0, R13, PT ;  /* 0x0000000d0000720c */ /* 0x000fe20003f84070 */
[----:B------:R-:W-:Y:S01]  /*0e00*/  @!P3 IMAD.MOV R9, RZ, RZ, -R9 ;  /* 0x000000ffff09b224 */ /* 0x000fe200078e0a09 */
[----:B------:R-:W-:Y:S01]  /*0e10*/  ISETP.GE.AND P5, PT, R14, RZ, PT ;  /* 0x000000ff0e00720c */ /* 0x000fe20003fa6270 */
[----:B------:R-:W-:Y:S01]  /*0e20*/  IMAD.MOV.U32 R11, RZ, RZ, R5 ;  /* 0x000000ffff0b7224 */ /* 0x000fe200078e0005 */
[----:B------:R-:W-:Y:S01]  /*0e30*/  LOP3.LUT R14, R8, 0xe, RZ, 0xfc, !PT ;  /* 0x0000000e080e7812 */ /* 0x000fe200078efcff */
[----:B------:R-:W-:Y:S01]  /*0e40*/  IMAD R5, R0, R10, R19 ;  /* 0x0000000a00057224 */ /* 0x000fe200078e0213 */
[----:B------:R-:W-:Y:S01]  /*0e50*/  LOP3.LUT R10, R8, 0xc, RZ, 0xfc, !PT ;  /* 0x0000000c080a7812 */ /* 0x000fe200078efcff */
[----:B------:R3:W-:Y:S01]  /*0e60*/  STL [R1+0x3d8], R38 ;  /* 0x0003d82601007387 */ /* 0x0007e20000100800 */
[----:B------:R-:W-:-:S02]  /*0e70*/  @!P1 IADD3 R11, -R11, RZ, RZ ;  /* 0x000000ff0b0b9210 */ /* 0x000fc40007ffe1ff */
[----:B------:R-:W-:Y:S01]  /*0e80*/  ISETP.GT.U32.AND P1, PT, R0, R17, PT ;  /* 0x000000110000720c */ /* 0x000fe20003f24070 */
[----:B------:R4:W-:Y:S01]  /*0e90*/  STL [R1+0x3d4], R36 ;  /* 0x0003d42401007387 */ /* 0x0009e20000100800 */
[----:B------:R-:W-:Y:S01]  /*0ea0*/  IABS R19, R10 ;  /* 0x0000000a00137213 */ /* 0x000fe20000000000 */
[----:B------:R-:W-:Y:S01]  /*0eb0*/  @!P4 IMAD.IADD R13, R13, 0x1, -R0 ;  /* 0x000000010d0dc824 */ /* 0x000fe200078e0a00 */
[----:B------:R-:W-:Y:S02]  /*0ec0*/  ISETP.GE.AND P4, PT, R10, RZ, PT ;  /* 0x000000ff0a00720c */ /* 0x000fe40003f86270 */
[----:B------:R-:W-:Y:S01]  /*0ed0*/  ISETP.GT.U32.AND P3, PT, R0, R15, PT ;  /* 0x0000000f0000720c */ /* 0x000fe20003f64070 */
[----:B------:R-:W-:Y:S01]  /*0ee0*/  IMAD.HI.U32 R10, R6, R19, RZ ;  /* 0x00000013060a7227 */ /* 0x000fe200078e00ff */
[----:B------:R-:W-:Y:S02]  /*0ef0*/  @!P2 IADD3 R13, -R13, RZ, RZ ;  /* 0x000000ff0d0da210 */ /* 0x000fe40007ffe1ff */
[----:B------:R-:W-:Y:S01]  /*0f00*/  ISETP.GT.U32.AND P2, PT, R0, R5, PT ;  /* 0x000000050000720c */ /* 0x000fe20003f44070 */
[----:B------:R-:W-:Y:S01]  /*0f10*/  IMAD.MOV R10, RZ, RZ, -R10 ;  /* 0x000000ffff0a7224 */ /* 0x000fe200078e0a0a */
[----:B------:R-:W-:Y:S01]  /*0f20*/  ISETP.GE.AND P6, PT, R16, RZ, PT ;  /* 0x000000ff1000720c */ /* 0x000fe20003fc6270 */
[----:B------:R-:W-:Y:S01]  /*0f30*/  @!P1 IMAD.IADD R17, R17, 0x1, -R0 ;  /* 0x0000000111119824 */ /* 0x000fe200078e0a00 */
[----:B------:R-:W-:Y:S01]  /*0f40*/  LOP3.LUT R16, R8, 0x10, RZ, 0xfc, !PT ;  /* 0x0000001008107812 */ /* 0x000fe200078efcff */
[----:B------:R-:W-:Y:S01]  /*0f50*/  IMAD R19, R0, R10, R19 ;  /* 0x0000000a00137224 */ /* 0x000fe200078e0213 */
[----:B------:R-:W-:-:S02]  /*0f60*/  IABS R25, R14 ;  /* 0x0000000e00197213 */ /* 0x000fc40000000000 */
[----:B------:R-:W-:Y:S01]  /*0f70*/  ISETP.GT.U32.AND P1, PT, R0, R17, PT ;  /* 0x000000110000720c */ /* 0x000fe20003f24070 */
[----:B------:R-:W-:Y:S01]  /*0f80*/  @!P3 IMAD.IADD R15, R15, 0x1, -R0 ;  /* 0x000000010f0fb824 */ /* 0x000fe200078e0a00 */
[----:B------:R-:W-:Y:S01]  /*0f90*/  IABS R23, R16 ;  /* 0x0000001000177213 */ /* 0x000fe20000000000 */
[----:B------:R-:W-:-:S03]  /*0fa0*/  IMAD.HI.U32 R12, R6, R25, RZ ;  /* 0x00000019060c7227 */ /* 0x000fc600078e00ff */
[----:B------:R-:W-:Y:S01]  /*0fb0*/  ISETP.GT.U32.AND P3, PT, R0, R15, PT ;  /* 0x0000000f0000720c */ /* 0x000fe20003f64070 */
[----:B------:R-:W-:Y:S02]  /*0fc0*/  @!P2 IMAD.IADD R5, R5, 0x1, -R0 ;  /* 0x000000010505a824 */ /* 0x000fe400078e0a00 */
[----:B------:R-:W-:-:S03]  /*0fd0*/  IMAD.HI.U32 R10, R6, R23, RZ ;  /* 0x00000017060a7227 */ /* 0x000fc600078e00ff */
[C---:B------:R-:W-:Y:S01]  /*0fe0*/  ISETP.GT.U32.AND P2, PT, R0.reuse, R5, PT ;  /* 0x000000050000720c */ /* 0x040fe20003f44070 */
[----:B------:R-:W-:Y:S01]  /*0ff0*/  IMAD.MOV R12, RZ, RZ, -R12 ;  /* 0x000000ffff0c7224 */ /* 0x000fe200078e0a0c */
[----:B------:R-:W-:Y:S01]  /*1000*/  @!P1 IADD3 R17, R17, -R0, RZ ;  /* 0x8000000011119210 */ /* 0x000fe20007ffe0ff */
[----:B------:R-:W-:Y:S01]  /*1010*/  IMAD.MOV R10, RZ, RZ, -R10 ;  /* 0x000000ffff0a7224 */ /* 0x000fe200078e0a0a */
[C---:B------:R-:W-:Y:S01]  /*1020*/  ISETP.GT.U32.AND P1, PT, R0.reuse, R19, PT ;  /* 0x000000130000720c */ /* 0x040fe20003f24070 */
[----:B------:R-:W-:Y:S02]  /*1030*/  IMAD R25, R0, R12, R25 ;  /* 0x0000000c00197224 */ /* 0x000fe400078e0219 */
[----:B------:R-:W-:-:S04]  /*1040*/  IMAD.HI.U32 R12, R6, R29, RZ ;  /* 0x0000001d060c7227 */ /* 0x000fc800078e00ff */
[----:B------:R-:W-:Y:S01]  /*1050*/  IMAD.MOV.U32 R21, RZ, RZ, R17 ;  /* 0x000000ffff157224 */ /* 0x000fe200078e0011 */
[----:B------:R-:W-:Y:S01]  /*1060*/  IADD3 R12, -R12, RZ, RZ ;  /* 0x000000ff0c0c7210 */ /* 0x000fe20007ffe1ff */
[----:B------:R-:W-:Y:S01]  /*1070*/  IMAD R17, R0, R10, R23 ;  /* 0x0000000a00117224 */ /* 0x000fe200078e0217 */
[----:B------:R-:W-:Y:S01]  /*1080*/  @!P2 IADD3 R5, R5, -R0, RZ ;  /* 0x800000000505a210 */ /* 0x000fe20007ffe0ff */
[--C-:B------:R-:W-:Y:S01]  /*1090*/  @!P3 IMAD.IADD R15, R15, 0x1, -R0.reuse ;  /* 0x000000010f0fb824 */ /* 0x100fe200078e0a00 */
[----:B------:R-:W-:Y:S01]  /*10a0*/  ISETP.GE.AND P3, PT, R14, RZ, PT ;  /* 0x000000ff0e00720c */ /* 0x000fe20003f66270 */
[----:B------:R-:W-:Y:S01]  /*10b0*/  @!P1 IMAD.IADD R19, R19, 0x1, -R0 ;  /* 0x0000000113139824 */ /* 0x000fe200078e0a00 */
[C---:B------:R-:W-:Y:S01]  /*10c0*/  ISETP.GT.U32.AND P2, PT, R0.reuse, R17, PT ;  /* 0x000000110000720c */ /* 0x040fe20003f44070 */
[----:B------:R-:W-:Y:S01]  /*10d0*/  IMAD R29, R0, R12, R29 ;  /* 0x0000000c001d7224 */ /* 0x000fe200078e021d */
[----:B------:R-:W-:Y:S01]  /*10e0*/  LOP3.LUT R14, R8, 0x14, RZ, 0xfc, !PT ;  /* 0x00000014080e7812 */ /* 0x000fe200078efcff */
[----:B------:R-:W-:Y:S01]  /*10f0*/  @!P0 IMAD.MOV R15, RZ, RZ, -R15 ;  /* 0x000000ffff0f8224 */ /* 0x000fe200078e0a0f */
[C---:B------:R-:W-:Y:S01]  /*1100*/  ISETP.GT.U32.AND P1, PT, R0.reuse, R19, PT ;  /* 0x000000130000720c */ /* 0x040fe20003f24070 */
[----:B------:R-:W-:Y:S01]  /*1110*/  IMAD.MOV.U32 R31, RZ, RZ, R5 ;  /* 0x000000ffff1f7224 */ /* 0x000fe200078e0005 */
[----:B------:R-:W-:Y:S01]  /*1120*/  ISETP.GT.U32.AND P0, PT, R0, R25, PT ;  /* 0x000000190000720c */ /* 0x000fe20003f04070 */
[----:B------:R-:W-:Y:S01]  /*1130*/  @!P5 IMAD.MOV R21, RZ, RZ, -R21 ;  /* 0x000000ffff15d224 */ /* 0x000fe200078e0a15 */
[----:B------:R-:W-:Y:S01]  /*1140*/  IABS R27, R14 ;  /* 0x0000000e001b7213 */ /* 0x000fe20000000000 */
[----:B------:R-:W-:Y:S01]  /*1150*/  @!P6 IMAD.MOV R31, RZ, RZ, -R31 ;  /* 0x000000ffff1fe224 */ /* 0x000fe200078e0a1f */
[----:B------:R-:W-:-:S02]  /*1160*/  LOP3.LUT R12, R8, 0x16, RZ, 0xfc, !PT ;  /* 0x00000016080c7812 */ /* 0x000fc400078efcff */
[----:B------:R-:W-:Y:S01]  /*1170*/  ISETP.GE.AND P6, PT, R18, RZ, PT ;  /* 0x000000ff1200720c */ /* 0x000fe20003fc6270 */
[--C-:B------:R-:W-:Y:S01]  /*1180*/  @!P2 IMAD.IADD R17, R17, 0x1, -R0.reuse ;  /* 0x000000011111a824 */ /* 0x100fe200078e0a00 */
[----:B------:R-:W-:Y:S01]  /*1190*/  IABS R33, R12 ;  /* 0x0000000c00217213 */ /* 0x000fe20000000000 */
[----:B------:R-:W-:Y:S01]  /*11a0*/  IMAD.HI.U32 R5, R6, R27, RZ ;  /* 0x0000001b06057227 */ /* 0x000fe200078e00ff */
[----:B------:R-:W-:Y:S02]  /*11b0*/  ISETP.GE.AND P5, PT, R16, RZ, PT ;  /* 0x000000ff1000720c */ /* 0x000fe40003fa6270 */
[----:B------:R-:W-:Y:S01]  /*11c0*/  @!P1 IADD3 R19, R19, -R0, RZ ;  /* 0x8000000013139210 */ /* 0x000fe20007ffe0ff */
[----:B------:R-:W-:Y:S01]  /*11d0*/  IMAD.MOV R5, RZ, RZ, -R5 ;  /* 0x000000ffff057224 */ /* 0x000fe200078e0a05 */
[C---:B------:R-:W-:Y:S01]  /*11e0*/  ISETP.GT.U32.AND P1, PT, R0.reuse, R29, PT ;  /* 0x0000001d0000720c */ /* 0x040fe20003f24070 */
[----:B------:R-:W-:Y:S01]  /*11f0*/  @!P0 IMAD.IADD R25, R25, 0x1, -R0 ;  /* 0x0000000119198824 */ /* 0x000fe200078e0a00 */
[C---:B------:R-:W-:Y:S01]  /*1200*/  ISETP.GT.U32.AND P2, PT, R0.reuse, R17, PT ;  /* 0x000000110000720c */ /* 0x040fe20003f44070 */
[----:B------:R-:W-:Y:S01]  /*1210*/  IMAD R5, R0, R5, R27 ;  /* 0x0000000500057224 */ /* 0x000fe200078e021b */
[----:B------:R-:W-:Y:S01]  /*1220*/  LOP3.LUT R16, R8, 0x1e, RZ, 0xfc, !PT ;  /* 0x0000001e08107812 */ /* 0x000fe200078efcff */
[----:B------:R-:W-:Y:S01]  /*1230*/  IMAD.HI.U32 R10, R6, R33, RZ ;  /* 0x00000021060a7227 */ /* 0x000fe200078e00ff */
[----:B------:R-:W-:-:S02]  /*1240*/  ISETP.GT.U32.AND P0, PT, R0, R25, PT ;  /* 0x000000190000720c */ /* 0x000fc40003f04070 */
[----:B------:R-:W-:Y:S01]  /*1250*/  LOP3.LUT R18, R8, 0x20, RZ, 0xfc, !PT ;  /* 0x0000002008127812 */ /* 0x000fe200078efcff */
[----:B------:R-:W-:Y:S01]  /*1260*/  IMAD.MOV.U32 R23, RZ, RZ, R19 ;  /* 0x000000ffff177224 */ /* 0x000fe200078e0013 */
[----:B------:R-:W-:Y:S02]  /*1270*/  IADD3 R10, -R10, RZ, RZ ;  /* 0x000000ff0a0a7210 */ /* 0x000fe40007ffe1ff */
[----:B------:R-:W-:Y:S01]  /*1280*/  IABS R41, R16 ;  /* 0x0000001000297213 */ /* 0x000fe20000000000 */
[--C-:B------:R-:W-:Y:S01]  /*1290*/  @!P1 IMAD.IADD R29, R29, 0x1, -R0.reuse ;  /* 0x000000011d1d9824 */ /* 0x100fe200078e0a00 */
[----:B------:R-:W-:Y:S01]  /*12a0*/  IABS R43, R18 ;  /* 0x00000012002b7213 */ /* 0x000fe20000000000 */
[C---:B------:R-:W-:Y:S01]  /*12b0*/  IMAD R19, R0.reuse, R10, R33 ;  /* 0x0000000a00137224 */ /* 0x040fe200078e0221 */
[----:B------:R-:W-:Y:S01]  /*12c0*/  @!P2 IADD3 R17, R17, -R0, RZ ;  /* 0x800000001111a210 */ /* 0x000fe20007ffe0ff */
[----:B------:R-:W-:Y:S01]  /*12d0*/  @!P4 IMAD.MOV R23, RZ, RZ, -R23 ;  /* 0x000000ffff17c224 */ /* 0x000fe200078e0a17 */
[C---:B------:R-:W-:Y:S01]  /*12e0*/  ISETP.GT.U32.AND P1, PT, R0.reuse, R29, PT ;  /* 0x0000001d0000720c */ /* 0x040fe20003f24070 */
[----:B------:R-:W-:Y:S01]  /*12f0*/  @!P0 IMAD.IADD R25, R25, 0x1, -R0 ;  /* 0x0000000119198824 */ /* 0x000fe200078e0a00 */
[----:B------:R-:W-:Y:S01]  /*1300*/  ISETP.GT.U32.AND P2, PT, R0, R5, PT ;  /* 0x000000050000720c */ /* 0x000fe20003f44070 */
[----:B------:R-:W-:Y:S01]  /*1310*/  IMAD.MOV.U32 R27, RZ, RZ, R17 ;  /* 0x000000ffff1b7224 */ /* 0x000fe200078e0011 */
[----:B------:R-:W-:Y:S01]  /*1320*/  LOP3.LUT R10, R8, 0x18, RZ, 0xfc, !PT ;  /* 0x00000018080a7812 */ /* 0x000fe200078efcff */
[----:B------:R-:W-:Y:S01]  /*1330*/  @!P3 IMAD.MOV R25, RZ, RZ, -R25 ;  /* 0x000000ffff19b224 */ /* 0x000fe200078e0a19 */
[----:B------:R-:W-:Y:S01]  /*1340*/  ISETP.GE.AND P4, PT, R14, RZ, PT ;  /* 0x000000ff0e00720c */ /* 0x000fe20003f86270 */
[----:B------:R-:W-:Y:S01]  /*1350*/  @!P5 IMAD.MOV R27, RZ, RZ, -R27 ;  /* 0x000000ffff1bd224 */ /* 0x000fe200078e0a1b */
[----:B------:R-:W-:-:S02]  /*1360*/  IABS R17, R10 ;  /* 0x0000000a00117213 */ /* 0x000fc40000000000 */
[----:B------:R-:W-:Y:S02]  /*1370*/  LOP3.LUT R14, R8, 0x1c, RZ, 0xfc, !PT ;  /* 0x0000001c080e7812 */ /* 0x000fe400078efcff */
[----:B------:R-:W-:Y:S01]  /*1380*/  ISETP.GE.AND P3, PT, R10, RZ, PT ;  /* 0x000000ff0a00720c */ /* 0x000fe20003f66270 */
[----:B------:R-:W-:Y:S01]  /*1390*/  IMAD.HI.U32 R10, R6, R17, RZ ;  /* 0x00000011060a7227 */ /* 0x000fe200078e00ff */
[----:B------:R-:W-:Y:S02]  /*13a0*/  @!P1 IADD3 R29, R29, -R0, RZ ;  /* 0x800000001d1d9210 */ /* 0x000fe40007ffe0ff */
[----:B------:R-:W-:Y:S01]  /*13b0*/  ISETP.GE.AND P0, PT, R12, RZ, PT ;  /* 0x000000ff0c00720c */ /* 0x000fe20003f06270 */
[----:B------:R-:W-:Y:S01]  /*13c0*/  @!P2 IMAD.IADD R5, R5, 0x1, -R0 ;  /* 0x000000010505a824 */ /* 0x000fe200078e0a00 */
[----:B------:R-:W-:Y:S01]  /*13d0*/  LOP3.LUT R12, R8, 0x1a, RZ, 0xfc, !PT ;  /* 0x0000001a080c7812 */ /* 0x000fe200078efcff */
[----:B------:R-:W-:Y:S01]  /*13e0*/  @!P6 IMAD.MOV R29, RZ, RZ, -R29 ;  /* 0x000000ffff1de224 */ /* 0x000fe200078e0a1d */
[----:B------:R-:W-:-:S02]  /*13f0*/  ISETP.GT.U32.AND P6, PT, R0, R19, PT ;  /* 0x000000130000720c */ /* 0x000fc40003fc4070 */
[----:B------:R-:W-:Y:S02]  /*1400*/  ISETP.GT.U32.AND P2, PT, R0, R5, PT ;  /* 0x000000050000720c */ /* 0x000fe40003f44070 */
[----:B------:R-:W-:Y:S02]  /*1410*/  ISETP.GE.AND P1, PT, R14, RZ, PT ;  /* 0x000000ff0e00720c */ /* 0x000fe40003f26270 */
[----:B------:R-:W-:Y:S01]  /*1420*/  IABS R39, R14 ;  /* 0x0000000e00277213 */ /* 0x000fe20000000000 */
[----:B------:R-:W-:Y:S01]  /*1430*/  IMAD.MOV R14, RZ, RZ, -R10 ;  /* 0x000000ffff0e7224 */ /* 0x000fe200078e0a0a */
[----:B------:R-:W-:Y:S02]  /*1440*/  IABS R37, R12 ;  /* 0x0000000c00257213 */ /* 0x000fe40000000000 */
[----:B------:R-:W-:Y:S01]  /*1450*/  ISETP.GE.AND P5, PT, R12, RZ, PT ;  /* 0x000000ff0c00720c */ /* 0x000fe20003fa6270 */
[----:B------:R-:W-:Y:S01]  /*1460*/  IMAD R17, R0, R14, R17 ;  /* 0x0000000e00117224 */ /* 0x000fe200078e0211 */
[----:B------:R-:W-:Y:S01]  /*1470*/  LOP3.LUT R14, R8, 0x22, RZ, 0xfc, !PT ;  /* 0x00000022080e7812 */ /* 0x000fe200078efcff */
[----:B------:R-:W-:-:S02]  /*1480*/  @!P6 IMAD.IADD R19, R19, 0x1, -R0 ;  /* 0x000000011313e824 */ /* 0x000fc400078e0a00 */
[----:B------:R-:W-:Y:S01]  /*1490*/  IMAD.HI.U32 R12, R6, R37, RZ ;  /* 0x00000025060c7227 */ /* 0x000fe200078e00ff */
[----:B------:R-:W-:Y:S02]  /*14a0*/  IABS R35, R14 ;  /* 0x0000000e00237213 */ /* 0x000fe40000000000 */
[C---:B------:R-:W-:Y:S01]  /*14b0*/  ISETP.GT.U32.AND P6, PT, R0.reuse, R19, PT ;  /* 0x000000130000720c */ /* 0x040fe20003fc4070 */
[----:B------:R-:W-:Y:S01]  /*14c0*/  @!P2 IMAD.IADD R5, R5, 0x1, -R0 ;  /* 0x000000010505a824 */ /* 0x000fe200078e0a00 */
[----:B------:R-:W-:Y:S01]  /*14d0*/  ISETP.GT.U32.AND P2, PT, R0, R17, PT ;  /* 0x000000110000720c */ /* 0x000fe20003f44070 */
[----:B------:R-:W-:Y:S01]  /*14e0*/  IMAD.HI.U32 R10, R6, R39, RZ ;  /* 0x00000027060a7227 */ /* 0x000fe200078e00ff */
[----:B------:R-:W-:Y:S02]  /*14f0*/  IADD3 R12, -R12, RZ, RZ ;  /* 0x000000ff0c0c7210 */ /* 0x000fe40007ffe1ff */
[----:B------:R-:W-:Y:S01]  /*1500*/  MOV R45, R5 ;  /* 0x00000005002d7202 */ /* 0x000fe20000000f00 */
[----:B------:R-:W-:-:S02]  /*1510*/  IMAD.MOV R10, RZ, RZ, -R10 ;  /* 0x000000ffff0a7224 */ /* 0x000fc400078e0a0a */
[C---:B------:R-:W-:Y:S02]  /*1520*/  IMAD R37, R0.reuse, R12, R37 ;  /* 0x0000000c00257224 */ /* 0x040fe400078e0225 */
[C---:B------:R-:W-:Y:S02]  /*1530*/  IMAD R39, R0.reuse, R10, R39 ;  /* 0x0000000a00277224 */ /* 0x040fe400078e0227 */
[--C-:B------:R-:W-:Y:S01]  /*1540*/  @!P6 IMAD.IADD R19, R19, 0x1, -R0.reuse ;  /* 0x000000011313e824 */ /* 0x100fe200078e0a00 */
[----:B------:R-:W-:Y:S01]  /*1550*/  ISETP.GT.U32.AND P6, PT, R0, R37, PT ;  /* 0x000000250000720c */ /* 0x000fe20003fc4070 */
[----:B------:R-:W-:Y:S02]  /*1560*/  @!P2 IMAD.IADD R17, R17, 0x1, -R0 ;  /* 0x000000011111a824 */ /* 0x000fe400078e0a00 */
[----:B------:R-:W-:-:S03]  /*1570*/  IMAD.HI.U32 R10, R6, R41, RZ ;  /* 0x00000029060a7227 */ /* 0x000fc600078e00ff */
[----:B------:R-:W-:Y:S01]  /*1580*/  ISETP.GT.U32.AND P2, PT, R0, R17, PT ;  /* 0x000000110000720c */ /* 0x000fe20003f44070 */
[----:B------:R-:W-:Y:S01]  /*1590*/  IMAD.HI.U32 R12, R6, R43, RZ ;  /* 0x0000002b060c7227 */ /* 0x000fe200078e00ff */
[----:B------:R-:W-:-:S03]  /*15a0*/  IADD3 R10, -R10, RZ, RZ ;  /* 0x000000ff0a0a7210 */ /* 0x000fc60007ffe1ff */
[----:B------:R-:W-:Y:S02]  /*15b0*/  IMAD.MOV R12, RZ, RZ, -R12 ;  /* 0x000000ffff0c7224 */ /* 0x000fe400078e0a0c */
[C---:B------:R-:W-:Y:S02]  /*15c0*/  IMAD R41, R0.reuse, R10, R41 ;  /* 0x0000000a00297224 */ /* 0x040fe400078e0229 */
[C---:B------:R-:W-:Y:S02]  /*15d0*/  IMAD R43, R0.reuse, R12, R43 ;  /* 0x0000000c002b7224 */ /* 0x040fe400078e022b */
[----:B------:R-:W-:Y:S02]  /*15e0*/  IMAD.MOV.U32 R33, RZ, RZ, R19 ;  /* 0x000000ffff217224 */ /* 0x000fe400078e0013 */
[----:B------:R-:W-:Y:S01]  /*15f0*/  @!P4 IMAD.MOV R45, RZ, RZ, -R45 ;  /* 0x000000ffff2dc224 */ /* 0x000fe200078e0a2d */
[C---:B------:R-:W-:Y:S01]  /*1600*/  ISETP.GT.U32.AND P4, PT, R0.reuse, R39, PT ;  /* 0x000000270000720c */ /* 0x040fe20003f84070 */
[----:B------:R-:W-:Y:S01]  /*1610*/  @!P6 IMAD.IADD R37, R37, 0x1, -R0 ;  /* 0x000000012525e824 */ /* 0x000fe200078e0a00 */
[----:B------:R-:W-:Y:S01]  /*1620*/  ISETP.GT.U32.AND P6, PT, R0, R43, PT ;  /* 0x0000002b0000720c */ /* 0x000fe20003fc4070 */
[----:B------:R-:W-:-:S04]  /*1630*/  IMAD.HI.U32 R10, R6, R35, RZ ;  /* 0x00000023060a7227 */ /* 0x000fc800078e00ff */
[----:B------:R-:W-:Y:S01]  /*1640*/  @!P0 IMAD.MOV R33, RZ, RZ, -R33 ;  /* 0x000000ffff218224 */ /* 0x000fe200078e0a21 */
[----:B------:R-:W-:Y:S01]  /*1650*/  ISETP.GT.U32.AND P0, PT, R0, R41, PT ;  /* 0x000000290000720c */ /* 0x000fe20003f04070 */
[----:B------:R-:W-:-:S04]  /*1660*/  IMAD.HI.U32 R5, R6, R47, RZ ;  /* 0x0000002f06057227 */ /* 0x000fc800078e00ff */
[----:B------:R-:W-:Y:S01]  /*1670*/  @!P2 IMAD.IADD R17, R17, 0x1, -R0 ;  /* 0x000000011111a824 */ /* 0x000fe200078e0a00 */
[----:B------:R-:W-:Y:S01]  /*1680*/  ISETP.GE.AND P2, PT, R16, RZ, PT ;  /* 0x000000ff1000720c */ /* 0x000fe20003f46270 */
[----:B------:R-:W-:Y:S01]  /*1690*/  IMAD.MOV R10, RZ, RZ, -R10 ;  /* 0x000000ffff0a7224 */ /* 0x000fe200078e0a0a */
[----:B------:R-:W-:Y:S02]  /*16a0*/  LOP3.LUT R16, R8, 0x26, RZ, 0xfc, !PT ;  /* 0x0000002608107812 */ /* 0x000fe400078efcff */
[----:B------:R-:W-:Y:S01]  /*16b0*/  IADD3 R19, -R5, RZ, RZ ;  /* 0x000000ff05137210 */ /* 0x000fe20007ffe1ff */
[C---:B------:R-:W-:Y:S01]  /*16c0*/  IMAD R5, R0.reuse, R10, R35 ;  /* 0x0000000a00057224 */ /* 0x040fe200078e0223 */
[----:B------:R-:W-:Y:S01]  /*16d0*/  IABS R10, R16 ;  /* 0x00000010000a7213 */ /* 0x000fe20000000000 */
[----:B------:R-:W-:Y:S01]  /*16e0*/  IMAD.MOV.U32 R35, RZ, RZ, R17 ;  /* 0x000000ffff237224 */ /* 0x000fe200078e0011 */
[-C--:B------:R-:W-:Y:S01]  /*16f0*/  @!P4 IADD3 R39, R39, -R0.reuse, RZ ;  /* 0x800000002727c210 */ /* 0x080fe20007ffe0ff */
[----:B------:R-:W-:Y:S01]  /*1700*/  @!P0 IMAD.IADD R41, R41, 0x1, -R0 ;  /* 0x0000000129298824 */ /* 0x000fe200078e0a00 */
[----:B------:R-:W-:Y:S01]  /*1710*/  @!P6 IADD3 R43, R43, -R0, RZ ;  /* 0x800000002b2be210 */ /* 0x000fe20007ffe0ff */
[----:B------:R-:W-:Y:S01]  /*1720*/  IMAD.MOV.U32 R17, RZ, RZ, R10 ;  /* 0x000000ffff117224 */ /* 0x000fe200078e000a */
[C---:B------:R-:W-:Y:S01]  /*1730*/  ISETP.GT.U32.AND P0, PT, R0.reuse, R39, PT ;  /* 0x000000270000720c */ /* 0x040fe20003f04070 */
[C---:B------:R-:W-:Y:S01]  /*1740*/  IMAD R19, R0.reuse, R19, R47 ;  /* 0x0000001300137224 */ /* 0x040fe200078e022f */
[----:B------:R-:W-:Y:S01]  /*1750*/  ISETP.GT.U32.AND P4, PT, R0, R37, PT ;  /* 0x000000250000720c */ /* 0x000fe20003f84070 */
[----:B------:R-:W-:Y:S01]  /*1760*/  IMAD.HI.U32 R10, R6, R17, RZ ;  /* 0x00000011060a7227 */ /* 0x000fe200078e00ff */
[----:B------:R-:W-:-:S03]  /*1770*/  ISETP.GT.U32.AND P6, PT, R0, R43, PT ;  /* 0x0000002b0000720c */ /* 0x000fc60003fc4070 */
[----:B------:R-:W-:Y:S02]  /*1780*/  IMAD.MOV R12, RZ, RZ, -R10 ;  /* 0x000000ffff0c7224 */ /* 0x000fe400078e0a0a */
[----:B------:R-:W-:Y:S01]  /*1790*/  @!P3 IMAD.MOV R35, RZ, RZ, -R35 ;  /* 0x000000ffff23b224 */ /* 0x000fe200078e0a23 */
[C---:B------:R-:W-:Y:S01]  /*17a0*/  ISETP.GT.U32.AND P3, PT, R0.reuse, R41, PT ;  /* 0x000000290000720c */ /* 0x040fe20003f64070 */
[----:B------:R-:W-:Y:S02]  /*17b0*/  IMAD R17, R0, R12, R17 ;  /* 0x0000000c00117224 */ /* 0x000fe400078e0211 */
[----:B------:R-:W-:Y:S01]  /*17c0*/  @!P0 IADD3 R39, R39, -R0, RZ ;  /* 0x8000000027278210 */ /* 0x000fe20007ffe0ff */
[----:B------:R-:W-:Y:S01]  /*17d0*/  IMAD.HI.U32 R10, R6, R49, RZ ;  /* 0x00000031060a7227 */ /* 0x000fe200078e00ff */
[----:B------:R-:W-:-:S03]  /*17e0*/  ISETP.GT.U32.AND P0, PT, R0, R19, PT ;  /* 0x000000130000720c */ /* 0x000fc60003f04070 */
[--C-:B------:R-:W-:Y:S01]  /*17f0*/  @!P4 IMAD.IADD R37, R37, 0x1, -R0.reuse ;  /* 0x000000012525c824 */ /* 0x100fe200078e0a00 */
[C---:B------:R-:W-:Y:S01]  /*1800*/  ISETP.GT.U32.AND P4, PT, R0.reuse, R5, PT ;  /* 0x000000050000720c */ /* 0x040fe20003f84070 */
[--C-:B------:R-:W-:Y:S01]  /*1810*/  @!P6 IMAD.IADD R43, R43, 0x1, -R0.reuse ;  /* 0x000000012b2be824 */ /* 0x100fe200078e0a00 */
[----:B------:R-:W-:Y:S01]  /*1820*/  ISETP.GT.U32.AND P6, PT, R0, R17, PT ;  /* 0x000000110000720c */ /* 0x000fe20003fc4070 */
[----:B------:R-:W-:Y:S01]  /*1830*/  @!P1 IMAD.MOV R39, RZ, RZ, -R39 ;  /* 0x000000ffff279224 */ /* 0x000fe200078e0a27 */
[----:B------:R-:W-:Y:S01]  /*1840*/  @!P5 IADD3 R37, -R37, RZ, RZ ;  /* 0x000000ff2525d210 */ /* 0x000fe20007ffe1ff */
[----:B------:R-:W-:Y:S01]  /*1850*/  @!P3 IMAD.IADD R41, R41, 0x1, -R0 ;  /* 0x000000012929b824 */ /* 0x000fe200078e0a00 */
[----:B------:R-:W-:Y:S01]  /*1860*/  ISETP.GE.AND P3, PT, R18, RZ, PT ;  /* 0x000000ff1200720c */ /* 0x000fe20003f66270 */
[----:B------:R-:W-:Y:S01]  /*1870*/  IMAD.MOV R10, RZ, RZ, -R10 ;  /* 0x000000ffff0a7224 */ /* 0x000fe200078e0a0a */
[----:B------:R-:W-:Y:S01]  /*1880*/  LOP3.LUT R18, R8, 0x2e, RZ, 0xfc, !PT ;  /* 0x0000002e08127812 */ /* 0x000fe200078efcff */
[--C-:B------:R-:W-:Y:S01]  /*1890*/  @!P0 IMAD.IADD R19, R19, 0x1, -R0.reuse ;  /* 0x0000000113138824 */ /* 0x100fe200078e0a00 */
[----:B------:R-:W-:Y:S01]  /*18a0*/  ISETP.GE.AND P0, PT, R20, RZ, PT ;  /* 0x000000ff1400720c */ /* 0x000fe20003f06270 */
[----:B------:R-:W-:Y:S01]  /*18b0*/  IMAD R49, R0, R10, R49 ;  /* 0x0000000a00317224 */ /* 0x000fe200078e0231 */
[----:B------:R-:W-:Y:S01]  /*18c0*/  IABS R63, R18 ;  /* 0x00000012003f7213 */ /* 0x000fe20000000000 */
[----:B------:R-:W-:Y:S01]  /*18d0*/  @!P2 IMAD.MOV R41, RZ, RZ, -R41 ;  /* 0x000000ffff29a224 */ /* 0x000fe200078e0a29 */
[----:B------:R-:W-:Y:S01]  /*18e0*/  @!P4 IADD3 R5, R5, -R0, RZ ;  /* 0x800000000505c210 */ /* 0x000fe20007ffe0ff */
[----:B------:R-:W-:Y:S01]  /*18f0*/  @!P6 IMAD.IADD R17, R17, 0x1, -R0 ;  /* 0x000000011111e824 */ /* 0x000fe200078e0a00 */
[----:B------:R-:W-:Y:S01]  /*1900*/  ISETP.GE.AND P4, PT, R14, RZ, PT ;  /* 0x000000ff0e00720c */ /* 0x000fe20003f86270 */
[----:B------:R-:W-:Y:S01]  /*1910*/  IMAD.HI.U32 R12, R6, R51, RZ ;  /* 0x00000033060c7227 */ /* 0x000fe200078e00ff */
[----:B------:R-:W-:-:S02]  /*1920*/  LOP3.LUT R14, R8, 0x2c, RZ, 0xfc, !PT ;  /* 0x0000002c080e7812 */ /* 0x000fc400078efcff */
[C---:B------:R-:W-:Y:S01]  /*1930*/  ISETP.GT.U32.AND P6, PT, R0.reuse, R19, PT ;  /* 0x000000130000720c */ /* 0x040fe20003fc4070 */
[----:B------:R-:W-:Y:S01]  /*1940*/  @!P3 IMAD.MOV R43, RZ, RZ, -R43 ;  /* 0x000000ffff2bb224 */ /* 0x000fe200078e0a2b */
[C---:B------:R-:W-:Y:S01]  /*1950*/  ISETP.GT.U32.AND P1, PT, R0.reuse, R17, PT ;  /* 0x000000110000720c */ /* 0x040fe20003f24070 */
[----:B------:R-:W-:Y:S01]  /*1960*/  IMAD.MOV R12, RZ, RZ, -R12 ;  /* 0x000000ffff0c7224 */ /* 0x000fe200078e0a0c */
[----:B------:R-:W-:Y:S02]  /*1970*/  IABS R55, R14 ;  /* 0x0000000e00377213 */ /* 0x000fe40000000000 */
[C---:B------:R-:W-:Y:S01]  /*1980*/  ISETP.GT.U32.AND P5, PT, R0.reuse, R5, PT ;  /* 0x000000050000720c */ /* 0x040fe20003fa4070 */
[C---:B------:R-:W-:Y:S01]  /*1990*/  IMAD R51, R0.reuse, R12, R51 ;  /* 0x0000000c00337224 */ /* 0x040fe200078e0233 */
[----:B------:R-:W-:Y:S01]  /*19a0*/  ISETP.GT.U32.AND P2, PT, R0, R49, PT ;  /* 0x000000310000720c */ /* 0x000fe20003f44070 */
[----:B------:R-:W-:Y:S01]  /*19b0*/  IMAD.HI.U32 R10, R6, R55, RZ ;  /* 0x00000037060a7227 */ /* 0x000fe200078e00ff */
[----:B------:R-:W-:-:S02]  /*19c0*/  ISETP.GE.AND P3, PT, R16, RZ, PT ;  /* 0x000000ff1000720c */ /* 0x000fc40003f66270 */
[----:B------:R-:W-:Y:S01]  /*19d0*/  LOP3.LUT R16, R8, 0x36, RZ, 0xfc, !PT ;  /* 0x0000003608107812 */ /* 0x000fe200078efcff */
[--C-:B------:R-:W-:Y:S01]  /*19e0*/  @!P6 IMAD.IADD R19, R19, 0x1, -R0.reuse ;  /* 0x000000011313e824 */ /* 0x100fe200078e0a00 */
[----:B------:R-:W-:Y:S01]  /*19f0*/  IADD3 R10, -R10, RZ, RZ ;  /* 0x000000ff0a0a7210 */ /* 0x000fe20007ffe1ff */
[--C-:B------:R-:W-:Y:S01]  /*1a00*/  @!P1 IMAD.IADD R17, R17, 0x1, -R0.reuse ;  /* 0x0000000111119824 */ /* 0x100fe200078e0a00 */
[----:B------:R-:W-:Y:S01]  /*1a10*/  ISETP.GE.AND P6, PT, R22, RZ, PT ;  /* 0x000000ff1600720c */ /* 0x000fe20003fc6270 */
[----:B------:R-:W-:Y:S01]  /*1a20*/  IMAD.MOV.U32 R47, RZ, RZ, R19 ;  /* 0x000000ffff2f7224 */ /* 0x000fe200078e0013 */
[----:B------:R-:W-:Y:S01]  /*1a30*/  ISETP.GE.AND P1, PT, R24, RZ, PT ;  /* 0x000000ff1800720c */ /* 0x000fe20003f26270 */
[C---:B------:R-:W-:Y:S01]  /*1a40*/  IMAD R19, R0.reuse, R10, R55 ;  /* 0x0000000a00137224 */ /* 0x040fe200078e0237 */
[----:B------:R-:W-:Y:S01]  /*1a50*/  @!P5 IADD3 R5, R5, -R0, RZ ;  /* 0x800000000505d210 */ /* 0x000fe20007ffe0ff */
[----:B------:R-:W-:Y:S01]  /*1a60*/  IMAD.MOV.U32 R55, RZ, RZ, R17 ;  /* 0x000000ffff377224 */ /* 0x000fe200078e0011 */
[----:B------:R-:W-:Y:S01]  /*1a70*/  ISETP.GT.U32.AND P5, PT, R0, R51, PT ;  /* 0x000000330000720c */ /* 0x000fe20003fa4070 */
[----:B------:R-:W-:Y:S01]  /*1a80*/  @!P2 IMAD.IADD R49, R49, 0x1, -R0 ;  /* 0x000000013131a824 */ /* 0x000fe200078e0a00 */
[----:B------:R-:W-:Y:S01]  /*1a90*/  LOP3.LUT R10, R8, 0x32, RZ, 0xfc, !PT ;  /* 0x00000032080a7812 */ /* 0x000fe200078efcff */
[----:B------:R-:W-:Y:S01]  /*1aa0*/  IMAD.MOV.U32 R53, RZ, RZ, R5 ;  /* 0x000000ffff357224 */ /* 0x000fe200078e0005 */
[----:B------:R-:W-:Y:S01]  /*1ab0*/  @!P3 IADD3 R55, -R55, RZ, RZ ;  /* 0x000000ff3737b210 */ /* 0x000fe20007ffe1ff */
[----:B------:R-:W-:Y:S01]  /*1ac0*/  IMAD.HI.U32 R12, R6, R63, RZ ;  /* 0x0000003f060c7227 */ /* 0x000fe200078e00ff */
[----:B------:R-:W-:-:S02]  /*1ad0*/  ISETP.GT.U32.AND P3, PT, R0, R19, PT ;  /* 0x000000130000720c */ /* 0x000fc40003f64070 */
[----:B------:R-:W-:Y:S01]  /*1ae0*/  LOP3.LUT R5, R8, 0x30, RZ, 0xfc, !PT ;  /* 0x0000003008057812 */ /* 0x000fe200078efcff */
[----:B------:R-:W-:Y:S01]  /*1af0*/  @!P4 IMAD.MOV R53, RZ, RZ, -R53 ;  /* 0x000000ffff35c224 */ /* 0x000fe200078e0a35 */
[C---:B------:R-:W-:Y:S01]  /*1b00*/  ISETP.GT.U32.AND P4, PT, R0.reuse, R49, PT ;  /* 0x000000310000720c */ /* 0x040fe20003f84070 */
[----:B------:R-:W-:Y:S01]  /*1b10*/  IMAD.MOV R12, RZ, RZ, -R12 ;  /* 0x000000ffff0c7224 */ /* 0x000fe200078e0a0c */
[----:B------:R-:W-:Y:S01]  /*1b20*/  IABS R17, R5 ;  /* 0x0000000500117213 */ /* 0x000fe20000000000 */
[----:B------:R-:W-:Y:S01]  /*1b30*/  @!P0 IMAD.MOV R47, RZ, RZ, -R47 ;  /* 0x000000ffff2f8224 */ /* 0x000fe200078e0a2f */
[----:B------:R-:W-:Y:S01]  /*1b40*/  @!P5 IADD3 R51, R51, -R0, RZ ;  /* 0x800000003333d210 */ /* 0x000fe20007ffe0ff */
[----:B------:R-:W-:Y:S01]  /*1b50*/  IMAD R63, R0, R12, R63 ;  /* 0x0000000c003f7224 */ /* 0x000fe200078e023f */
[----:B------:R-:W-:Y:S02]  /*1b60*/  ISETP.GE.AND P2, PT, R14, RZ, PT ;  /* 0x000000ff0e00720c */ /* 0x000fe40003f46270 */
[----:B------:R-:W-:Y:S01]  /*1b70*/  ISETP.GT.U32.AND P0, PT, R0, R51, PT ;  /* 0x000000330000720c */ /* 0x000fe20003f04070 */
[----:B------:R-:W-:Y:S01]  /*1b80*/  @!P3 IMAD.IADD R19, R19, 0x1, -R0 ;  /* 0x000000011313b824 */ /* 0x000fe200078e0a00 */
[----:B------:R-:W-:-:S02]  /*1b90*/  IABS R61, R10 ;  /* 0x0000000a003d7213 */ /* 0x000fc40000000000 */
[----:B------:R-:W-:Y:S01]  /*1ba0*/  LOP3.LUT R14, R8, 0x34, RZ, 0xfc, !PT ;  /* 0x00000034080e7812 */ /* 0x000fe200078efcff */
[--C-:B------:R-:W-:Y:S01]  /*1bb0*/  @!P4 IMAD.IADD R49, R49, 0x1, -R0.reuse ;  /* 0x000000013131c824 */ /* 0x100fe200078e0a00 */
[----:B------:R-:W-:Y:S01]  /*1bc0*/  ISETP.GE.AND P4, PT, R5, RZ, PT ;  /* 0x000000ff0500720c */ /* 0x000fe20003f86270 */
[----:B------:R-:W-:Y:S01]  /*1bd0*/  IMAD.HI.U32 R5, R6, R17, RZ ;  /* 0x0000001106057227 */ /* 0x000fe200078e00ff */
[C---:B------:R-:W-:Y:S02]  /*1be0*/  ISETP.GT.U32.AND P3, PT, R0.reuse, R19, PT ;  /* 0x000000130000720c */ /* 0x040fe40003f64070 */
[----:B------:R-:W-:Y:S01]  /*1bf0*/  MOV R57, R49 ;  /* 0x0000003100397202 */ /* 0x000fe20000000f00 */
[----:B------:R-:W-:Y:S01]  /*1c00*/  IMAD.MOV R5, RZ, RZ, -R5 ;  /* 0x000000ffff057224 */ /* 0x000fe200078e0a05 */
[----:B------:R-:W-:Y:S01]  /*1c10*/  IABS R65, R14 ;  /* 0x0000000e00417213 */ /* 0x000fe20000000000 */
[----:B------:R-:W-:Y:S01]  /*1c20*/  @!P0 IMAD.IADD R51, R51, 0x1, -R0 ;  /* 0x0000000133338824 */ /* 0x000fe200078e0a00 */
[----:B------:R-:W-:Y:S01]  /*1c30*/  @!P6 IADD3 R57, -R57, RZ, RZ ;  /* 0x000000ff3939e210 */ /* 0x000fe20007ffe1ff */
[C---:B------:R-:W-:Y:S01]  /*1c40*/  IMAD R17, R0.reuse, R5, R17 ;  /* 0x0000000500117224 */ /* 0x040fe200078e0211 */
[----:B------:R-:W-:Y:S01]  /*1c50*/  ISETP.GT.U32.AND P6, PT, R0, R63, PT ;  /* 0x0000003f0000720c */ /* 0x000fe20003fc4070 */
[----:B------:R-:W-:Y:S01]  /*1c60*/  IMAD.MOV.U32 R59, RZ, RZ, R51 ;  /* 0x000000ffff3b7224 */ /* 0x000fe200078e0033 */
[----:B------:R-:W-:Y:S01]  /*1c70*/  ISETP.GE.AND P0, PT, R10, RZ, PT ;  /* 0x000000ff0a00720c */ /* 0x000fe20003f06270 */
[----:B------:R-:W-:Y:S01]  /*1c80*/  IMAD.HI.U32 R10, R6, R61, RZ ;  /* 0x0000003d060a7227 */ /* 0x000fe200078e00ff */
[----:B------:R-:W-:-:S02]  /*1c90*/  IABS R71, R16 ;  /* 0x0000001000477213 */ /* 0x000fc40000000000 */
[----:B------:R-:W-:Y:S01]  /*1ca0*/  ISETP.GE.AND P5, PT, R18, RZ, PT ;  /* 0x000000ff1200720c */ /* 0x000fe20003fa6270 */
[----:B------:R-:W-:Y:S01]  /*1cb0*/  @!P3 IMAD.IADD R19, R19, 0x1, -R0 ;  /* 0x000000011313b824 */ /* 0x000fe200078e0a00 */
[----:B------:R-:W-:Y:S01]  /*1cc0*/  ISETP.GT.U32.AND P3, PT, R0, R17, PT ;  /* 0x000000110000720c */ /* 0x000fe20003f64070 */
[----:B------:R-:W-:Y:S01]  /*1cd0*/  IMAD.MOV R10, RZ, RZ, -R10 ;  /* 0x000000ffff0a7224 */ /* 0x000fe200078e0a0a */
[----:B------:R-:W-:Y:S01]  /*1ce0*/  LOP3.LUT R18, R8, 0x3a, RZ, 0xfc, !PT ;  /* 0x0000003a08127812 */ /* 0x000fe200078efcff */
[----:B------:R-:W-:Y:S01]  /*1cf0*/  IMAD.HI.U32 R12, R6, R65, RZ ;  /* 0x00000041060c7227 */ /* 0x000fe200078e00ff */
[----:B------:R-:W-:Y:S02]  /*1d00*/  IADD3 R24, R92, -0x35, RZ ;  /* 0xffffffcb5c187810 */ /* 0x000fe40007ffe0ff */
[----:B------:R-:W-:Y:S01]  /*1d10*/  IABS R75, R18 ;  /* 0x00000012004b7213 */ /* 0x000fe20000000000 */
[----:B------:R-:W-:Y:S02]  /*1d20*/  @!P6 IMAD.IADD R63, R63, 0x1, -R0 ;  /* 0x000000013f3fe824 */ /* 0x000fe400078e0a00 */
[----:B------:R-:W-:Y:S01]  /*1d30*/  @!P1 IMAD.MOV R59, RZ, RZ, -R59 ;  /* 0x000000ffff3b9224 */ /* 0x000fe200078e0a3b */
[----:B------:R-:W-:Y:S01]  /*1d40*/  ISETP.GE.AND P1, PT, R14, RZ, PT ;  /* 0x000000ff0e00720c */ /* 0x000fe20003f26270 */
[----:B------:R-:W-:Y:S01]  /*1d50*/  IMAD.HI.U32 R5, R6, R71, RZ ;  /* 0x0000004706057227 */ /* 0x000fe200078e00ff */
[----:B------:R-:W-:-:S02]  /*1d60*/  ISETP.GT.U32.AND P6, PT, R0, R63, PT ;  /* 0x0000003f0000720c */ /* 0x000fc40003fc4070 */
[----:B------:R-:W-:Y:S01]  /*1d70*/  LOP3.LUT R14, R8, 0x38, RZ, 0xfc, !PT ;  /* 0x00000038080e7812 */ /* 0x000fe200078efcff */
[----:B------:R-:W-:Y:S01]  /*1d80*/  @!P3 IMAD.IADD R17, R17, 0x1, -R0 ;  /* 0x000000011111b824 */ /* 0x000fe200078e0a00 */
[----:B------:R-:W-:Y:S01]  /*1d90*/  IADD3 R5, -R5, RZ, RZ ;  /* 0x000000ff05057210 */ /* 0x000fe20007ffe1ff */
[C---:B------:R-:W-:Y:S01]  /*1da0*/  IMAD R49, R0.reuse, R10, R61 ;  /* 0x0000000a00317224 */ /* 0x040fe200078e023d */
[----:B------:R-:W-:Y:S01]  /*1db0*/  IABS R73, R14 ;  /* 0x0000000e00497213 */ /* 0x000fe20000000000 */
[----:B------:R-:W-:Y:S01]  /*1dc0*/  IMAD.MOV R12, RZ, RZ, -R12 ;  /* 0x000000ffff0c7224 */ /* 0x000fe200078e0a0c */
[C---:B------:R-:W-:Y:S01]  /*1dd0*/  ISETP.GT.U32.AND P3, PT, R0.reuse, R17, PT ;  /* 0x000000110000720c */ /* 0x040fe20003f64070 */
[----:B------:R-:W-:Y:S01]  /*1de0*/  IMAD R71, R0, R5, R71 ;  /* 0x0000000500477224 */ /* 0x000fe200078e0247 */
[----:B------:R-:W-:Y:S01]  /*1df0*/  LOP3.LUT R10, R8, 0x3c, RZ, 0xfc, !PT ;  /* 0x0000003c080a7812 */ /* 0x000fe200078efcff */
[C---:B------:R-:W-:Y:S01]  /*1e00*/  IMAD R51, R0.reuse, R12, R65 ;  /* 0x0000000c00337224 */ /* 0x040fe200078e0241 */
[----:B------:R-:W-:Y:S01]  /*1e10*/  IABS R61, R30 ;  /* 0x0000001e003d7213 */ /* 0x000fe20000000000 */
[----:B------:R-:W-:Y:S01]  /*1e20*/  @!P6 IMAD.IADD R63, R63, 0x1, -R0 ;  /* 0x000000013f3fe824 */ /* 0x000fe200078e0a00 */
[----:B------:R-:W-:Y:S01]  /*1e30*/  ISETP.GT.U32.AND P6, PT, R0, R49, PT ;  /* 0x000000310000720c */ /* 0x000fe20003fc4070 */
[----:B------:R-:W-:Y:S01]  /*1e40*/  IMAD.HI.U32 R5, R6, R73, RZ ;  /* 0x0000004906057227 */ /* 0x000fe200078e00ff */
[----:B------:R-:W-:-:S02]  /*1e50*/  IABS R77, R10 ;  /* 0x0000000a004d7213 */ /* 0x000fc40000000000 */
[----:B------:R-:W-:Y:S01]  /*1e60*/  @!P5 IADD3 R63, -R63, RZ, RZ ;  /* 0x000000ff3f3fd210 */ /* 0x000fe20007ffe1ff */
[----:B------:R-:W-:Y:S01]  /*1e70*/  IMAD.HI.U32 R8, R6, R75, RZ ;  /* 0x0000004b06087227 */ /* 0x000fe200078e00ff */
[----:B------:R-:W-:-:S03]  /*1e80*/  IADD3 R5, -R5, RZ, RZ ;  /* 0x000000ff05057210 */ /* 0x000fc60007ffe1ff */
[--C-:B------:R-:W-:Y:S01]  /*1e90*/  @!P3 IMAD.IADD R17, R17, 0x1, -R0.reuse ;  /* 0x000000011111b824 */ /* 0x100fe200078e0a00 */
[C---:B------:R-:W-:Y:S01]  /*1ea0*/  ISETP.GT.U32.AND P3, PT, R0.reuse, R51, PT ;  /* 0x000000330000720c */ /* 0x040fe20003f64070 */
[C---:B------:R-:W-:Y:S02]  /*1eb0*/  IMAD R73, R0.reuse, R5, R73 ;  /* 0x0000000500497224 */ /* 0x040fe400078e0249 */
[----:B------:R-:W-:Y:S01]  /*1ec0*/  @!P6 IMAD.IADD R49, R49, 0x1, -R0 ;  /* 0x000000013131e824 */ /* 0x000fe200078e0a00 */
[----:B------:R-:W-:Y:S01]  /*1ed0*/  ISETP.GT.U32.AND P6, PT, R0, R71, PT ;  /* 0x000000470000720c */ /* 0x000fe20003fc4070 */
[----:B------:R-:W-:Y:S02]  /*1ee0*/  IMAD.MOV R8, RZ, RZ, -R8 ;  /* 0x000000ffff087224 */ /* 0x000fe400078e0a08 */
[----:B------:R-:W-:-:S04]  /*1ef0*/  IMAD.HI.U32 R3, R4, R61, RZ ;  /* 0x0000003d04037227 */ /* 0x000fc800078e00ff */
[C---:B------:R-:W-:Y:S02]  /*1f00*/  IMAD R75, R0.reuse, R8, R75 ;  /* 0x00000008004b7224 */ /* 0x040fe400078e024b */
[----:B------:R-:W-:Y:S01]  /*1f10*/  @!P3 IMAD.IADD R51, R51, 0x1, -R0 ;  /* 0x000000013333b824 */ /* 0x000fe200078e0a00 */
[----:B------:R-:W-:Y:S01]  /*1f20*/  ISETP.GT.U32.AND P3, PT, R0, R73, PT ;  /* 0x000000490000720c */ /* 0x000fe20003f64070 */
[----:B------:R-:W-:Y:S02]  /*1f30*/  IMAD.MOV R3, RZ, RZ, -R3 ;  /* 0x000000ffff037224 */ /* 0x000fe400078e0a03 */
[----:B------:R-:W-:Y:S01]  /*1f40*/  @!P6 IADD3 R71, R71, -R0, RZ ;  /* 0x800000004747e210 */ /* 0x000fe20007ffe0ff */
[----:B------:R-:W-:Y:S01]  /*1f50*/  IMAD.HI.U32 R6, R6, R77, RZ ;  /* 0x0000004d06067227 */ /* 0x000fe200078e00ff */
[C---:B------:R-:W-:Y:S02]  /*1f60*/  ISETP.GT.U32.AND P6, PT, R0.reuse, R75, PT ;  /* 0x0000004b0000720c */ /* 0x040fe40003fc4070 */
[----:B------:R-:W-:Y:S01]  /*1f70*/  ISETP.GT.U32.AND P5, PT, R0, R71, PT ;  /* 0x000000470000720c */ /* 0x000fe20003fa4070 */
[----:B------:R-:W-:Y:S01]  /*1f80*/  IMAD R3, R2, R3, R61 ;  /* 0x0000000302037224 */ /* 0x000fe200078e023d */
[----:B------:R-:W-:Y:S01]  /*1f90*/  IADD3 R6, -R6, RZ, RZ ;  /* 0x000000ff06067210 */ /* 0x000fe20007ffe1ff */
[----:B------:R-:W-:-:S02]  /*1fa0*/  IMAD.MOV.U32 R61, RZ, RZ, R19 ;  /* 0x000000ffff3d7224 */ /* 0x000fc400078e0013 */
[----:B------:R-:W-:Y:S01]  /*1fb0*/  IMAD.HI.U32 R5, R4, R67, RZ ;  /* 0x0000004304057227 */ /* 0x000fe200078e00ff */
[----:B------:R-:W-:Y:S02]  /*1fc0*/  @!P3 IADD3 R73, R73, -R0, RZ ;  /* 0x800000004949b210 */ /* 0x000fe40007ffe0ff */
[C---:B------:R-:W-:Y:S01]  /*1fd0*/  ISETP.GT.U32.AND P3, PT, R0.reuse, R49, PT ;  /* 0x000000310000720c */ /* 0x040fe20003f64070 */
[----:B------:R-:W-:Y:S01]  /*1fe0*/  @!P2 IMAD.MOV R61, RZ, RZ, -R61 ;  /* 0x000000ffff3da224 */ /* 0x000fe200078e0a3d */
[C---:B------:R-:W-:Y:S01]  /*1ff0*/  ISETP.GT.U32.AND P2, PT, R0.reuse, R51, PT ;  /* 0x000000330000720c */ /* 0x040fe20003f44070 */
[----:B------:R-:W-:Y:S02]  /*2000*/  @!P6 IMAD.IADD R75, R75, 0x1, -R0 ;  /* 0x000000014b4be824 */ /* 0x000fe400078e0a00 */
[C---:B------:R-:W-:Y:S02]  /*2010*/  IMAD R77, R0.reuse, R6, R77 ;  /* 0x00000006004d7224 */ /* 0x040fe400078e024d */
[----:B------:R-:W-:Y:S01]  /*2020*/  IMAD.MOV R5, RZ, RZ, -R5 ;  /* 0x000000ffff057224 */ /* 0x000fe200078e0a05 */
[----:B------:R-:W-:Y:S01]  /*2030*/  ISETP.GT.U32.AND P6, PT, R0, R75, PT ;  /* 0x0000004b0000720c */ /* 0x000fe20003fc4070 */
[----:B------:R-:W-:-:S02]  /*2040*/  IMAD.MOV.U32 R65, RZ, RZ, R17 ;  /* 0x000000ffff417224 */ /* 0x000fc400078e0011 */
[----:B------:R-:W-:-:S04]  /*2050*/  IMAD.HI.U32 R6, R4, R69, RZ ;  /* 0x0000004504067227 */ /* 0x000fc800078e00ff */
[----:B------:R-:W-:Y:S01]  /*2060*/  IMAD R5, R2, R5, R67 ;  /* 0x0000000502057224 */ /* 0x000fe200078e0243 */
[-C--:B------:R-:W-:Y:S01]  /*2070*/  @!P2 IADD3 R51, R51, -R0.reuse, RZ ;  /* 0x800000003333a210 */ /* 0x080fe20007ffe0ff */
[--C-:B------:R-:W-:Y:S01]  /*2080*/  @!P3 IMAD.IADD R49, R49, 0x1, -R0.reuse ;  /* 0x000000013131b824 */ /* 0x100fe200078e0a00 */
[----:B------:R-:W-:Y:S01]  /*2090*/  ISETP.GT.U32.AND P3, PT, R0, R77, PT ;  /* 0x0000004d0000720c */ /* 0x000fe20003f64070 */
[----:B------:R-:W-:Y:S01]  /*20a0*/  IMAD.HI.U32 R4, R4, R79, RZ ;  /* 0x0000004f04047227 */ /* 0x000fe200078e00ff */
[----:B------:R-:W-:Y:S02]  /*20b0*/  ISETP.GT.U32.AND P2, PT, R2, R3, PT ;  /* 0x000000030200720c */ /* 0x000fe40003f44070 */
[----:B------:R-:W-:Y:S01]  /*20c0*/  @!P6 IADD3 R75, R75, -R0, RZ ;  /* 0x800000004b4be210 */ /* 0x000fe20007ffe0ff */
[----:B------:R-:W-:Y:S01]  /*20d0*/  @!P4 IMAD.MOV R65, RZ, RZ, -R65 ;  /* 0x000000ffff41c224 */ /* 0x000fe200078e0a41 */
[----:B------:R-:W-:Y:S01]  /*20e0*/  ISETP.GT.U32.AND P4, PT, R0, R73, PT ;  /* 0x000000490000720c */ /* 0x000fe20003f84070 */
[----:B------:R-:W-:Y:S01]  /*20f0*/  @!P5 IMAD.IADD R71, R71, 0x1, -R0 ;  /* 0x000000014747d824 */ /* 0x000fe200078e0a00 */
[----:B------:R-:W-:Y:S01]  /*2100*/  ISETP.GT.U32.AND P5, PT, R2, R5, PT ;  /* 0x000000050200720c */ /* 0x000fe20003fa4070 */
[----:B------:R-:W-:-:S02]  /*2110*/  IMAD.MOV R4, RZ, RZ, -R4 ;  /* 0x000000ffff047224 */ /* 0x000fc400078e0a04 */
[----:B------:R-:W-:Y:S02]  /*2120*/  IMAD.MOV R6, RZ, RZ, -R6 ;  /* 0x000000ffff067224 */ /* 0x000fe400078e0a06 */
[----:B------:R-:W-:Y:S01]  /*2130*/  IMAD R19, R2, R4, R79 ;  /* 0x0000000402137224 */ /* 0x000fe200078e024f */
[----:B------:R-:W-:Y:S01]  /*2140*/  IADD3 R4, R92, -0x14, RZ ;  /* 0xffffffec5c047810 */ /* 0x000fe20007ffe0ff */
[----:B------:R-:W-:Y:S01]  /*2150*/  IMAD R17, R2, R6, R69 ;  /* 0x0000000602117224 */ /* 0x000fe200078e0245 */
[----:B------:R-:W-:Y:S01]  /*2160*/  IADD3 R6, R92, -0x16, RZ ;  /* 0xffffffea5c067810 */ /* 0x000fe20007ffe0ff */
[----:B------:R-:W-:Y:S01]  /*2170*/  @!P3 IMAD.IADD R77, R77, 0x1, -R0 ;  /* 0x000000014d4db824 */ /* 0x000fe200078e0a00 */
[----:B------:R-:W-:Y:S01]  /*2180*/  ISETP.GT.U32.AND P6, PT, R2, R19, PT ;  /* 0x000000130200720c */ /* 0x000fe20003fc4070 */
[----:B------:R-:W-:Y:S01]  /*2190*/  @!P2 IMAD.IADD R3, R3, 0x1, -R2 ;  /* 0x000000010303a824 */ /* 0x000fe200078e0a02 */
[----:B------:R-:W-:Y:S01]  /*21a0*/  ISETP.GE.AND P3, PT, R16, RZ, PT ;  /* 0x000000ff1000720c */ /* 0x000fe20003f66270 */
[----:B------:R-:W-:Y:S01]  /*21b0*/  @!P4 IMAD.IADD R73, R73, 0x1, -R0 ;  /* 0x000000014949c824 */ /* 0x000fe200078e0a00 */
[----:B------:R-:W-:Y:S01]  /*21c0*/  ISETP.GT.U32.AND P4, PT, R2, R17, PT ;  /* 0x000000110200720c */ /* 0x000fe20003f84070 */
[----:B------:R-:W-:Y:S01]  /*21d0*/  @!P5 IMAD.IADD R5, R5, 0x1, -R2 ;  /* 0x000000010505d824 */ /* 0x000fe200078e0a02 */
[----:B------:R-:W-:Y:S01]  /*21e0*/  ISETP.GT.U32.AND P2, PT, R0, R77, PT ;  /* 0x0000004d0000720c */ /* 0x000fe20003f44070 */
[----:B------:R-:W-:Y:S01]  /*21f0*/  IMAD.MOV.U32 R69, RZ, RZ, R51 ;  /* 0x000000ffff457224 */ /* 0x000fe200078e0033 */
[----:B------:R-:W-:Y:S01]  /*2200*/  ISETP.GT.U32.AND P5, PT, R2, R3, PT ;  /* 0x000000030200720c */ /* 0x000fe20003fa4070 */
[----:B------:R-:W-:-:S02]  /*2210*/  IMAD.MOV.U32 R67, RZ, RZ, R49 ;  /* 0x000000ffff437224 */ /* 0x000fc400078e0031 */
[----:B------:R-:W-:Y:S02]  /*2220*/  @!P1 IMAD.MOV R69, RZ, RZ, -R69 ;  /* 0x000000ffff459224 */ /* 0x000fe400078e0a45 */
[-C--:B------:R-:W-:Y:S02]  /*2230*/  @!P6 IADD3 R19, R19, -R2.reuse, RZ ;  /* 0x800000021313e210 */ /* 0x080fe40007ffe0ff */
[----:B------:R-:W-:Y:S01]  /*2240*/  @!P3 IMAD.MOV R71, RZ, RZ, -R71 ;  /* 0x000000ffff47b224 */ /* 0x000fe200078e0a47 */
[----:B------:R-:W-:Y:S01]  /*2250*/  ISETP.GE.AND P6, PT, R14, RZ, PT ;  /* 0x000000ff0e00720c */ /* 0x000fe20003fc6270 */
[----:B------:R-:W-:Y:S01]  /*2260*/  @!P4 IMAD.IADD R17, R17, 0x1, -R2 ;  /* 0x000000011111c824 */ /* 0x000fe200078e0a02 */
[C---:B------:R-:W-:Y:S01]  /*2270*/  ISETP.GT.U32.AND P4, PT, R2.reuse, R5, PT ;  /* 0x000000050200720c */ /* 0x040fe20003f84070 */
[----:B------:R-:W-:Y:S01]  /*2280*/  @!P2 IMAD.IADD R77, R77, 0x1, -R0 ;  /* 0x000000014d4da824 */ /* 0x000fe200078e0a00 */
[----:B------:R-:W-:Y:S02]  /*2290*/  ISETP.GT.U32.AND P3, PT, R2, R19, PT ;  /* 0x000000130200720c */ /* 0x000fe40003f64070 */
[----:B------:R-:W-:-:S02]  /*22a0*/  @!P5 IADD3 R3, R3, -R2, RZ ;  /* 0x800000020303d210 */ /* 0x000fc40007ffe0ff */
[----:B------:R-:W-:Y:S02]  /*22b0*/  ISETP.GE.AND P2, PT, R18, RZ, PT ;  /* 0x000000ff1200720c */ /* 0x000fe40003f46270 */
[----:B------:R-:W-:Y:S02]  /*22c0*/  ISETP.GE.AND P5, PT, R10, RZ, PT ;  /* 0x000000ff0a00720c */ /* 0x000fe40003fa6270 */
[----:B------:R-:W-:Y:S02]  /*22d0*/  IADD3 R0, R92, -0x13, RZ ;  /* 0xffffffed5c007810 */ /* 0x000fe40007ffe0ff */
[----:B------:R-:W-:Y:S01]  /*22e0*/  ISETP.GT.U32.AND P1, PT, R2, R17, PT ;  /* 0x000000110200720c */ /* 0x000fe20003f24070 */
[--C-:B------:R-:W-:Y:S01]  /*22f0*/  @!P4 IMAD.IADD R5, R5, 0x1, -R2.reuse ;  /* 0x000000010505c824 */ /* 0x100fe200078e0a02 */
[----:B------:R-:W-:Y:S01]  /*2300*/  ISETP.GE.U32.AND P4, PT, R0, 0x7fffffae, PT ;  /* 0x7fffffae0000780c */ /* 0x000fe20003f86070 */
[----:B------:R-:W-:Y:S01]  /*2310*/  @!P3 IMAD.IADD R19, R19, 0x1, -R2 ;  /* 0x000000011313b824 */ /* 0x000fe200078e0a02 */
[----:B------:R-:W-:-:S02]  /*2320*/  ISETP.NE.AND P3, PT, RZ, c[0x0][0x17c], PT ;  /* 0x00005f00ff007a0c */ /* 0x000fc40003f65270 */
[----:B------:R-:W-:Y:S01]  /*2330*/  LOP3.LUT R0, RZ, c[0x0][0x17c], RZ, 0x33, !PT ;  /* 0x00005f00ff007a12 */ /* 0x000fe200078e33ff */
[----:B------:R-:W-:Y:S01]  /*2340*/  @!P2 IMAD.MOV R75, RZ, RZ, -R75 ;  /* 0x000000ffff4ba224 */ /* 0x000fe200078e0a4b */
[----:B------:R-:W-:Y:S01]  /*2350*/  @!P0 IADD3 R67, -R67, RZ, RZ ;  /* 0x000000ff43438210 */ /* 0x000fe20007ffe1ff */
[----:B------:R-:W-:Y:S01]  /*2360*/  @!P5 IMAD.MOV R77, RZ, RZ, -R77 ;  /* 0x000000ffff4dd224 */ /* 0x000fe200078e0a4d */
[----:B------:R-:W-:Y:S02]  /*2370*/  @!P6 IADD3 R73, -R73, RZ, RZ ;  /* 0x000000ff4949e210 */ /* 0x000fe40007ffe1ff */
[----:B------:R-:W-:Y:S01]  /*2380*/  ISETP.GE.AND P2, PT, R30, RZ, PT ;  /* 0x000000ff1e00720c */ /* 0x000fe20003f46270 */
[----:B------:R-:W-:Y:S01]  /*2390*/  @!P1 IMAD.IADD R17, R17, 0x1, -R2 ;  /* 0x0000000111119824 */ /* 0x000fe200078e0a02 */
[C---:B------:R-:W-:Y:S02]  /*23a0*/  SEL R10, R0.reuse, R11, !P3 ;  /* 0x0000000b000a7207 */ /* 0x040fe40005800000 */
[----:B------:R-:W-:-:S02]  /*23b0*/  SEL R52, R0, R33, !P3 ;  /* 0x0000002100347207 */ /* 0x000fc40005800000 */
[----:B------:R-:W-:Y:S01]  /*23c0*/  SEL R50, R0, R35, !P3 ;  /* 0x0000002300327207 */ /* 0x000fe20005800000 */
[----:B------:R-:W-:Y:S01]  /*23d0*/  IMAD R10, R10, c[0x0][0x190], RZ ;  /* 0x000064000a0a7a24 */ /* 0x000fe200078e02ff */
[----:B------:R-:W-:Y:S01]  /*23e0*/  ISETP.GE.AND P6, PT, R28, RZ, PT ;  /* 0x000000ff1c00720c */ /* 0x000fe20003fc6270 */
[----:B------:R-:W-:Y:S01]  /*23f0*/  IMAD R52, R52, c[0x0][0x190], RZ ;  /* 0x0000640034347a24 */ /* 0x000fe200078e02ff */
[----:B------:R-:W-:Y:S01]  /*2400*/  SEL R46, R0, R7, !P3 ;  /* 0x00000007002e7207 */ /* 0x000fe20005800000 */
[----:B------:R-:W-:Y:S01]  /*2410*/  IMAD R50, R50, c[0x0][0x190], RZ ;  /* 0x0000640032327a24 */ /* 0x000fe200078e02ff */
[C---:B------:R-:W-:Y:S01]  /*2420*/  SEL R51, R0.reuse, R13, !P3 ;  /* 0x0000000d00337207 */ /* 0x040fe20005800000 */
[----:B------:R-:W-:Y:S01]  /*2430*/  @!P2 IMAD.MOV R3, RZ, RZ, -R3 ;  /* 0x000000ffff03a224 */ /* 0x000fe200078e0a03 */
[----:B------:R-:W-:Y:S01]  /*2440*/  SEL R12, R0, R15, !P3 ;  /* 0x0000000f000c7207 */ /* 0x000fe20005800000 */
[----:B------:R-:W-:Y:S01]  /*2450*/  IMAD R46, R46, c[0x0][0x190], RZ ;  /* 0x000064002e2e7a24 */ /* 0x000fe200078e02ff */
[C---:B------:R-:W-:Y:S01]  /*2460*/  SEL R11, R0.reuse, R29, !P3 ;  /* 0x0000001d000b7207 */ /* 0x040fe20005800000 */
[----:B------:R-:W-:Y:S01]  /*2470*/  IMAD R51, R51, c[0x0][0x190], RZ ;  /* 0x0000640033337a24 */ /* 0x000fe200078e02ff */
[----:B------:R-:W-:Y:S01]  /*2480*/  SEL R35, R0, R41, !P3 ;  /* 0x0000002900237207 */ /* 0x000fe20005800000 */
[----:B------:R-:W-:Y:S01]  /*2490*/  IMAD R12, R12, c[0x0][0x190], RZ ;  /* 0x000064000c0c7a24 */ /* 0x000fe200078e02ff */
[C---:B-1----:R-:W-:Y:S01]  /*24a0*/  SEL R30, R0.reuse, R43, !P3 ;  /* 0x0000002b001e7207 */ /* 0x042fe20005800000 */
[----:B------:R-:W-:Y:S01]  /*24b0*/  IMAD R11, R11, c[0x0][0x190], RZ ;  /* 0x000064000b0b7a24 */ /* 0x000fe200078e02ff */
[C---:B------:R-:W-:Y:S01]  /*24c0*/  SEL R33, R0.reuse, R47, !P3 ;  /* 0x0000002f00217207 */ /* 0x040fe20005800000 */
[----:B------:R-:W-:Y:S01]  /*24d0*/  IMAD R35, R35, c[0x0][0x190], RZ ;  /* 0x0000640023237a24 */ /* 0x000fe200078e02ff */
[----:B------:R-:W-:Y:S01]  /*24e0*/  SEL R54, R0, R21, !P3 ;  /* 0x0000001500367207 */ /* 0x000fe20005800000 */
        /* <DEDUP_REMOVED lines=23> */
[----:B--2---:R-:W-:Y:S01]  /*2660*/  SEL R28, R0, R61, !P3 ;  /* 0x0000003d001c7207 */ /* 0x004fe20005800000 */
[----:B------:R-:W-:Y:S01]  /*2670*/  IMAD R40, R40, c[0x0][0x190], RZ ;  /* 0x0000640028287a24 */ /* 0x000fe200078e02ff */
[C---:B------:R-:W-:Y:S01]  /*2680*/  SEL R14, R0.reuse, R63, !P3 ;  /* 0x0000003f000e7207 */ /* 0x040fe20005800000 */
[----:B------:R-:W-:Y:S01]  /*2690*/  IMAD R13, R13, c[0x0][0x190], RZ ;  /* 0x000064000d0d7a24 */ /* 0x000fe200078e02ff */
[----:B------:R-:W-:Y:S01]  /*26a0*/  SEL R29, R0, R65, !P3 ;  /* 0x00000041001d7207 */ /* 0x000fe20005800000 */
        /* <DEDUP_REMOVED lines=15> */
[----:B------:R-:W-:Y:S01]  /*27a0*/  ISETP.GE.AND P3, PT, R38, RZ, PT ;  /* 0x000000ff2600720c */ /* 0x000fe20003f66270 */
[----:B------:R-:W-:Y:S01]  /*27b0*/  IMAD R8, R8, c[0x0][0x190], RZ ;  /* 0x0000640008087a24 */ /* 0x000fe200078e02ff */
[----:B------:R-:W-:Y:S01]  /*27c0*/  ISETP.GE.AND P5, PT, R36, RZ, PT ;  /* 0x000000ff2400720c */ /* 0x000fe20003fa6270 */
[----:B------:R-:W-:Y:S01]  /*27d0*/  IMAD R9, R9, c[0x0][0x190], RZ ;  /* 0x0000640009097a24 */ /* 0x000fe200078e02ff */
[----:B------:R-:W-:-:S02]  /*27e0*/  IADD3 R2, R92, -0x11, RZ ;  /* 0xffffffef5c027810 */ /* 0x000fc40007ffe0ff */
[----:B------:R-:W-:Y:S02]  /*27f0*/  IADD3 R0, R92, -0x18, RZ ;  /* 0xffffffe85c007810 */ /* 0x000fe40007ffe0ff */
[----:B------:R-:W-:Y:S02]  /*2800*/  ISETP.GE.U32.AND P0, PT, R4, 0x7fffffad, PT ;  /* 0x7fffffad0400780c */ /* 0x000fe40003f06070 */
[----:B------:R-:W-:Y:S02]  /*2810*/  ISETP.GE.U32.AND P2, PT, R2, 0x7fffffb0, PT ;  /* 0x7fffffb00200780c */ /* 0x000fe40003f46070 */
[----:B------:R-:W-:Y:S01]  /*2820*/  @!P6 IADD3 R5, -R5, RZ, RZ ;  /* 0x000000ff0505e210 */ /* 0x000fe20007ffe1ff */
[----:B------:R-:W-:Y:S01]  /*2830*/  @!P3 IMAD.MOV R17, RZ, RZ, -R17 ;  /* 0x000000ffff11b224 */ /* 0x000fe200078e0a11 */
[----:B------:R-:W-:Y:S01]  /*2840*/  IADD3 R4, R92, -0x12, RZ ;  /* 0xffffffee5c047810 */ /* 0x000fe20007ffe0ff */
[----:B------:R-:W-:Y:S01]  /*2850*/  @!P5 IMAD.MOV R19, RZ, RZ, -R19 ;  /* 0x000000ffff13d224 */ /* 0x000fe200078e0a13 */
[----:B------:R-:W-:-:S02]  /*2860*/  ISETP.GE.U32.AND P6, PT, R0, 0x7fffffa9, PT ;  /* 0x7fffffa90000780c */ /* 0x000fc40003fc6070 */
[----:B------:R-:W-:Y:S02]  /*2870*/  IADD3 R2, R92, -0x17, RZ ;  /* 0xffffffe95c027810 */ /* 0x000fe40007ffe0ff */
[----:B------:R-:W-:Y:S02]  /*2880*/  ISETP.NE.AND P3, PT, RZ, c[0x0][0x178], PT ;  /* 0x00005e00ff007a0c */ /* 0x000fe40003f65270 */
[----:B------:R-:W-:Y:S02]  /*2890*/  LOP3.LUT R0, RZ, c[0x0][0x178], RZ, 0x33, !PT ;  /* 0x00005e00ff007a12 */ /* 0x000fe400078e33ff */
[----:B------:R-:W-:Y:S02]  /*28a0*/  ISETP.GE.U32.AND P1, PT, R4, 0x7fffffaf, PT ;  /* 0x7fffffaf0400780c */ /* 0x000fe40003f26070 */
[----:B------:R-:W-:Y:S02]  /*28b0*/  ISETP.GE.U32.AND P5, PT, R2, 0x7fffffaa, PT ;  /* 0x7fffffaa0200780c */ /* 0x000fe40003fa6070 */
[----:B------:R-:W-:-:S02]  /*28c0*/  SEL R3, R0, R3, !P3 ;  /* 0x0000000300037207 */ /* 0x000fc40005800000 */
[C---:B------:R-:W-:Y:S02]  /*28d0*/  SEL R2, R0.reuse, R5, !P3 ;  /* 0x0000000500027207 */ /* 0x040fe40005800000 */
[C---:B------:R-:W-:Y:S02]  /*28e0*/  SEL R17, R0.reuse, R17, !P3 ;  /* 0x0000001100117207 */ /* 0x040fe40005800000 */
[----:B------:R-:W-:Y:S01]  /*28f0*/  SEL R4, R0, R19, !P3 ;  /* 0x0000001300047207 */ /* 0x000fe20005800000 */
[----:B------:R-:W-:Y:S01]  /*2900*/  IMAD R2, R2, c[0x0][0x184], RZ ;  /* 0x0000610002027a24 */ /* 0x000fe200078e02ff */
[----:B------:R-:W-:Y:S02]  /*2910*/  IADD3 R0, R92, -0x15, RZ ;  /* 0xffffffeb5c007810 */ /* 0x000fe40007ffe0ff */
[----:B---3--:R-:W-:Y:S01]  /*2920*/  SEL R38, RZ, 0x1, P0 ;  /* 0x00000001ff267807 */ /* 0x008fe20000000000 */
[----:B------:R-:W-:Y:S01]  /*2930*/  IMAD R4, R4, c[0x0][0x184], RZ ;  /* 0x0000610004047a24 */ /* 0x000fe200078e02ff */
[----:B------:R-:W-:-:S02]  /*2940*/  ISETP.GE.U32.AND P0, PT, R0, 0x7fffffac, PT ;  /* 0x7fffffac0000780c */ /* 0x000fc40003f06070 */
[----:B------:R-:W-:Y:S02]  /*2950*/  IADD3 R0, R92, -0x1b, RZ ;  /* 0xffffffe55c007810 */ /* 0x000fe40007ffe0ff */
[----:B------:R-:W-:Y:S02]  /*2960*/  SEL R72, RZ, 0x4, P1 ;  /* 0x00000004ff487807 */ /* 0x000fe40000800000 */
[----:B------:R-:W-:Y:S02]  /*2970*/  ISETP.GE.U32.AND P1, PT, R0, 0x7fffffa6, PT ;  /* 0x7fffffa60000780c */ /* 0x000fe40003f26070 */
[C---:B------:R-:W-:Y:S02]  /*2980*/  IADD3 R0, R92.reuse, -0x1f, RZ ;  /* 0xffffffe15c007810 */ /* 0x040fe40007ffe0ff */
[----:B------:R-:W-:Y:S02]  /*2990*/  IADD3 R5, R92, -0x1c, RZ ;  /* 0xffffffe45c057810 */ /* 0x000fe40007ffe0ff */
[----:B------:R-:W-:-:S02]  /*29a0*/  SEL R81, RZ, 0x1fffe, P5 ;  /* 0x0001fffeff517807 */ /* 0x000fc40002800000 */
[----:B------:R-:W-:Y:S02]  /*29b0*/  SEL R77, RZ, 0x1fffe, P4 ;  /* 0x0001fffeff4d7807 */ /* 0x000fe40002000000 */
[----:B------:R-:W-:Y:S02]  /*29c0*/  ISETP.GE.U32.AND P5, PT, R0, 0x7fffffa2, PT ;  /* 0x7fffffa20000780c */ /* 0x000fe40003fa6070 */
[----:B------:R-:W-:Y:S02]  /*29d0*/  ISETP.GE.U32.AND P4, PT, R5, 0x7fffffa5, PT ;  /* 0x7fffffa50500780c */ /* 0x000fe40003f86070 */
[C---:B------:R-:W-:Y:S02]  /*29e0*/  IADD3 R0, R92.reuse, -0x1e, RZ ;  /* 0xffffffe25c007810 */ /* 0x040fe40007ffe0ff */
[----:B------:R-:W-:Y:S02]  /*29f0*/  IADD3 R5, R92, -0x19, RZ ;  /* 0xffffffe75c057810 */ /* 0x000fe40007ffe0ff */
[----:B------:R-:W-:-:S02]  /*2a00*/  SEL R79, RZ, 0x7fff8, P0 ;  /* 0x0007fff8ff4f7807 */ /* 0x000fc40000000000 */
[----:B------:R-:W-:Y:S02]  /*2a10*/  SEL R76, RZ, 0x1, P6 ;  /* 0x00000001ff4c7807 */ /* 0x000fe40003000000 */
[----:B------:R-:W-:Y:S02]  /*2a20*/  ISETP.GE.U32.AND P0, PT, R0, 0x7fffffa3, PT ;  /* 0x7fffffa30000780c */ /* 0x000fe40003f06070 */
[----:B------:R-:W-:Y:S01]  /*2a30*/  ISETP.GE.U32.AND P3, PT, R6, 0x7fffffab, PT ;  /* 0x7fffffab0600780c */ /* 0x000fe20003f66070 */
[----:B------:R-:W-:Y:S01]  /*2a40*/  IMAD.IADD R76, R76, 0x1, R81 ;  /* 0x000000014c4c7824 */ /* 0x000fe200078e0251 */
[----:B------:R-:W-:Y:S02]  /*2a50*/  ISETP.GE.U32.AND P6, PT, R5, 0x7fffffa8, PT ;  /* 0x7fffffa80500780c */ /* 0x000fe40003fc6070 */
[C---:B------:R-:W-:Y:S02]  /*2a60*/  IADD3 R0, R92.reuse, -0x1, RZ ;  /* 0xffffffff5c007810 */ /* 0x040fe40007ffe0ff */
[----:B------:R-:W-:-:S02]  /*2a70*/  IADD3 R5, R92, -0x20, RZ ;  /* 0xffffffe05c057810 */ /* 0x000fc40007ffe0ff */
[----:B------:R-:W-:Y:S02]  /*2a80*/  SEL R85, RZ, 0x1fffe, P1 ;  /* 0x0001fffeff557807 */ /* 0x000fe40000800000 */
[----:B------:R-:W-:Y:S02]  /*2a90*/  SEL R74, RZ, 0x4, P3 ;  /* 0x00000004ff4a7807 */ /* 0x000fe40001800000 */
[----:B------:R-:W-:Y:S02]  /*2aa0*/  ISETP.GE.U32.AND P1, PT, R0, 0x7fffffc0, PT ;  /* 0x7fffffc00000780c */ /* 0x000fe40003f26070 */
[----:B------:R-:W-:Y:S02]  /*2ab0*/  ISETP.GE.U32.AND P3, PT, R5, 0x7fffffa1, PT ;  /* 0x7fffffa10500780c */ /* 0x000fe40003f66070 */
[C---:B------:R-:W-:Y:S02]  /*2ac0*/  IADD3 R0, R92.reuse, -0x9, RZ ;  /* 0xfffffff75c007810 */ /* 0x040fe40007ffe0ff */
[----:B------:R-:W-:-:S02]  /*2ad0*/  IADD3 R5, R92, -0x1d, RZ ;  /* 0xffffffe35c057810 */ /* 0x000fc40007ffe0ff */
[----:B------:R-:W-:Y:S02]  /*2ae0*/  SEL R83, RZ, 0x7fff8, P6 ;  /* 0x0007fff8ff537807 */ /* 0x000fe40003000000 */
[----:B------:R-:W-:Y:S02]  /*2af0*/  SEL R80, RZ, 0x1, P4 ;  /* 0x00000001ff507807 */ /* 0x000fe40002000000 */
[----:B------:R-:W-:Y:S01]  /*2b00*/  ISETP.GE.U32.AND P6, PT, R0, 0x7fffffb8, PT ;  /* 0x7fffffb80000780c */ /* 0x000fe20003fc6070 */
[----:B------:R-:W-:Y:S01]  /*2b10*/  IMAD R0, R3, c[0x0][0x184], RZ ;  /* 0x0000610003007a24 */ /* 0x000fe200078e02ff */
[----:B------:R-:W-:Y:S01]  /*2b20*/  IADD3 R6, R92, -0x1a, RZ ;  /* 0xffffffe65c067810 */ /* 0x000fe20007ffe0ff */
[----:B------:R-:W-:Y:S01]  /*2b30*/  IMAD R3, R17, c[0x0][0x184], RZ ;  /* 0x0000610011037a24 */ /* 0x000fe200078e02ff */
[----:B------:R-:W-:Y:S01]  /*2b40*/  ISETP.GE.U32.AND P4, PT, R5, 0x7fffffa4, PT ;  /* 0x7fffffa40500780c */ /* 0x000fe20003f86070 */
[----:B------:R-:W-:Y:S01]  /*2b50*/  IMAD.IADD R80, R80, 0x1, R85 ;  /* 0x0000000150507824 */ /* 0x000fe200078e0255 */
[----:B------:R-:W-:Y:S01]  /*2b60*/  SEL R75, RZ, 0x7fff8, P2 ;  /* 0x0007fff8ff4b7807 */ /* 0x000fe20001000000 */
[----:B------:R-:W-:Y:S01]  /*2b70*/  IMAD.SHL.U32 R85, R151, 0x4, RZ ;  /* 0x0000000497557824 */ /* 0x000fe200078e00ff */
[----:B------:R-:W-:-:S02]  /*2b80*/  ISETP.GE.U32.AND P2, PT, R6, 0x7fffffa7, PT ;  /* 0x7fffffa70600780c */ /* 0x000fc40003f46070 */
[----:B------:R-:W-:Y:S02]  /*2b90*/  SEL R87, RZ, 0x7fff8, P4 ;  /* 0x0007fff8ff577807 */ /* 0x000fe40002000000 */
[----:B------:R-:W-:Y:S02]  /*2ba0*/  IADD3 R5, R92, -0x5, RZ ;  /* 0xfffffffb5c057810 */ /* 0x000fe40007ffe0ff */
[----:B------:R-:W-:Y:S02]  /*2bb0*/  SEL R82, RZ, 0x4, P0 ;  /* 0x00000004ff527807 */ /* 0x000fe40000000000 */
[----:B------:R-:W-:Y:S02]  /*2bc0*/  LEA R20, P4, R0, c[0x0][0x160], 0x2 ;  /* 0x0000580000147a11 */ /* 0x000fe400078810ff */
[----:B------:R-:W-:Y:S02]  /*2bd0*/  LEA R18, P0, R2, c[0x0][0x160], 0x2 ;  /* 0x0000580002127a11 */ /* 0x000fe400078010ff */
[----:B------:R-:W-:-:S02]  /*2be0*/  SEL R78, RZ, 0x4, P2 ;  /* 0x00000004ff4e7807 */ /* 0x000fc40001000000 */
[----:B------:R-:W-:Y:S02]  /*2bf0*/  ISETP.GE.U32.AND P2, PT, R5, 0x7fffffbc, PT ;  /* 0x7fffffbc0500780c */ /* 0x000fe40003f46070 */
[----:B------:R-:W-:Y:S02]  /*2c00*/  LEA.HI.X.SX32 R21, R0, c[0x0][0x164], 0x2, P4 ;  /* 0x0000590000157a11 */ /* 0x000fe400020f16ff */
[----:B------:R-:W-:Y:S02]  /*2c10*/  IADD3 R5, R92, -0xd, RZ ;  /* 0xfffffff35c057810 */ /* 0x000fe40007ffe0ff */
[----:B------:R-:W-:Y:S01]  /*2c20*/  LEA R16, P4, R3, c[0x0][0x160], 0x2 ;  /* 0x0000580003107a11 */ /* 0x000fe200078810ff */
[----:B------:R1:W-:Y:S01]  /*2c30*/  LDGSTS.E [R252], [R20.64], !P1 ;  /* 0x0000000014fc7fae */ /* 0x0003e2000c921846 */
[----:B------:R-:W-:Y:S01]  /*2c40*/  LEA.HI.X.SX32 R19, R2, c[0x0][0x164], 0x2, P0 ;  /* 0x0000590002137a11 */ /* 0x000fe200000f16ff */
[----:B------:R-:W-:Y:S01]  /*2c50*/  IMAD.WIDE R90, R85, 0x4, R20 ;  /* 0x00000004555a7825 */ /* 0x000fe200078e0214 */
[----:B------:R-:W-:-:S02]  /*2c60*/  LEA R2, P0, R4, c[0x0][0x160], 0x2 ;  /* 0x0000580004027a11 */ /* 0x000fc400078010ff */
[----:B------:R-:W-:Y:S01]  /*2c70*/  SEL R89, RZ, 0x1fffe, P5 ;  /* 0x0001fffeff597807 */ /* 0x000fe20002800000 */
[----:B------:R1:W-:Y:S01]  /*2c80*/  LDGSTS.E [R252+0x200], [R18.64], !P1 ;  /* 0x0020000012fc7fae */ /* 0x0003e2000c921846 */
[----:B------:R-:W-:Y:S01]  /*2c90*/  ISETP.GE.U32.AND P5, PT, R5, 0x7fffffb4, PT ;  /* 0x7fffffb40500780c */ /* 0x000fe20003fa6070 */
[----:B------:R-:W-:Y:S01]  /*2ca0*/  IMAD.WIDE R250, R244, 0x4, R20 ;  /* 0x00000004f4fa7825 */ /* 0x000fe200078e0214 */
[----:B------:R-:W-:Y:S02]  /*2cb0*/  LEA.HI.X.SX32 R17, R3, c[0x0][0x164], 0x2, P4 ;  /* 0x0000590003117a11 */ /* 0x000fe400020f16ff */
[----:B------:R-:W-:Y:S01]  /*2cc0*/  IADD3 R5, R92, -0x34, RZ ;  /* 0xffffffcc5c057810 */ /* 0x000fe20007ffe0ff */
[----:B------:R-:W-:Y:S01]  /*2cd0*/  IMAD.WIDE R248, R244, 0x4, R18 ;  /* 0x00000004f4f87825 */ /* 0x000fe200078e0212 */
[----:B------:R-:W-:Y:S01]  /*2ce0*/  IADD3 R0, R92, -0x33, RZ ;  /* 0xffffffcd5c007810 */ /* 0x000fe20007ffe0ff */
[----:B------:R1:W-:Y:S01]  /*2cf0*/  LDGSTS.E [R252+0x400], [R16.64], !P1 ;  /* 0x0040000010fc7fae */ /* 0x0003e2000c921846 */
[----:B------:R-:W-:Y:S01]  /*2d00*/  LEA.HI.X.SX32 R3, R4, c[0x0][0x164], 0x2, P0 ;  /* 0x0000590004037a11 */ /* 0x000fe200000f16ff */
[----:B------:R-:W-:Y:S01]  /*2d10*/  IMAD.WIDE R246, R244, 0x4, R16 ;  /* 0x00000004f4f67825 */ /* 0x000fe200078e0210 */
[----:B------:R-:W-:-:S02]  /*2d20*/  IADD3 R4, R92, -0x32, RZ ;  /* 0xffffffce5c047810 */ /* 0x000fc40007ffe0ff */
[----:B------:R-:W-:Y:S01]  /*2d30*/  ISETP.GE.U32.AND P4, PT, R5, 0x7fffff8d, PT ;  /* 0x7fffff8d0500780c */ /* 0x000fe20003f86070 */
[----:B------:R1:W-:Y:S01]  /*2d40*/  LDGSTS.E [R252+0x600], [R2.64], !P1 ;  /* 0x0060000002fc7fae */ /* 0x0003e2000c921846 */
[----:B------:R-:W-:Y:S01]  /*2d50*/  ISETP.GE.U32.AND P0, PT, R0, 0x7fffff8e, PT ;  /* 0x7fffff8e0000780c */ /* 0x000fe20003f06070 */
[----:B------:R-:W-:Y:S01]  /*2d60*/  IMAD.WIDE R244, R244, 0x4, R2 ;  /* 0x00000004f4f47825 */ /* 0x000fe200078e0202 */
[----:B------:R-:W-:Y:S01]  /*2d70*/  IADD3 R0, R92, -0x31, RZ ;  /* 0xffffffcf5c007810 */ /* 0x000fe20007ffe0ff */
[----:B------:R1:W-:Y:S01]  /*2d80*/  LDGSTS.E [R252+0x2000], [R90.64], !P2 ;  /* 0x020000005afc7fae */ /* 0x0003e2000d121846 */
[----:B------:R-:W-:Y:S02]  /*2d90*/  ISETP.GE.U32.AND P1, PT, R4, 0x7fffff8f, PT ;  /* 0x7fffff8f0400780c */ /* 0x000fe40003f26070 */
[----:B------:R-:W-:Y:S02]  /*2da0*/  IADD3 R4, R92, -0x38, RZ ;  /* 0xffffffc85c047810 */ /* 0x000fe40007ffe0ff */
[----:B------:R-:W-:-:S02]  /*2db0*/  SEL R6, RZ, 0x1, P4 ;  /* 0x00000001ff067807 */ /* 0x000fc40002000000 */
[----:B------:R-:W-:Y:S02]  /*2dc0*/  ISETP.GE.U32.AND P4, PT, R0, 0x7fffff90, PT ;  /* 0x7fffff900000780c */ /* 0x000fe40003f86070 */
[----:B------:R-:W-:Y:S02]  /*2dd0*/  IADD3 R0, R92, -0x37, RZ ;  /* 0xffffffc95c007810 */ /* 0x000fe40007ffe0ff */
[----:B------:R-:W-:Y:S02]  /*2de0*/  SEL R23, RZ, 0x1fffe, P0 ;  /* 0x0001fffeff177807 */ /* 0x000fe40000000000 */
[----:B------:R-:W-:Y:S02]  /*2df0*/  ISETP.GE.U32.AND P0, PT, R4, 0x7fffff89, PT ;  /* 0x7fffff890400780c */ /* 0x000fe40003f06070 */
[----:B------:R-:W-:Y:S02]  /*2e00*/  IADD3 R4, R92, -0x36, RZ ;  /* 0xffffffca5c047810 */ /* 0x000fe40007ffe0ff */
[----:B------:R-:W-:-:S02]  /*2e10*/  SEL R5, RZ, 0x4, P1 ;  /* 0x00000004ff057807 */ /* 0x000fc40000800000 */
[----:B------:R-:W-:Y:S02]  /*2e20*/  ISETP.GE.U32.AND P1, PT, R0, 0x7fffff8a, PT ;  /* 0x7fffff8a0000780c */ /* 0x000fe40003f26070 */
[----:B------:R-:W-:Y:S02]  /*2e30*/  SEL R0, RZ, 0x7fff8, P4 ;  /* 0x0007fff8ff007807 */ /* 0x000fe40002000000 */
[----:B------:R-:W-:Y:S02]  /*2e40*/  ISETP.GE.U32.AND P4, PT, R4, 0x7fffff8b, PT ;  /* 0x7fffff8b0400780c */ /* 0x000fe40003f86070 */
[----:B------:R-:W-:Y:S02]  /*2e50*/  IADD3 R4, R92, -0x3c, RZ ;  /* 0xffffffc45c047810 */ /* 0x000fe40007ffe0ff */
[----:B------:R-:W-:Y:S02]  /*2e60*/  SEL R22, RZ, 0x1, P0 ;  /* 0x00000001ff167807 */ /* 0x000fe40000000000 */
[----:B------:R-:W-:-:S02]  /*2e70*/  ISETP.GE.U32.AND P0, PT, R24, 0x7fffff8c, PT ;  /* 0x7fffff8c1800780c */ /* 0x000fc40003f06070 */
[----:B------:R-:W-:Y:S02]  /*2e80*/  IADD3 R24, R92, -0x3b, RZ ;  /* 0xffffffc55c187810 */ /* 0x000fe40007ffe0ff */
[----:B------:R-:W-:Y:S02]  /*2e90*/  SEL R27, RZ, 0x1fffe, P1 ;  /* 0x0001fffeff1b7807 */ /* 0x000fe40000800000 */
[----:B------:R-:W-:Y:S02]  /*2ea0*/  ISETP.GE.U32.AND P1, PT, R4, 0x7fffff85, PT ;  /* 0x7fffff850400780c */ /* 0x000fe40003f26070 */
[----:B----4-:R-:W-:Y:S01]  /*2eb0*/  IADD3 R36, R92, -0x39, RZ ;  /* 0xffffffc75c247810 */ /* 0x010fe20007ffe0ff */
[----:B------:R-:W-:Y:S01]  /*2ec0*/  IMAD.IADD R22, R22, 0x1, R27 ;  /* 0x0000000116167824 */ /* 0x000fe200078e021b */
[----:B------:R-:W-:Y:S02]  /*2ed0*/  SEL R4, RZ, 0x4, P4 ;  /* 0x00000004ff047807 */ /* 0x000fe40002000000 */
[----:B------:R-:W-:-:S02]  /*2ee0*/  SEL R25, RZ, 0x7fff8, P0 ;  /* 0x0007fff8ff197807 */ /* 0x000fc40000000000 */
[----:B------:R-:W-:Y:S02]  /*2ef0*/  ISETP.GE.U32.AND P4, PT, R24, 0x7fffff86, PT ;  /* 0x7fffff861800780c */ /* 0x000fe40003f86070 */
[----:B------:R-:W-:Y:S02]  /*2f00*/  ISETP.GE.U32.AND P0, PT, R26, 0x7fffff87, PT ;  /* 0x7fffff871a00780c */ /* 0x000fe40003f06070 */
[----:B------:R-:W-:Y:S02]  /*2f10*/  IADD3 R24, R92, -0x3f, RZ ;  /* 0xffffffc15c187810 */ /* 0x000fe40007ffe0ff */
[----:B------:R-:W-:Y:S02]  /*2f20*/  SEL R26, RZ, 0x1, P1 ;  /* 0x00000001ff1a7807 */ /* 0x000fe40000800000 */
[----:B------:R-:W-:Y:S02]  /*2f30*/  ISETP.GE.U32.AND P1, PT, R36, 0x7fffff88, PT ;  /* 0x7fffff882400780c */ /* 0x000fe40003f26070 */
[----:B------:R-:W-:-:S02]  /*2f40*/  IADD3 R36, R92, -0x40, RZ ;  /* 0xffffffc05c247810 */ /* 0x000fc40007ffe0ff */
[----:B------:R-:W-:Y:S02]  /*2f50*/  SEL R39, RZ, 0x1fffe, P4 ;  /* 0x0001fffeff277807 */ /* 0x000fe40002000000 */
[----:B------:R-:W-:Y:S02]  /*2f60*/  ISETP.GE.U32.AND P4, PT, R24, 0x7fffff82, PT ;  /* 0x7fffff821800780c */ /* 0x000fe40003f86070 */
[----:B------:R-:W-:Y:S01]  /*2f70*/  IADD3 R55, R92, -0x3e, RZ ;  /* 0xffffffc25c377810 */ /* 0x000fe20007ffe0ff */
[----:B------:R-:W-:Y:S01]  /*2f80*/  IMAD.IADD R26, R26, 0x1, R39 ;  /* 0x000000011a1a7824 */ /* 0x000fe200078e0227 */
[----:B------:R-:W-:Y:S02]  /*2f90*/  SEL R24, RZ, 0x4, P0 ;  /* 0x00000004ff187807 */ /* 0x000fe40000000000 */
[----:B------:R-:W-:Y:S02]  /*2fa0*/  ISETP.GE.U32.AND P0, PT, R36, 0x7fffff81, PT ;  /* 0x7fffff812400780c */ /* 0x000fe40003f06070 */
[----:B------:R-:W-:-:S02]  /*2fb0*/  IADD3 R36, R92, -0x3d, RZ ;  /* 0xffffffc35c247810 */ /* 0x000fc40007ffe0ff */
[----:B------:R-:W-:Y:S02]  /*2fc0*/  SEL R37, RZ, 0x7fff8, P1 ;  /* 0x0007fff8ff257807 */ /* 0x000fe40000800000 */
[----:B------:R-:W-:Y:S02]  /*2fd0*/  ISETP.GE.U32.AND P1, PT, R55, 0x7fffff83, PT ;  /* 0x7fffff833700780c */ /* 0x000fe40003f26070 */
[----:B------:R-:W-:Y:S02]  /*2fe0*/  IADD3 R55, R92, -0x24, RZ ;  /* 0xffffffdc5c377810 */ /* 0x000fe40007ffe0ff */
[----:B------:R-:W-:Y:S02]  /*2ff0*/  SEL R57, RZ, 0x1fffe, P4 ;  /* 0x0001fffeff397807 */ /* 0x000fe40002000000 */
[----:B------:R-:W-:Y:S02]  /*3000*/  ISETP.GE.U32.AND P4, PT, R36, 0x7fffff84, PT ;  /* 0x7fffff842400780c */ /* 0x000fe40003f86070 */
        /* <DEDUP_REMOVED lines=8> */
[----:B------:R-:W-:Y:S02]  /*3090*/  IADD3 R59, R92, -0x28, RZ ;  /* 0xffffffd85c3b7810 */ /* 0x000fe40007ffe0ff */
[----:B------:R-:W-:Y:S02]  /*30a0*/  SEL R61, RZ, 0x1fffe, P4 ;  /* 0x0001fffeff3d7807 */ /* 0x000fe40002000000 */
[----:B------:R-:W-:Y:S02]  /*30b0*/  ISETP.GE.U32.AND P4, PT, R56, 0x7fffffa0, PT ;  /* 0x7fffffa03800780c */ /* 0x000fe40003f86070 */
[----:B------:R-:W-:Y:S02]  /*30c0*/  SEL R56, RZ, 0x4, P1 ;  /* 0x00000004ff387807 */ /* 0x000fe40000800000 */
[----:B------:R-:W-:-:S02]  /*30d0*/  ISETP.GE.U32.AND P1, PT, R59, 0x7fffff99, PT ;  /* 0x7fffff993b00780c */ /* 0x000fc40003f26070 */
[----:B------:R-:W-:Y:S02]  /*30e0*/  IADD3 R63, R92, -0x26, RZ ;  /* 0xffffffda5c3f7810 */ /* 0x000fe40007ffe0ff */
        /* <DEDUP_REMOVED lines=8> */
[----:B------:R-:W-:Y:S01]  /*3170*/  SEL R60, RZ, 0x4, P1 ;  /* 0x00000004ff3c7807 */ /* 0x000fe20000800000 */
[----:B------:R-:W-:Y:S01]  /*3180*/  IMAD.IADD R62, R62, 0x1, R65 ;  /* 0x000000013e3e7824 */ /* 0x000fe200078e0241 */
[----:B------:R-:W-:Y:S02]  /*3190*/  ISETP.GE.U32.AND P1, PT, R63, 0x7fffff95, PT ;  /* 0x7fffff953f00780c */ /* 0x000fe40003f26070 */
[----:B------:R-:W-:-:S02]  /*31a0*/  IADD3 R67, R92, -0x2a, RZ ;  /* 0xffffffd65c437810 */ /* 0x000fc40007ffe0ff */
[----:B------:R-:W-:Y:S02]  /*31b0*/  SEL R63, RZ, 0x7fff8, P4 ;  /* 0x0007fff8ff3f7807 */ /* 0x000fe40002000000 */
[----:B------:R-:W-:Y:S02]  /*31c0*/  ISETP.GE.U32.AND P4, PT, R64, 0x7fffff96, PT ;  /* 0x7fffff964000780c */ /* 0x000fe40003f86070 */
[C---:B------:R-:W-:Y:S02]  /*31d0*/  IADD3 R64, R92.reuse, -0x29, RZ ;  /* 0xffffffd75c407810 */ /* 0x040fe40007ffe0ff */
[----:B------:R-:W-:Y:S02]  /*31e0*/  SEL R66, RZ, 0x1, P1 ;  /* 0x00000001ff427807 */ /* 0x000fe40000800000 */
[----:B------:R-:W-:Y:S02]  /*31f0*/  ISETP.GE.U32.AND P1, PT, R67, 0x7fffff97, PT ;  /* 0x7fffff974300780c */ /* 0x000fe40003f26070 */
[----:B------:R-:W-:-:S02]  /*3200*/  IADD3 R67, R92, -0x30, RZ ;  /* 0xffffffd05c437810 */ /* 0x000fc40007ffe0ff */
[----:B------:R-:W-:Y:S02]  /*3210*/  SEL R69, RZ, 0x1fffe, P4 ;  /* 0x0001fffeff457807 */ /* 0x000fe40002000000 */
[----:B------:R-:W-:Y:S02]  /*3220*/  ISETP.GE.U32.AND P4, PT, R64, 0x7fffff98, PT ;  /* 0x7fffff984000780c */ /* 0x000fe40003f86070 */
[----:B------:R-:W-:Y:S01]  /*3230*/  SEL R64, RZ, 0x4, P1 ;  /* 0x00000004ff407807 */ /* 0x000fe20000800000 */
[----:B------:R-:W-:Y:S01]  /*3240*/  IMAD.IADD R66, R66, 0x1, R69 ;  /* 0x0000000142427824 */ /* 0x000fe200078e0245 */
[----:B------:R-:W-:Y:S02]  /*3250*/  ISETP.GE.U32.AND P1, PT, R67, 0x7fffff91, PT ;  /* 0x7fffff914300780c */ /* 0x000fe40003f26070 */
[----:B------:R-:W-:Y:S02]  /*3260*/  IADD3 R71, R92, -0x2e, RZ ;  /* 0xffffffd25c477810 */ /* 0x000fe40007ffe0ff */
[----:B------:R-:W-:-:S02]  /*3270*/  SEL R67, RZ, 0x7fff8, P4 ;  /* 0x0007fff8ff437807 */ /* 0x000fc40002000000 */
[----:B------:R-:W-:Y:S02]  /*3280*/  ISETP.GE.U32.AND P4, PT, R68, 0x7fffff92, PT ;  /* 0x7fffff924400780c */ /* 0x000fe40003f86070 */
[C---:B------:R-:W-:Y:S02]  /*3290*/  IADD3 R68, R92.reuse, -0x2d, RZ ;  /* 0xffffffd35c447810 */ /* 0x040fe40007ffe0ff */
[----:B------:R-:W-:Y:S02]  /*32a0*/  SEL R70, RZ, 0x1, P1 ;  /* 0x00000001ff467807 */ /* 0x000fe40000800000 */
[----:B------:R-:W-:Y:S02]  /*32b0*/  ISETP.GE.U32.AND P1, PT, R71, 0x7fffff93, PT ;  /* 0x7fffff934700780c */ /* 0x000fe40003f26070 */
[----:B------:R-:W-:Y:S02]  /*32c0*/  IADD3 R71, R92, -0x2, RZ ;  /* 0xfffffffe5c477810 */ /* 0x000fe40007ffe0ff */
[----:B------:R-:W-:-:S02]  /*32d0*/  SEL R73, RZ, 0x1fffe, P4 ;  /* 0x0001fffeff497807 */ /* 0x000fc40002000000 */
[----:B------:R-:W-:Y:S02]  /*32e0*/  ISETP.GE.U32.AND P4, PT, R68, 0x7fffff94, PT ;  /* 0x7fffff944400780c */ /* 0x000fe40003f86070 */
[----:B------:R-:W-:Y:S01]  /*32f0*/  SEL R68, RZ, 0x4, P1 ;  /* 0x00000004ff447807 */ /* 0x000fe20000800000 */
[----:B------:R-:W-:Y:S01]  /*3300*/  IMAD.IADD R70, R70, 0x1, R73 ;  /* 0x0000000146467824 */ /* 0x000fe200078e0249 */
[----:B------:R-:W-:Y:S02]  /*3310*/  ISETP.GE.U32.AND P1, PT, R71, 0x7fffffbf, PT ;  /* 0x7fffffbf4700780c */ /* 0x000fe40003f26070 */
[----:B------:R-:W-:Y:S02]  /*3320*/  SEL R71, RZ, 0x7fff8, P4 ;  /* 0x0007fff8ff477807 */ /* 0x000fe40002000000 */
[----:B------:R-:W-:Y:S02]  /*3330*/  ISETP.GE.U32.AND P4, PT, R84, 0x7fffffbb, PT ;  /* 0x7fffffbb5400780c */ /* 0x000fe40003f86070 */
[----:B------:R-:W-:-:S02]  /*3340*/  SEL R84, RZ, 0x1, P3 ;  /* 0x00000001ff547807 */ /* 0x000fc40001800000 */
[----:B------:R-:W-:Y:S02]  /*3350*/  IADD3 R77, R38, R77, RZ ;  /* 0x0000004d264d7210 */ /* 0x000fe40007ffe0ff */
[----:B------:R-:W-:Y:S01]  /*3360*/  SEL R38, RZ, 0x1, P0 ;  /* 0x00000001ff267807 */ /* 0x000fe20000000000 */
[----:B------:R-:W-:Y:S01]  /*3370*/  IMAD.IADD R84, R84, 0x1, R89 ;  /* 0x0000000154547824 */ /* 0x000fe200078e0259 */
[----:B------:R-:W-:Y:S01]  /*3380*/  IADD3 R6, R6, R23, RZ ;  /* 0x0000001706067210 */ /* 0x000fe20007ffe0ff */
[----:B------:R-:W-:Y:S01]  /*3390*/  IMAD.WIDE R88, R85, 0x4, R18 ;  /* 0x0000000455587825 */ /* 0x000fe200078e0212 */
[----:B------:R-:W-:Y:S02]  /*33a0*/  LOP3.LUT R22, R22, 0x3, RZ, 0xc0, !PT ;  /* 0x0000000316167812 */ /* 0x000fe400078ec0ff */
[----:B------:R-:W-:Y:S01]  /*33b0*/  LOP3.LUT R84, R84, 0x3, RZ, 0xc0, !PT ;  /* 0x0000000354547812 */ /* 0x000fe200078ec0ff */
[----:B------:R-:W-:Y:S01]  /*33c0*/  IMAD.IADD R38, R38, 0x1, R57 ;  /* 0x0000000126267824 */ /* 0x000fe200078e0239 */
[----:B------:R-:W-:Y:S01]  /*33d0*/  LOP3.LUT R70, R70, 0x3, RZ, 0xc0, !PT ;  /* 0x0000000346467812 */ /* 0x000fe200078ec0ff */
[----:B------:R1:W-:Y:S01]  /*33e0*/  LDGSTS.E [R252+0x2200], [R88.64], !P2 ;  /* 0x0220000058fc7fae */ /* 0x0003e2000d121846 */
[----:B------:R-:W-:-:S02]  /*33f0*/  LOP3.LUT R80, R80, 0x3, RZ, 0xc0, !PT ;  /* 0x0000000350507812 */ /* 0x000fc400078ec0ff */
[----:B------:R-:W-:Y:S02]  /*3400*/  LOP3.LUT R38, R38, 0x3, RZ, 0xc0, !PT ;  /* 0x0000000326267812 */ /* 0x000fe400078ec0ff */
[----:B------:R-:W-:Y:S01]  /*3410*/  IADD3 R82, R84, R87, R82 ;  /* 0x0000005754527210 */ /* 0x000fe20007ffe052 */
[C---:B------:R-:W-:Y:S01]  /*3420*/  IMAD.WIDE R86, R85.reuse, 0x4, R16 ;  /* 0x0000000455567825 */ /* 0x040fe200078e0210 */
[----:B------:R-:W-:Y:S02]  /*3430*/  LOP3.LUT R76, R76, 0x3, RZ, 0xc0, !PT ;  /* 0x000000034c4c7812 */ /* 0x000fe400078ec0ff */
[----:B------:R-:W-:Y:S01]  /*3440*/  LOP3.LUT R62, R62, 0x3, RZ, 0xc0, !PT ;  /* 0x000000033e3e7812 */ /* 0x000fe200078ec0ff */
[----:B------:R-:W-:Y:S01]  /*3450*/  IMAD.WIDE R84, R85, 0x4, R2 ;  /* 0x0000000455547825 */ /* 0x000fe200078e0202 */
[----:B------:R-:W-:Y:S01]  /*3460*/  LOP3.LUT R6, R6, 0x3, RZ, 0xc0, !PT ;  /* 0x0000000306067812 */ /* 0x000fe200078ec0ff */
[----:B------:R1:W-:Y:S01]  /*3470*/  LDGSTS.E [R252+0x2400], [R86.64], !P2 ;  /* 0x0240000056fc7fae */ /* 0x0003e2000d121846 */
[----:B------:R-:W-:-:S02]  /*3480*/  IADD3 R4, R22, R25, R4 ;  /* 0x0000001916047210 */ /* 0x000fc40007ffe004 */
[----:B------:R-:W-:Y:S01]  /*3490*/  LOP3.LUT R26, R26, 0x3, RZ, 0xc0, !PT ;  /* 0x000000031a1a7812 */ /* 0x000fe200078ec0ff */
[----:B------:R1:W-:Y:S01]  /*34a0*/  LDGSTS.E [R252+0x2600], [R84.64], !P2 ;  /* 0x0260000054fc7fae */ /* 0x0003e2000d121846 */
[----:B------:R-:W-:Y:S01]  /*34b0*/  IADD3 R36, R38, R55, R36 ;  /* 0x0000003726247210 */ /* 0x000fe20007ffe024 */
[----:B------:R-:W-:Y:S01]  /*34c0*/  IMAD.SHL.U32 R4, R4, 0x100, RZ ;  /* 0x0000010004047824 */ /* 0x000fe200078e00ff */
[----:B------:R-:W-:Y:S02]  /*34d0*/  LOP3.LUT R66, R66, 0x3, RZ, 0xc0, !PT ;  /* 0x0000000342427812 */ /* 0x000fe400078ec0ff */
[----:B------:R-:W-:Y:S02]  /*34e0*/  IADD3 R68, R70, R71, R68 ;  /* 0x0000004746447210 */ /* 0x000fe40007ffe044 */
[----:B------:R-:W-:Y:S02]  /*34f0*/  IADD3 R78, R80, R83, R78 ;  /* 0x00000053504e7210 */ /* 0x000fe40007ffe04e */
[----:B------:R-:W-:-:S02]  /*3500*/  LOP3.LUT R23, R82, 0xf, RZ, 0xc0, !PT ;  /* 0x0000000f52177812 */ /* 0x000fc400078ec0ff */
[----:B------:R-:W-:Y:S02]  /*3510*/  IADD3 R58, R58, R61, RZ ;  /* 0x0000003d3a3a7210 */ /* 0x000fe40007ffe0ff */
[----:B------:R-:W-:Y:S02]  /*3520*/  IADD3 R74, R76, R79, R74 ;  /* 0x0000004f4c4a7210 */ /* 0x000fe40007ffe04a */
[----:B------:R-:W-:Y:S02]  /*3530*/  IADD3 R60, R62, R63, R60 ;  /* 0x0000003f3e3c7210 */ /* 0x000fe40007ffe03c */
[----:B------:R-:W-:Y:S01]  /*3540*/  IADD3 R0, R6, R0, R5 ;  /* 0x0000000006007210 */ /* 0x000fe20007ffe005 */
[----:B------:R-:W-:Y:S01]  /*3550*/  IMAD.SHL.U32 R27, R74, 0x100, RZ ;  /* 0x000001004a1b7824 */ /* 0x000fe200078e00ff */
[----:B------:R-:W-:Y:S02]  /*3560*/  IADD3 R24, R26, R37, R24 ;  /* 0x000000251a187210 */ /* 0x000fe40007ffe018 */
[----:B------:R-:W-:-:S02]  /*3570*/  LOP3.LUT R5, R36, 0xf, RZ, 0xc0, !PT ;  /* 0x0000000f24057812 */ /* 0x000fc400078ec0ff */
[----:B------:R-:W-:Y:S02]  /*3580*/  IADD3 R64, R66, R67, R64 ;  /* 0x0000004342407210 */ /* 0x000fe40007ffe040 */
[----:B------:R-:W-:Y:S01]  /*3590*/  LOP3.LUT R25, R68, 0xf, RZ, 0xc0, !PT ;  /* 0x0000000f44197812 */ /* 0x000fe200078ec0ff */
[----:B------:R-:W-:Y:S01]  /*35a0*/  IMAD R24, R24, 0x10, R5 ;  /* 0x0000001018187824 */ /* 0x000fe200078e0205 */
[----:B------:R-:W-:Y:S01]  /*35b0*/  LEA R78, R78, R23, 0x4 ;  /* 0x000000174e4e7211 */ /* 0x000fe200078e20ff */
[----:B------:R-:W-:Y:S01]  /*35c0*/  IMAD R68, R151, 0x6, RZ ;  /* 0x0000000697447824 */ /* 0x000fe200078e02ff */
[----:B------:R-:W-:Y:S01]  /*35d0*/  LOP3.LUT R58, R58, 0x3, RZ, 0xc0, !PT ;  /* 0x000000033a3a7812 */ /* 0x000fe200078ec0ff */
[----:B------:R-:W-:Y:S01]  /*35e0*/  IMAD R25, R64, 0x10, R25 ;  /* 0x0000001040197824 */ /* 0x000fe200078e0219 */
[----:B------:R-:W-:Y:S01]  /*35f0*/  SHF.L.U32 R23, R60, 0x8, RZ ;  /* 0x000000083c177819 */ /* 0x000fe200000006ff */
[----:B------:R-:W-:Y:S01]  /*3600*/  IMAD.WIDE R70, R68, 0x4, R16 ;  /* 0x0000000444467825 */ /* 0x000fe200078e0210 */
[----:B------:R-:W-:-:S02]  /*3610*/  LOP3.LUT R77, R77, 0x3, RZ, 0xc0, !PT ;  /* 0x000000034d4d7812 */ /* 0x000fc400078ec0ff */
[----:B------:R-:W-:Y:S02]  /*3620*/  IADD3 R56, R58, R59, R56 ;  /* 0x0000003b3a387210 */ /* 0x000fe40007ffe038 */
[----:B------:R-:W-:Y:S02]  /*3630*/  LOP3.LUT R5, R4, 0xf00, RZ, 0xe2, !PT ;  /* 0x00000f0004057812 */ /* 0x000fe400078ee2ff */
[----:B------:R-:W-:Y:S02]  /*3640*/  LOP3.LUT R23, R23, 0xf00, RZ, 0xe2, !PT ;  /* 0x00000f0017177812 */ /* 0x000fe400078ee2ff */
[----:B------:R-:W-:Y:S01]  /*3650*/  IADD3 R72, R77, R75, R72 ;  /* 0x0000004b4d487210 */ /* 0x000fe20007ffe048 */
[----:B------:R-:W-:Y:S01]  /*3660*/  IMAD R0, R0, 0x1000, R5 ;  /* 0x0000100000007824 */ /* 0x000fe200078e0205 */
[----:B------:R-:W-:Y:S01]  /*3670*/  LOP3.LUT R27, R27, 0xf00, RZ, 0xe2, !PT ;  /* 0x00000f001b1b7812 */ /* 0x000fe200078ee2ff */
[----:B------:R-:W-:Y:S01]  /*3680*/  IMAD R77, R151, 0x5, RZ ;  /* 0x00000005974d7824 */ /* 0x000fe200078e02ff */
[----:B------:R-:W-:Y:S01]  /*3690*/  LEA R23, R56, R23, 0xc ;  /* 0x0000001738177211 */ /* 0x000fe200078e60ff */
[----:B------:R-:W-:Y:S01]  /*36a0*/  IMAD.WIDE R74, R68, 0x4, R20 ;  /* 0x00000004444a7825 */ /* 0x000fe200078e0214 */
[----:B------:R-:W-:-:S02]  /*36b0*/  LOP3.LUT R4, R25, 0xff, RZ, 0xc0, !PT ;  /* 0x000000ff19047812 */ /* 0x000fc400078ec0ff */
[----:B------:R-:W-:Y:S01]  /*36c0*/  LOP3.LUT R78, R78, 0xff, RZ, 0xc0, !PT ;  /* 0x000000ff4e4e7812 */ /* 0x000fe200078ec0ff */
[----:B------:R-:W-:Y:S01]  /*36d0*/  IMAD R27, R72, 0x1000, R27 ;  /* 0x00001000481b7824 */ /* 0x000fe200078e021b */
[----:B------:R-:W-:Y:S01]  /*36e0*/  LOP3.LUT R5, R24, 0xff, RZ, 0xc0, !PT ;  /* 0x000000ff18057812 */ /* 0x000fe200078ec0ff */
[----:B------:R-:W-:Y:S01]  /*36f0*/  IMAD.IADD R23, R23, 0x1, R4 ;  /* 0x0000000117177824 */ /* 0x000fe200078e0204 */
[----:B------:R-:W-:Y:S01]  /*3700*/  IADD3 R4, R92, -0xa, RZ ;  /* 0xfffffff65c047810 */ /* 0x000fe20007ffe0ff */
[----:B------:R-:W-:Y:S01]  /*3710*/  IMAD.IADD R27, R27, 0x1, R78 ;  /* 0x000000011b1b7824 */ /* 0x000fe200078e024e */
[----:B------:R-:W-:Y:S01]  /*3720*/  IADD3 R0, R0, R5, RZ ;  /* 0x0000000500007210 */ /* 0x000fe20007ffe0ff */
[C---:B------:R-:W-:Y:S01]  /*3730*/  IMAD.SHL.U32 R5, R151.reuse, 0x8, RZ ;  /* 0x0000000897057824 */ /* 0x040fe200078e00ff */
[----:B------:R-:W-:Y:S01]  /*3740*/  ISETP.GE.U32.AND P2, PT, R4, 0x7fffffb7, PT ;  /* 0x7fffffb70400780c */ /* 0x000fe20003f46070 */
[----:B------:R-:W-:Y:S01]  /*3750*/  IMAD R25, R151, 0xc, RZ ;  /* 0x0000000c97197824 */ /* 0x000fe200078e02ff */
[----:B------:R-:W-:Y:S01]  /*3760*/  PRMT R6, R0, 0x5410, R23 ;  /* 0x0000541000067816 */ /* 0x000fe20000000017 */
[----:B------:R-:W-:Y:S01]  /*3770*/  IMAD.WIDE R22, R5, 0x4, R20 ;  /* 0x0000000405167825 */ /* 0x000fe200078e0214 */
[----:B------:R-:W-:-:S02]  /*3780*/  LOP3.LUT R0, R27, 0xffff, RZ, 0xc0, !PT ;  /* 0x0000ffff1b007812 */ /* 0x000fc400078ec0ff */
[----:B------:R-:W-:Y:S01]  /*3790*/  LOP3.LUT R55, R93, 0x3f, RZ, 0xc0, !PT ;  /* 0x0000003f5d377812 */ /* 0x000fe200078ec0ff */
[C---:B------:R-:W-:Y:S01]  /*37a0*/  IMAD.WIDE R98, R5.reuse, 0x4, R18 ;  /* 0x0000000405627825 */ /* 0x040fe200078e0212 */
[----:B------:R-:W-:Y:S01]  /*37b0*/  SHF.R.U32.HI R4, RZ, 0xf, R0 ;  /* 0x0000000fff047819 */ /* 0x000fe20000011600 */
[----:B------:R1:W-:Y:S02]  /*37c0*/  LDGSTS.E [R252+0x4000], [R22.64], !P6 ;  /* 0x0400000016fc7fae */ /* 0x0003e4000f121846 */
[C---:B------:R-:W-:Y:S02]  /*37d0*/  IMAD.WIDE R96, R5.reuse, 0x4, R16 ;  /* 0x0000000405607825 */ /* 0x040fe400078e0210 */
[----:B------:R2:W-:Y:S02]  /*37e0*/  LDGSTS.E [R252+0x4200], [R98.64], !P6 ;  /* 0x0420000062fc7fae */ /* 0x0005e4000f121846 */
[----:B------:R-:W-:Y:S02]  /*37f0*/  IMAD.WIDE R94, R5, 0x4, R2 ;  /* 0x00000004055e7825 */ /* 0x000fe400078e0202 */
[----:B------:R3:W-:Y:S02]  /*3800*/  LDGSTS.E [R252+0x4400], [R96.64], !P6 ;  /* 0x0440000060fc7fae */ /* 0x0007e4000f121846 */
[----:B------:R-:W-:-:S02]  /*3810*/  IMAD.WIDE R56, R25, 0x4, R20 ;  /* 0x0000000419387825 */ /* 0x000fc400078e0214 */
[----:B------:R4:W-:Y:S01]  /*3820*/  LDGSTS.E [R252+0x4600], [R94.64], !P6 ;  /* 0x046000005efc7fae */ /* 0x0009e2000f121846 */
[----:B------:R-:W-:Y:S01]  /*3830*/  LOP3.LUT P6, RZ, R4, 0x1, RZ, 0xc0, !PT ;  /* 0x0000000104ff7812 */ /* 0x000fe200078cc0ff */
[C---:B------:R-:W-:Y:S01]  /*3840*/  IMAD.WIDE R38, R25.reuse, 0x4, R18 ;  /* 0x0000000419267825 */ /* 0x040fe200078e0212 */
[----:B------:R-:W-:Y:S01]  /*3850*/  SHF.R.U32.HI R4, RZ, 0xb, R0 ;  /* 0x0000000bff047819 */ /* 0x000fe20000011600 */
[----:B------:R5:W-:Y:S02]  /*3860*/  LDGSTS.E [R252+0x6000], [R56.64], !P5 ;  /* 0x0600000038fc7fae */ /* 0x000be4000e921846 */
[C---:B------:R-:W-:Y:S02]  /*3870*/  IMAD.WIDE R36, R25.reuse, 0x4, R16 ;  /* 0x0000000419247825 */ /* 0x040fe400078e0210 */
[----:B------:R1:W-:Y:S02]  /*3880*/  LDGSTS.E [R252+0x6200], [R38.64], !P5 ;  /* 0x0620000026fc7fae */ /* 0x0003e4000e921846 */
[----:B------:R-:W-:-:S02]  /*3890*/  IMAD.WIDE R26, R25, 0x4, R2 ;  /* 0x00000004191a7825 */ /* 0x000fc400078e0202 */
[----:B------:R-:W-:Y:S02]  /*38a0*/  STL.64 [R1+0x40], R98 ;  /* 0x0000406201007387 */ /* 0x000fe40000100a00 */
[C---:B------:R-:W-:Y:S02]  /*38b0*/  IMAD.SHL.U32 R5, R151.reuse, 0x10, RZ ;  /* 0x0000001097057824 */ /* 0x040fe400078e00ff */
[----:B------:R1:W-:Y:S01]  /*38c0*/  LDGSTS.E [R252+0x6400], [R36.64], !P5 ;  /* 0x0640000024fc7fae */ /* 0x0003e2000e921846 */
[----:B------:R-:W-:Y:S02]  /*38d0*/  IMAD R25, R151, 0x14, RZ ;  /* 0x0000001497197824 */ /* 0x000fe400078e02ff */
[C---:B------:R-:W-:Y:S01]  /*38e0*/  IMAD.WIDE R82, R77.reuse, 0x4, R20 ;  /* 0x000000044d527825 */ /* 0x040fe200078e0214 */
[----:B------:R-:W-:Y:S03]  /*38f0*/  STL.64 [R1+0x48], R96 ;  /* 0x0000486001007387 */ /* 0x000fe60000100a00 */
[----:B------:R-:W-:Y:S01]  /*3900*/  IMAD.WIDE R80, R77, 0x4, R18 ;  /* 0x000000044d507825 */ /* 0x000fe200078e0212 */
[----:B------:R1:W-:Y:S01]  /*3910*/  LDGSTS.E [R252+0x6600], [R26.64], !P5 ;  /* 0x066000001afc7fae */ /* 0x0003e2000e921846 */
[----:B------:R-:W-:-:S02]  /*3920*/  LOP3.LUT P5, RZ, R4, 0x1, RZ, 0xc0, !PT ;  /* 0x0000000104ff7812 */ /* 0x000fc400078ac0ff */
[----:B------:R-:W-:Y:S01]  /*3930*/  SHF.R.U32.HI R4, RZ, 0x7, R0 ;  /* 0x00000007ff047819 */ /* 0x000fe20000011600 */
[----:B------:R-:W-:Y:S01]  /*3940*/  STL.64 [R1+0x60], R94 ;  /* 0x0000605e01007387 */ /* 0x000fe20000100a00 */
[----:B------:R-:W-:-:S03]  /*3950*/  IMAD.WIDE R78, R77, 0x4, R16 ;  /* 0x000000044d4e7825 */ /* 0x000fc600078e0210 */
[----:B------:R5:W-:Y:S01]  /*3960*/  STL.64 [R1+0x158], R56 ;  /* 0x0001583801007387 */ /* 0x000be20000100a00 */
[----:B------:R-:W-:-:S03]  /*3970*/  IMAD.WIDE R76, R77, 0x4, R2 ;  /* 0x000000044d4c7825 */ /* 0x000fc600078e0202 */
[----:B------:R1:W-:Y:S01]  /*3980*/  STL.64 [R1+0x160], R38 ;  /* 0x0001602601007387 */ /* 0x0003e20000100a00 */
[----:B------:R-:W-:-:S03]  /*3990*/  IMAD.WIDE R72, R68, 0x4, R18 ;  /* 0x0000000444487825 */ /* 0x000fc600078e0212 */
[----:B------:R2:W-:Y:S01]  /*39a0*/  STL.64 [R1+0x168], R36 ;  /* 0x0001682401007387 */ /* 0x0005e20000100a00 */
[----:B------:R-:W-:-:S03]  /*39b0*/  IMAD.WIDE R68, R68, 0x4, R2 ;  /* 0x0000000444447825 */ /* 0x000fc600078e0202 */
[----:B------:R3:W-:Y:S01]  /*39c0*/  STL.64 [R1+0x170], R26 ;  /* 0x0001701a01007387 */ /* 0x0007e20000100a00 */
[----:B-----5:R-:W-:-:S04]  /*39d0*/  IMAD.WIDE R56, R5, 0x4, R20 ;  /* 0x0000000405387825 */ /* 0x020fc800078e0214 */
[C---:B-1----:R-:W-:Y:S01]  /*39e0*/  IMAD.WIDE R38, R5.reuse, 0x4, R18 ;  /* 0x0000000405267825 */ /* 0x042fe200078e0212 */
[----:B------:R1:W-:Y:S03]  /*39f0*/  STL.64 [R1+0x1d8], R56 ;  /* 0x0001d83801007387 */ /* 0x0003e60000100a00 */
[C---:B--2---:R-:W-:Y:S01]  /*3a00*/  IMAD.WIDE R36, R5.reuse, 0x4, R16 ;  /* 0x0000000405247825 */ /* 0x044fe200078e0210 */
[----:B------:R1:W-:Y:S03]  /*3a10*/  LDGSTS.E [R252+0x8000], [R56.64], P6 ;  /* 0x0800000038fc7fae */ /* 0x0003e6000b121846 */
[----:B---3--:R-:W-:Y:S01]  /*3a20*/  IMAD.WIDE R26, R5, 0x4, R2 ;  /* 0x00000004051a7825 */ /* 0x008fe200078e0202 */
[----:B------:R2:W-:Y:S03]  /*3a30*/  STL.64 [R1+0x1e0], R38 ;  /* 0x0001e02601007387 */ /* 0x0005e60000100a00 */
[----:B------:R-:W-:Y:S01]  /*3a40*/  IMAD R5, R151, 0x18, RZ ;  /* 0x0000001897057824 */ /* 0x000fe200078e02ff */
[----:B------:R2:W-:Y:S01]  /*3a50*/  LDGSTS.E [R252+0x8200], [R38.64], P6 ;  /* 0x0820000026fc7fae */ /* 0x0005e2000b121846 */
[----:B-1----:R-:W-:-:S03]  /*3a60*/  IMAD.WIDE R56, R25, 0x4, R20 ;  /* 0x0000000419387825 */ /* 0x002fc600078e0214 */
[----:B------:R1:W-:Y:S04]  /*3a70*/  STL.64 [R1+0x1e8], R36 ;  /* 0x0001e82401007387 */ /* 0x0003e80000100a00 */
[----:B------:R1:W-:Y:S01]  /*3a80*/  LDGSTS.E [R252+0x8400], [R36.64], P6 ;  /* 0x0840000024fc7fae */ /* 0x0003e2000b121846 */
[----:B--2---:R-:W-:-:S03]  /*3a90*/  IMAD.WIDE R38, R25, 0x4, R18 ;  /* 0x0000000419267825 */ /* 0x004fc600078e0212 */
[----:B------:R2:W-:Y:S04]  /*3aa0*/  STL.64 [R1+0x1f0], R26 ;  /* 0x0001f01a01007387 */ /* 0x0005e80000100a00 */
[----:B------:R2:W-:Y:S01]  /*3ab0*/  LDGSTS.E [R252+0x8600], [R26.64], P6 ;  /* 0x086000001afc7fae */ /* 0x0005e2000b121846 */
[----:B------:R-:W-:Y:S02]  /*3ac0*/  LOP3.LUT P6, RZ, R4, 0x1, RZ, 0xc0, !PT ;  /* 0x0000000104ff7812 */ /* 0x000fe400078cc0ff */
[----:B------:R-:W-:Y:S01]  /*3ad0*/  SHF.R.U32.HI R4, RZ, 0x3, R0 ;  /* 0x00000003ff047819 */ /* 0x000fe20000011600 */
[C---:B-1----:R-:W-:Y:S01]  /*3ae0*/  IMAD.WIDE R36, R25.reuse, 0x4, R16 ;  /* 0x0000000419247825 */ /* 0x042fe200078e0210 */
[----:B------:R1:W-:Y:S04]  /*3af0*/  LDGSTS.E [R252+0xa000], [R56.64], P5 ;  /* 0x0a00000038fc7fae */ /* 0x0003e8000a921846 */
[----:B------:R3:W-:Y:S01]  /*3b00*/  LDGSTS.E [R252+0xa200], [R38.64], P5 ;  /* 0x0a20000026fc7fae */ /* 0x0007e2000a921846 */
[----:B--2---:R-:W-:-:S03]  /*3b10*/  IMAD.WIDE R26, R25, 0x4, R2 ;  /* 0x00000004191a7825 */ /* 0x004fc600078e0202 */
[----:B------:R2:W-:Y:S01]  /*3b20*/  LDGSTS.E [R252+0xa400], [R36.64], P5 ;  /* 0x0a40000024fc7fae */ /* 0x0005e2000a921846 */
[----:B------:R-:W-:-:S03]  /*3b30*/  IMAD R25, R151, 0x1c, RZ ;  /* 0x0000001c97197824 */ /* 0x000fc600078e02ff */
[----:B------:R5:W-:Y:S01]  /*3b40*/  LDGSTS.E [R252+0xa600], [R26.64], P5 ;  /* 0x0a6000001afc7fae */ /* 0x000be2000a921846 */
[----:B------:R-:W-:Y:S02]  /*3b50*/  LOP3.LUT P5, RZ, R4, 0x1, RZ, 0xc0, !PT ;  /* 0x0000000104ff7812 */ /* 0x000fe400078ac0ff */
[----:B------:R-:W-:Y:S01]  /*3b60*/  SHF.R.U64 R4, R6, 0x1f, RZ ;  /* 0x0000001f06047819 */ /* 0x000fe200000012ff */
[----:B------:R1:W-:Y:S04]  /*3b70*/  STL.64 [R1+0x298], R56 ;  /* 0x0002983801007387 */ /* 0x0003e80000100a00 */
[----:B------:R3:W-:Y:S04]  /*3b80*/  STL.64 [R1+0x2a0], R38 ;  /* 0x0002a02601007387 */ /* 0x0007e80000100a00 */
[----:B------:R2:W-:Y:S01]  /*3b90*/  STL.64 [R1+0x2a8], R36 ;  /* 0x0002a82401007387 */ /* 0x0005e20000100a00 */
[----:B-1----:R-:W-:-:S03]  /*3ba0*/  IMAD.WIDE R56, R5, 0x4, R20 ;  /* 0x0000000405387825 */ /* 0x002fc600078e0214 */
[----:B------:R5:W-:Y:S01]  /*3bb0*/  STL.64 [R1+0x2b0], R26 ;  /* 0x0002b01a01007387 */ /* 0x000be20000100a00 */
[----:B---3--:R-:W-:-:S03]  /*3bc0*/  IMAD.WIDE R38, R5, 0x4, R18 ;  /* 0x0000000405267825 */ /* 0x008fc600078e0212 */
[----:B------:R1:W-:Y:S01]  /*3bd0*/  STL.64 [R1+0x318], R56 ;  /* 0x0003183801007387 */ /* 0x0003e20000100a00 */
[----:B--2---:R-:W-:-:S03]  /*3be0*/  IMAD.WIDE R36, R5, 0x4, R16 ;  /* 0x0000000405247825 */ /* 0x004fc600078e0210 */
[----:B------:R1:W-:Y:S01]  /*3bf0*/  LDGSTS.E [R252+0xc000], [R56.64], P6 ;  /* 0x0c00000038fc7fae */ /* 0x0003e2000b121846 */
[----:B-----5:R-:W-:-:S03]  /*3c00*/  IMAD.WIDE R26, R5, 0x4, R2 ;  /* 0x00000004051a7825 */ /* 0x020fc600078e0202 */
[----:B------:R2:W-:Y:S01]  /*3c10*/  STL.64 [R1+0x320], R38 ;  /* 0x0003202601007387 */ /* 0x0005e20000100a00 */
[----:B------:R-:W-:-:S03]  /*3c20*/  SHF.L.U32 R5, R151, 0x5, RZ ;  /* 0x0000000597057819 */ /* 0x000fc600000006ff */
[----:B------:R2:W-:Y:S01]  /*3c30*/  LDGSTS.E [R252+0xc200], [R38.64], P6 ;  /* 0x0c20000026fc7fae */ /* 0x0005e2000b121846 */
[----:B-1----:R-:W-:-:S03]  /*3c40*/  IMAD.WIDE R56, R25, 0x4, R20 ;  /* 0x0000000419387825 */ /* 0x002fc600078e0214 */
[----:B------:R1:W-:Y:S04]  /*3c50*/  STL.64 [R1+0x328], R36 ;  /* 0x0003282401007387 */ /* 0x0003e80000100a00 */
[----:B------:R1:W-:Y:S01]  /*3c60*/  LDGSTS.E [R252+0xc400], [R36.64], P6 ;  /* 0x0c40000024fc7fae */ /* 0x0003e2000b121846 */
[----:B--2---:R-:W-:-:S03]  /*3c70*/  IMAD.WIDE R38, R25, 0x4, R18 ;  /* 0x0000000419267825 */ /* 0x004fc600078e0212 */
[----:B------:R2:W-:Y:S04]  /*3c80*/  STL.64 [R1+0x330], R26 ;  /* 0x0003301a01007387 */ /* 0x0005e80000100a00 */
[----:B------:R2:W-:Y:S01]  /*3c90*/  LDGSTS.E [R252+0xc600], [R26.64], P6 ;  /* 0x0c6000001afc7fae */ /* 0x0005e2000b121846 */
[----:B------:R-:W-:Y:S01]  /*3ca0*/  LOP3.LUT P6, RZ, R4, 0x1, RZ, 0xc0, !PT ;  /* 0x0000000104ff7812 */ /* 0x000fe200078cc0ff */
[C---:B-1----:R-:W-:Y:S01]  /*3cb0*/  IMAD.WIDE R36, R25.reuse, 0x4, R16 ;  /* 0x0000000419247825 */ /* 0x042fe200078e0210 */
[----:B------:R-:W-:Y:S01]  /*3cc0*/  SHF.R.U64 R4, R6, 0x1b, RZ ;  /* 0x0000001b06047819 */ /* 0x000fe200000012ff */
        /* <DEDUP_REMOVED lines=19> */
[----:B------:R-:W-:-:S03]  /*3e00*/  IMAD R5, R151, 0x28, RZ ;  /* 0x0000002897057824 */ /* 0x000fc600078e02ff */
        /* <DEDUP_REMOVED lines=77> */
[----:B------:R-:W-:Y:S01]  /*42e0*/  IADD3 R4, R92, -0xe, RZ ;  /* 0xfffffff25c047810 */ /* 0x000fe20007ffe0ff */
        /* <DEDUP_REMOVED lines=14> */
[----:B------:R1:W-:Y:S01]  /*43d0*/  STL.64 [R1+0xb10], R36 ;  /* 0x000b102401007387 */ /* 0x0003e20000100a00 */
[----:B------:R-:W-:-:S03]  /*43e0*/  IMAD.WIDE R58, R5, 0x4, R20 ;  /* 0x00000004053a7825 */ /* 0x000fc600078e0214 */
[----:B------:R1:W-:Y:S01]  /*43f0*/  LDGSTS.E [R252+0x1c400], [R36.64], P6 ;  /* 0x1c40000024fc7fae */ /* 0x0003e2000b121846 */
[----:B--2---:R-:W-:-:S03]  /*4400*/  IMAD.WIDE R38, R25, 0x4, R18 ;  /* 0x0000000419267825 */ /* 0x004fc600078e0212 */
[----:B------:R2:W-:Y:S04]  /*4410*/  STL.64 [R1+0xb18], R26 ;  /* 0x000b181a01007387 */ /* 0x0005e80000100a00 */
[----:B------:R2:W-:Y:S01]  /*4420*/  LDGSTS.E [R252+0x1c600], [R26.64], P6 ;  /* 0x1c6000001afc7fae */ /* 0x0005e2000b121846 */
[----:B------:R-:W-:Y:S01]  /*4430*/  ISETP.GE.U32.AND P6, PT, R4, 0x7fffffb3, PT ;  /* 0x7fffffb30400780c */ /* 0x000fe20003fc6070 */
[----:B-1----:R-:W-:Y:S02]  /*4440*/  IMAD.WIDE R36, R25, 0x4, R16 ;  /* 0x0000000419247825 */ /* 0x002fe400078e0210 */
[----:B------:R1:W-:Y:S01]  /*4450*/  STL.64 [R1+0xb80], R56 ;  /* 0x000b803801007387 */ /* 0x0003e20000100a00 */
[----:B------:R-:W-:-:S03]  /*4460*/  IADD3 R4, R92, -0x3, RZ ;  /* 0xfffffffd5c047810 */ /* 0x000fc60007ffe0ff */
[----:B------:R1:W-:Y:S01]  /*4470*/  LDGSTS.E [R252+0x1e000], [R56.64], P5 ;  /* 0x1e00000038fc7fae */ /* 0x0003e2000a921846 */
[----:B--2---:R-:W-:-:S03]  /*4480*/  IMAD.WIDE R26, R25, 0x4, R2 ;  /* 0x00000004191a7825 */ /* 0x004fc600078e0202 */
[----:B------:R2:W-:Y:S01]  /*4490*/  STL.64 [R1+0xb88], R38 ;  /* 0x000b882601007387 */ /* 0x0005e20000100a00 */
[----:B------:R-:W-:-:S03]  /*44a0*/  IMAD.WIDE R24, R151, 0x4, R2 ;  /* 0x0000000497187825 */ /* 0x000fc600078e0202 */
[----:B------:R2:W-:Y:S01]  /*44b0*/  LDGSTS.E [R252+0x1e200], [R38.64], P5 ;  /* 0x1e20000026fc7fae */ /* 0x0005e2000a921846 */
[----:B-1----:R-:W-:-:S03]  /*44c0*/  IMAD.WIDE R56, R151, 0x4, R20 ;  /* 0x0000000497387825 */ /* 0x002fc600078e0214 */
[----:B------:R1:W-:Y:S04]  /*44d0*/  STL.64 [R1+0xb90], R36 ;  /* 0x000b902401007387 */ /* 0x0003e80000100a00 */
[----:B------:R1:W-:Y:S04]  /*44e0*/  LDGSTS.E [R252+0x1e400], [R36.64], P5 ;  /* 0x1e40000024fc7fae */ /* 0x0003e8000a921846 */
[----:B------:R3:W-:Y:S01]  /*44f0*/  STL.64 [R1+0xb98], R26 ;  /* 0x000b981a01007387 */ /* 0x0007e20000100a00 */
[----:B--2---:R-:W-:-:S03]  /*4500*/  IMAD.WIDE R38, R151, 0x4, R18 ;  /* 0x0000000497267825 */ /* 0x004fc600078e0212 */
[----:B------:R3:W-:Y:S01]  /*4510*/  LDGSTS.E [R252+0x1e600], [R26.64], P5 ;  /* 0x1e6000001afc7fae */ /* 0x0007e2000a921846 */
[----:B------:R-:W-:Y:S02]  /*4520*/  ISETP.GE.U32.AND P5, PT, R4, 0x7fffffbe, PT ;  /* 0x7fffffbe0400780c */ /* 0x000fe40003fa6070 */
[----:B------:R-:W-:Y:S01]  /*4530*/  IADD3 R4, R92, -0x7, RZ ;  /* 0xfffffff95c047810 */ /* 0x000fe20007ffe0ff */
[----:B-1----:R-:W-:Y:S01]  /*4540*/  IMAD.WIDE R36, R151, 0x4, R16 ;  /* 0x0000000497247825 */ /* 0x002fe200078e0210 */
[----:B------:R1:W-:Y:S04]  /*4550*/  STL.64 [R1+0x28], R56 ;  /* 0x0000283801007387 */ /* 0x0003e80000100a00 */
[----:B------:R2:W-:Y:S01]  /*4560*/  STL.64 [R1+0x20], R38 ;  /* 0x0000202601007387 */ /* 0x0005e20000100a00 */
[----:B---3--:R-:W-:-:S03]  /*4570*/  LOP3.LUT R26, R252, 0x20, RZ, 0x3c, !PT ;  /* 0x00000020fc1a7812 */ /* 0x008fc600078e3cff */
[----:B------:R3:W-:Y:S01]  /*4580*/  STL.64 [R1+0x18], R36 ;  /* 0x0000182401007387 */ /* 0x0007e20000100a00 */
[----:B------:R-:W-:-:S03]  /*4590*/  IMAD R27, R151, 0x21, RZ ;  /* 0x00000021971b7824 */ /* 0x000fc600078e02ff */
[----:B------:R1:W-:Y:S04]  /*45a0*/  LDGSTS.E [R26+0x800], [R56.64], !P1 ;  /* 0x00800000381a7fae */ /* 0x0003e8000c921846 */
[----:B------:R2:W-:Y:S04]  /*45b0*/  LDGSTS.E [R26+0xa00], [R38.64], !P1 ;  /* 0x00a00000261a7fae */ /* 0x0005e8000c921846 */
[----:B------:R3:W-:Y:S04]  /*45c0*/  LDGSTS.E [R26+0xc00], [R36.64], !P1 ;  /* 0x00c00000241a7fae */ /* 0x0007e8000c921846 */
[----:B------:R5:W-:Y:S01]  /*45d0*/  LDGSTS.E [R26+0xe00], [R24.64], !P1 ;  /* 0x00e00000181a7fae */ /* 0x000be2000c921846 */
[----:B------:R-:W-:Y:S01]  /*45e0*/  ISETP.GE.U32.AND P1, PT, R4, 0x7fffffba, PT ;  /* 0x7fffffba0400780c */ /* 0x000fe20003f26070 */
[C---:B-1----:R-:W-:Y:S01]  /*45f0*/  IMAD.WIDE R56, R5.reuse, 0x4, R18 ;  /* 0x0000000405387825 */ /* 0x042fe200078e0212 */
[----:B------:R-:W-:Y:S01]  /*4600*/  IADD3 R4, R92, -0xb, RZ ;  /* 0xfffffff55c047810 */ /* 0x000fe20007ffe0ff */
[----:B------:R1:W-:Y:S02]  /*4610*/  LDGSTS.E [R26+0x2800], [R82.64], !P4 ;  /* 0x02800000521a7fae */ /* 0x0003e4000e121846 */
[----:B--2---:R-:W-:-:S02]  /*4620*/  IMAD.WIDE R38, R5, 0x4, R16 ;  /* 0x0000000405267825 */ /* 0x004fc400078e0210 */
[----:B------:R1:W-:Y:S02]  /*4630*/  LDGSTS.E [R26+0x2a00], [R80.64], !P4 ;  /* 0x02a00000501a7fae */ /* 0x0003e4000e121846 */
[----:B---3--:R-:W-:Y:S02]  /*4640*/  IMAD.WIDE R36, R5, 0x4, R2 ;  /* 0x0000000405247825 */ /* 0x008fe400078e0202 */
[----:B------:R5:W-:Y:S02]  /*4650*/  STL.64 [R1+0x10], R24 ;  /* 0x0000101801007387 */ /* 0x000be40000100a00 */
[----:B------:R-:W-:Y:S02]  /*4660*/  IMAD R5, R151, 0x11, RZ ;  /* 0x0000001197057824 */ /* 0x000fe400078e02ff */
[----:B------:R1:W-:Y:S04]  /*4670*/  LDGSTS.E [R26+0x2c00], [R78.64], !P4 ;  /* 0x02c000004e1a7fae */ /* 0x0003e8000e121846 */
[----:B------:R1:W-:Y:S01]  /*4680*/  LDGSTS.E [R26+0x2e00], [R76.64], !P4 ;  /* 0x02e000004c1a7fae */ /* 0x0003e2000e121846 */
[----:B------:R-:W-:-:S02]  /*4690*/  ISETP.GE.U32.AND P4, PT, R4, 0x7fffffb6, PT ;  /* 0x7fffffb60400780c */ /* 0x000fc40003f86070 */
[----:B------:R-:W-:Y:S01]  /*46a0*/  SHF.R.U32.HI R4, RZ, 0xe, R0 ;  /* 0x0000000eff047819 */ /* 0x000fe20000011600 */
[----:B-----5:R-:W-:Y:S01]  /*46b0*/  IMAD R25, R151, 0xd, RZ ;  /* 0x0000000d97197824 */ /* 0x020fe200078e02ff */
[----:B------:R2:W-:Y:S04]  /*46c0*/  LDGSTS.E [R26+0x4800], [R58.64], !P2 ;  /* 0x048000003a1a7fae */ /* 0x0005e8000d121846 */
[----:B------:R2:W-:Y:S04]  /*46d0*/  STL.64 [R1+0x68], R58 ;  /* 0x0000683a01007387 */ /* 0x0005e80000100a00 */
[----:B------:R3:W-:Y:S04]  /*46e0*/  LDGSTS.E [R26+0x4a00], [R56.64], !P2 ;  /* 0x04a00000381a7fae */ /* 0x0007e8000d121846 */
[----:B------:R3:W-:Y:S04]  /*46f0*/  STL.64 [R1+0xf0], R56 ;  /* 0x0000f03801007387 */ /* 0x0007e80000100a00 */
[----:B------:R5:W-:Y:S01]  /*4700*/  LDGSTS.E [R26+0x4c00], [R38.64], !P2 ;  /* 0x04c00000261a7fae */ /* 0x000be2000d121846 */
[----:B--2---:R-:W-:-:S03]  /*4710*/  IMAD.WIDE R58, R25, 0x4, R20 ;  /* 0x00000004193a7825 */ /* 0x004fc600078e0214 */
[----:B------:R5:W-:Y:S04]  /*4720*/  STL.64 [R1+0xf8], R38 ;  /* 0x0000f82601007387 */ /* 0x000be80000100a00 */
[----:B------:R2:W-:Y:S01]  /*4730*/  LDGSTS.E [R26+0x4e00], [R36.64], !P2 ;  /* 0x04e00000241a7fae */ /* 0x0005e2000d121846 */
[C---:B---3--:R-:W-:Y:S01]  /*4740*/  IMAD.WIDE R56, R25.reuse, 0x4, R18 ;  /* 0x0000000419387825 */ /* 0x048fe200078e0212 */
[----:B------:R-:W-:Y:S02]  /*4750*/  LOP3.LUT P2, RZ, R4, 0x1, RZ, 0xc0, !PT ;  /* 0x0000000104ff7812 */ /* 0x000fe4000784c0ff */
[----:B------:R2:W-:Y:S01]  /*4760*/  STL.64 [R1+0x110], R36 ;  /* 0x0001102401007387 */ /* 0x0005e20000100a00 */
[----:B------:R-:W-:Y:S01]  /*4770*/  SHF.R.U32.HI R4, RZ, 0xa, R0 ;  /* 0x0000000aff047819 */ /* 0x000fe20000011600 */
[----:B-----5:R-:W-:-:S02]  /*4780*/  IMAD.WIDE R38, R25, 0x4, R16 ;  /* 0x0000000419267825 */ /* 0x020fc400078e0210 */
[----:B------:R3:W-:Y:S04]  /*4790*/  LDGSTS.E [R26+0x6800], [R58.64], !P6 ;  /* 0x068000003a1a7fae */ /* 0x0007e8000f121846 */
[----:B------:R5:W-:Y:S01]  /*47a0*/  LDGSTS.E [R26+0x6a00], [R56.64], !P6 ;  /* 0x06a00000381a7fae */ /* 0x000be2000f121846 */
[----:B--2---:R-:W-:-:S03]  /*47b0*/  IMAD.WIDE R36, R25, 0x4, R2 ;  /* 0x0000000419247825 */ /* 0x004fc600078e0202 */
[----:B------:R2:W-:Y:S01]  /*47c0*/  LDGSTS.E [R26+0x6c00], [R38.64], !P6 ;  /* 0x06c00000261a7fae */ /* 0x0005e2000f121846 */
[----:B------:R-:W-:-:S03]  /*47d0*/  IMAD R25, R151, 0x15, RZ ;  /* 0x0000001597197824 */ /* 0x000fc600078e02ff */
[----:B------:R1:W-:Y:S01]  /*47e0*/  LDGSTS.E [R26+0x6e00], [R36.64], !P6 ;  /* 0x06e00000241a7fae */ /* 0x0003e2000f121846 */
[----:B------:R-:W-:Y:S02]  /*47f0*/  LOP3.LUT P6, RZ, R4, 0x1, RZ, 0xc0, !PT ;  /* 0x0000000104ff7812 */ /* 0x000fe400078cc0ff */
[----:B------:R-:W-:Y:S01]  /*4800*/  SHF.R.U32.HI R4, RZ, 0x6, R0 ;  /* 0x00000006ff047819 */ /* 0x000fe20000011600 */
[----:B------:R3:W-:Y:S04]  /*4810*/  STL.64 [R1+0x178], R58 ;  /* 0x0001783a01007387 */ /* 0x0007e80000100a00 */
[----:B------:R5:W-:Y:S04]  /*4820*/  STL.64 [R1+0x180], R56 ;  /* 0x0001803801007387 */ /* 0x000be80000100a00 */
[----:B------:R2:W-:Y:S01]  /*4830*/  STL.64 [R1+0x188], R38 ;  /* 0x0001882601007387 */ /* 0x0005e20000100a00 */
[----:B---3--:R-:W-:-:S03]  /*4840*/  IMAD.WIDE R58, R5, 0x4, R20 ;  /* 0x00000004053a7825 */ /* 0x008fc600078e0214 */
[----:B------:R1:W-:Y:S01]  /*4850*/  STL.64 [R1+0x190], R36 ;  /* 0x0001902401007387 */ /* 0x0003e20000100a00 */
[----:B-----5:R-:W-:-:S03]  /*4860*/  IMAD.WIDE R56, R5, 0x4, R18 ;  /* 0x0000000405387825 */ /* 0x020fc600078e0212 */
[----:B------:R3:W-:Y:S01]  /*4870*/  LDGSTS.E [R26+0x8800], [R58.64], P2 ;  /* 0x088000003a1a7fae */ /* 0x0007e20009121846 */
[----:B--2---:R-:W-:-:S03]  /*4880*/  IMAD.WIDE R38, R5, 0x4, R16 ;  /* 0x0000000405267825 */ /* 0x004fc600078e0210 */
[----:B------:R3:W-:Y:S01]  /*4890*/  STL.64 [R1+0x1f8], R58 ;  /* 0x0001f83a01007387 */ /* 0x0007e20000100a00 */
[----:B-1----:R-:W-:-:S03]  /*48a0*/  IMAD.WIDE R36, R5, 0x4, R2 ;  /* 0x0000000405247825 */ /* 0x002fc600078e0202 */
[----:B------:R1:W-:Y:S01]  /*48b0*/  LDGSTS.E [R26+0x8a00], [R56.64], P2 ;  /* 0x08a00000381a7fae */ /* 0x0003e20009121846 */
[----:B------:R-:W-:-:S03]  /*48c0*/  IMAD R5, R151, 0x19, RZ ;  /* 0x0000001997057824 */ /* 0x000fc600078e02ff */
[----:B------:R1:W-:Y:S01]  /*48d0*/  STL.64 [R1+0x240], R56 ;  /* 0x0002403801007387 */ /* 0x0003e20000100a00 */
[----:B---3--:R-:W-:-:S03]  /*48e0*/  IMAD.WIDE R58, R25, 0x4, R20 ;  /* 0x00000004193a7825 */ /* 0x008fc600078e0214 */
[----:B------:R2:W-:Y:S04]  /*48f0*/  LDGSTS.E [R26+0x8c00], [R38.64], P2 ;  /* 0x08c00000261a7fae */ /* 0x0005e80009121846 */
[----:B------:R2:W-:Y:S04]  /*4900*/  STL.64 [R1+0x248], R38 ;  /* 0x0002482601007387 */ /* 0x0005e80000100a00 */
[----:B------:R3:W-:Y:S01]  /*4910*/  LDGSTS.E [R26+0x8e00], [R36.64], P2 ;  /* 0x08e00000241a7fae */ /* 0x0007e20009121846 */
[----:B-1----:R-:W-:Y:S01]  /*4920*/  IMAD.WIDE R56, R25, 0x4, R18 ;  /* 0x0000000419387825 */ /* 0x002fe200078e0212 */
[----:B------:R-:W-:-:S02]  /*4930*/  LOP3.LUT P2, RZ, R4, 0x1, RZ, 0xc0, !PT ;  /* 0x0000000104ff7812 */ /* 0x000fc4000784c0ff */
[----:B------:R3:W-:Y:S01]  /*4940*/  STL.64 [R1+0x250], R36 ;  /* 0x0002502401007387 */ /* 0x0007e20000100a00 */
[----:B------:R-:W-:Y:S01]  /*4950*/  SHF.R.U32.HI R4, RZ, 0x2, R0 ;  /* 0x00000002ff047819 */ /* 0x000fe20000011600 */
[C---:B--2---:R-:W-:Y:S02]  /*4960*/  IMAD.WIDE R38, R25.reuse, 0x4, R16 ;  /* 0x0000000419267825 */ /* 0x044fe400078e0210 */
[----:B------:R1:W-:Y:S04]  /*4970*/  LDGSTS.E [R26+0xa800], [R58.64], P6 ;  /* 0x0a8000003a1a7fae */ /* 0x0003e8000b121846 */
[----:B------:R2:W-:Y:S01]  /*4980*/  LDGSTS.E [R26+0xaa00], [R56.64], P6 ;  /* 0x0aa00000381a7fae */ /* 0x0005e2000b121846 */
[----:B---3--:R-:W-:-:S03]  /*4990*/  IMAD.WIDE R36, R25, 0x4, R2 ;  /* 0x0000000419247825 */ /* 0x008fc600078e0202 */
        /* <DEDUP_REMOVED lines=10> */
[----:B--2---:R-:W-:-:S03]  /*4a40*/  IMAD.WIDE R56, R5, 0x4, R18 ;  /* 0x0000000405387825 */ /* 0x004fc600078e0212 */
[----:B------:R1:W-:Y:S01]  /*4a50*/  LDGSTS.E [R26+0xc800], [R58.64], P2 ;  /* 0x0c8000003a1a7fae */ /* 0x0003e20009121846 */
[----:B---3--:R-:W-:-:S03]  /*4a60*/  IMAD.WIDE R38, R5, 0x4, R16 ;  /* 0x0000000405267825 */ /* 0x008fc600078e0210 */
[----:B------:R1:W-:Y:S01]  /*4a70*/  STL.64 [R1+0x338], R58 ;  /* 0x0003383a01007387 */ /* 0x0003e20000100a00 */
[----:B-----5:R-:W-:-:S03]  /*4a80*/  IMAD.WIDE R36, R5, 0x4, R2 ;  /* 0x0000000405247825 */ /* 0x020fc600078e0202 */
[----:B------:R2:W-:Y:S01]  /*4a90*/  LDGSTS.E [R26+0xca00], [R56.64], P2 ;  /* 0x0ca00000381a7fae */ /* 0x0005e20009121846 */
[----:B------:R-:W-:-:S03]  /*4aa0*/  IMAD R5, R151, 0x25, RZ ;  /* 0x0000002597057824 */ /* 0x000fc600078e02ff */
[----:B------:R2:W-:Y:S01]  /*4ab0*/  STL.64 [R1+0x340], R56 ;  /* 0x0003403801007387 */ /* 0x0005e20000100a00 */
[----:B-1----:R-:W-:-:S03]  /*4ac0*/  IMAD.WIDE R58, R25, 0x4, R20 ;  /* 0x00000004193a7825 */ /* 0x002fc600078e0214 */
[----:B------:R1:W-:Y:S04]  /*4ad0*/  LDGSTS.E [R26+0xcc00], [R38.64], P2 ;  /* 0x0cc00000261a7fae */ /* 0x0003e80009121846 */
[----:B------:R1:W-:Y:S04]  /*4ae0*/  STL.64 [R1+0x348], R38 ;  /* 0x0003482601007387 */ /* 0x0003e80000100a00 */
[----:B------:R3:W-:Y:S01]  /*4af0*/  LDGSTS.E [R26+0xce00], [R36.64], P2 ;  /* 0x0ce00000241a7fae */ /* 0x0007e20009121846 */
[----:B--2---:R-:W-:Y:S01]  /*4b00*/  IMAD.WIDE R56, R25, 0x4, R18 ;  /* 0x0000000419387825 */ /* 0x004fe200078e0212 */
[----:B------:R-:W-:-:S02]  /*4b10*/  LOP3.LUT P2, RZ, R4, 0x1, RZ, 0xc0, !PT ;  /* 0x0000000104ff7812 */ /* 0x000fc4000784c0ff */
[----:B------:R3:W-:Y:S01]  /*4b20*/  STL.64 [R1+0x3b0], R36 ;  /* 0x0003b02401007387 */ /* 0x0007e20000100a00 */
[----:B------:R-:W-:Y:S01]  /*4b30*/  SHF.R.U64 R4, R6, 0x1a, RZ ;  /* 0x0000001a06047819 */ /* 0x000fe200000012ff */
[C---:B-1----:R-:W-:Y:S02]  /*4b40*/  IMAD.WIDE R38, R25.reuse, 0x4, R16 ;  /* 0x0000000419267825 */ /* 0x042fe400078e0210 */
[----:B------:R1:W-:Y:S04]  /*4b50*/  LDGSTS.E [R26+0xe800], [R58.64], P6 ;  /* 0x0e8000003a1a7fae */ /* 0x0003e8000b121846 */
[----:B------:R2:W-:Y:S01]  /*4b60*/  LDGSTS.E [R26+0xea00], [R56.64], P6 ;  /* 0x0ea00000381a7fae */ /* 0x0005e2000b121846 */
[----:B---3--:R-:W-:-:S03]  /*4b70*/  IMAD.WIDE R36, R25, 0x4, R2 ;  /* 0x0000000419247825 */ /* 0x008fc600078e0202 */
[----:B------:R3:W-:Y:S01]  /*4b80*/  LDGSTS.E [R26+0xec00], [R38.64], P6 ;  /* 0x0ec00000261a7fae */ /* 0x0007e2000b121846 */
[----:B------:R-:W-:-:S03]  /*4b90*/  IMAD.WIDE R24, R27, 0x4, R2 ;  /* 0x000000041b187825 */ /* 0x000fc600078e0202 */
[----:B------:R-:W-:Y:S04]  /*4ba0*/  STL.64 [R1+0x440], R58 ;  /* 0x0004403a01007387 */ /* 0x000fe80000100a00 */
[----:B------:R5:W-:Y:S01]  /*4bb0*/  LDGSTS.E [R26+0xee00], [R36.64], P6 ;  /* 0x0ee00000241a7fae */ /* 0x000be2000b121846 */
[----:B------:R-:W-:Y:S02]  /*4bc0*/  LOP3.LUT P6, RZ, R4, 0x1, RZ, 0xc0, !PT ;  /* 0x0000000104ff7812 */ /* 0x000fe400078cc0ff */
[----:B------:R-:W-:Y:S01]  /*4bd0*/  SHF.R.U64 R4, R6, 0x16, RZ ;  /* 0x0000001606047819 */ /* 0x000fe200000012ff */
[----:B------:R2:W-:Y:S04]  /*4be0*/  STL.64 [R1+0x448], R56 ;  /* 0x0004483801007387 */ /* 0x0005e80000100a00 */
[----:B------:R3:W-:Y:S04]  /*4bf0*/  STL.64 [R1+0x4e0], R38 ;  /* 0x0004e02601007387 */ /* 0x0007e80000100a00 */
[----:B------:R5:W-:Y:S01]  /*4c00*/  STL.64 [R1+0x4e8], R36 ;  /* 0x0004e82401007387 */ /* 0x000be20000100a00 */
[----:B--2---:R-:W-:-:S04]  /*4c10*/  IMAD.WIDE R56, R27, 0x4, R20 ;  /* 0x000000041b387825 */ /* 0x004fc800078e0214 */
[C---:B---3--:R-:W-:Y:S01]  /*4c20*/  IMAD.WIDE R38, R27.reuse, 0x4, R18 ;  /* 0x000000041b267825 */ /* 0x048fe200078e0212 */
[----:B------:R2:W-:Y:S03]  /*4c30*/  LDGSTS.E [R26+0x10800], [R56.64], P2 ;  /* 0x10800000381a7fae */ /* 0x0005e60009121846 */
[----:B-----5:R-:W-:Y:S01]  /*4c40*/  IMAD.WIDE R36, R27, 0x4, R16 ;  /* 0x000000041b247825 */ /* 0x020fe200078e0210 */
[----:B------:R2:W-:Y:S01]  /*4c50*/  STL.64 [R1+0x820], R56 ;  /* 0x0008203801007387 */ /* 0x0005e20000100a00 */
[----:B------:R-:W-:-:S03]  /*4c60*/  LOP3.LUT R27, R252, 0x40, RZ, 0x3c, !PT ;  /* 0x00000040fc1b7812 */ /* 0x000fc600078e3cff */
[----:B------:R3:W-:Y:S04]  /*4c70*/  LDGSTS.E [R26+0x10a00], [R38.64], P2 ;  /* 0x10a00000261a7fae */ /* 0x0007e80009121846 */
[----:B------:R3:W-:Y:S04]  /*4c80*/  STL.64 [R1+0x828], R38 ;  /* 0x0008282601007387 */ /* 0x0007e80000100a00 */
[----:B------:R5:W-:Y:S01]  /*4c90*/  LDGSTS.E [R26+0x10c00], [R36.64], P2 ;  /* 0x10c00000241a7fae */ /* 0x000be20009121846 */
[----:B--2---:R-:W-:-:S03]  /*4ca0*/  IMAD.WIDE R56, R5, 0x4, R20 ;  /* 0x0000000405387825 */ /* 0x004fc600078e0214 */
[----:B------:R5:W-:Y:S04]  /*4cb0*/  STL.64 [R1+0x830], R36 ;  /* 0x0008302401007387 */ /* 0x000be80000100a00 */
[----:B------:R2:W-:Y:S01]  /*4cc0*/  LDGSTS.E [R26+0x10e00], [R24.64], P2 ;  /* 0x10e00000181a7fae */ /* 0x0005e20009121846 */
[----:B---3--:R-:W-:Y:S01]  /*4cd0*/  IMAD.WIDE R38, R5, 0x4, R18 ;  /* 0x0000000405267825 */ /* 0x008fe200078e0212 */
[----:B------:R-:W-:Y:S02]  /*4ce0*/  LOP3.LUT P2, RZ, R4, 0x1, RZ, 0xc0, !PT ;  /* 0x0000000104ff7812 */ /* 0x000fe4000784c0ff */
[----:B------:R2:W-:Y:S01]  /*4cf0*/  STL.64 [R1+0x838], R24 ;  /* 0x0008381801007387 */ /* 0x0005e20000100a00 */
[----:B------:R-:W-:Y:S02]  /*4d00*/  IMAD R4, R151, 0x29, RZ ;  /* 0x0000002997047824 */ /* 0x000fe400078e02ff */
[C---:B-----5:R-:W-:Y:S01]  /*4d10*/  IMAD.WIDE R36, R5.reuse, 0x4, R16 ;  /* 0x0000000405247825 */ /* 0x060fe200078e0210 */
[----:B------:R3:W-:Y:S04]  /*4d20*/  LDGSTS.E [R26+0x12800], [R56.64], P6 ;  /* 0x12800000381a7fae */ /* 0x0007e8000b121846 */
[----:B------:R5:W-:Y:S01]  /*4d30*/  LDGSTS.E [R26+0x12a00], [R38.64], P6 ;  /* 0x12a00000261a7fae */ /* 0x000be2000b121846 */
[----:B--2---:R-:W-:Y:S01]  /*4d40*/  IMAD.WIDE R24, R5, 0x4, R2 ;  /* 0x0000000405187825 */ /* 0x004fe200078e0202 */
[----:B------:R-:W-:-:S02]  /*4d50*/  SHF.R.U64 R5, R6, 0x12, RZ ;  /* 0x0000001206057819 */ /* 0x000fc400000012ff */
[----:B------:R2:W-:Y:S04]  /*4d60*/  LDGSTS.E [R26+0x12c00], [R36.64], P6 ;  /* 0x12c00000241a7fae */ /* 0x0005e8000b121846 */
[----:B------:R2:W-:Y:S01]  /*4d70*/  LDGSTS.E [R26+0x12e00], [R24.64], P6 ;  /* 0x12e00000181a7fae */ /* 0x0005e2000b121846 */
[----:B------:R-:W-:Y:S01]  /*4d80*/  LOP3.LUT P6, RZ, R5, 0x1, RZ, 0xc0, !PT ;  /* 0x0000000105ff7812 */ /* 0x000fe200078cc0ff */
[----:B------:R-:W-:Y:S02]  /*4d90*/  IMAD R5, R151, 0x2d, RZ ;  /* 0x0000002d97057824 */ /* 0x000fe400078e02ff */
[----:B------:R3:W-:Y:S02]  /*4da0*/  STL.64 [R1+0x8a0], R56 ;  /* 0x0008a03801007387 */ /* 0x0007e40000100a00 */
[----:B-1----:R-:W-:-:S02]  /*4db0*/  IMAD.WIDE R58, R5, 0x4, R20 ;  /* 0x00000004053a7825 */ /* 0x002fc400078e0214 */
[----:B------:R5:W-:Y:S04]  /*4dc0*/  STL.64 [R1+0x8a8], R38 ;  /* 0x0008a82601007387 */ /* 0x000be80000100a00 */
[----:B------:R2:W-:Y:S01]  /*4dd0*/  STL.64 [R1+0x8b0], R36 ;  /* 0x0008b02401007387 */ /* 0x0005e20000100a00 */
[----:B---3--:R-:W-:-:S03]  /*4de0*/  IMAD.WIDE R56, R4, 0x4, R20 ;  /* 0x0000000404387825 */ /* 0x008fc600078e0214 */
[----:B------:R1:W-:Y:S01]  /*4df0*/  STL.64 [R1+0x8b8], R24 ;  /* 0x0008b81801007387 */ /* 0x0003e20000100a00 */
[----:B-----5:R-:W-:-:S03]  /*4e00*/  IMAD.WIDE R38, R4, 0x4, R18 ;  /* 0x0000000404267825 */ /* 0x020fc600078e0212 */
[----:B------:R3:W-:Y:S01]  /*4e10*/  LDGSTS.E [R26+0x14800], [R56.64], P2 ;  /* 0x14800000381a7fae */ /* 0x0007e20009121846 */
[----:B--2---:R-:W-:-:S03]  /*4e20*/  IMAD.WIDE R36, R4, 0x4, R16 ;  /* 0x0000000404247825 */ /* 0x004fc600078e0210 */
[----:B------:R2:W-:Y:S01]  /*4e30*/  LDGSTS.E [R26+0x14a00], [R38.64], P2 ;  /* 0x14a00000261a7fae */ /* 0x0005e20009121846 */
[----:B-1----:R-:W-:Y:S01]  /*4e40*/  IMAD.WIDE R24, R4, 0x4, R2 ;  /* 0x0000000404187825 */ /* 0x002fe200078e0202 */
[----:B------:R-:W-:Y:S02]  /*4e50*/  SHF.R.U64 R4, R6, 0xe, RZ ;  /* 0x0000000e06047819 */ /* 0x000fe400000012ff */
[----:B------:R3:W-:Y:S04]  /*4e60*/  STL.64 [R1+0x920], R56 ;  /* 0x0009203801007387 */ /* 0x0007e80000100a00 */
[----:B------:R1:W-:Y:S04]  /*4e70*/  LDGSTS.E [R26+0x14c00], [R36.64], P2 ;  /* 0x14c00000241a7fae */ /* 0x0003e80009121846 */
[----:B------:R2:W-:Y:S04]  /*4e80*/  STL.64 [R1+0x928], R38 ;  /* 0x0009282601007387 */ /* 0x0005e80000100a00 */
[----:B------:R5:W-:Y:S01]  /*4e90*/  LDGSTS.E [R26+0x14e00], [R24.64], P2 ;  /* 0x14e00000181a7fae */ /* 0x000be20009121846 */
[----:B---3--:R-:W-:Y:S01]  /*4ea0*/  IMAD.WIDE R56, R5, 0x4, R18 ;  /* 0x0000000405387825 */ /* 0x008fe200078e0212 */
[----:B------:R-:W-:-:S02]  /*4eb0*/  LOP3.LUT P2, RZ, R4, 0x1, RZ, 0xc0, !PT ;  /* 0x0000000104ff7812 */ /* 0x000fc4000784c0ff */
[----:B------:R1:W-:Y:S01]  /*4ec0*/  STL.64 [R1+0x930], R36 ;  /* 0x0009302401007387 */ /* 0x0003e20000100a00 */
[----:B------:R-:W-:Y:S01]  /*4ed0*/  SHF.R.U64 R4, R6, 0xa, RZ ;  /* 0x0000000a06047819 */ /* 0x000fe200000012ff */
[C---:B--2---:R-:W-:Y:S02]  /*4ee0*/  IMAD.WIDE R38, R5.reuse, 0x4, R16 ;  /* 0x0000000405267825 */ /* 0x044fe400078e0210 */
[----:B------:R5:W-:Y:S04]  /*4ef0*/  STL.64 [R1+0x938], R24 ;  /* 0x0009381801007387 */ /* 0x000be80000100a00 */
[----:B------:R2:W-:Y:S01]  /*4f00*/  LDGSTS.E [R26+0x16800], [R58.64], P6 ;  /* 0x168000003a1a7fae */ /* 0x0005e2000b121846 */
[----:B-1----:R-:W-:-:S03]  /*4f10*/  IMAD.WIDE R36, R5, 0x4, R2 ;  /* 0x0000000405247825 */ /* 0x002fc600078e0202 */
[----:B------:R1:W-:Y:S01]  /*4f20*/  LDGSTS.E [R26+0x16a00], [R56.64], P6 ;  /* 0x16a00000381a7fae */ /* 0x0003e2000b121846 */
[----:B------:R-:W-:-:S03]  /*4f30*/  IMAD R5, R151, 0x35, RZ ;  /* 0x0000003597057824 */ /* 0x000fc600078e02ff */
[----:B------:R3:W-:Y:S01]  /*4f40*/  LDGSTS.E [R26+0x16c00], [R38.64], P6 ;  /* 0x16c00000261a7fae */ /* 0x0007e2000b121846 */
[----:B-----5:R-:W-:-:S03]  /*4f50*/  IMAD R24, R151, 0x31, RZ ;  /* 0x0000003197187824 */ /* 0x020fc600078e02ff */
[----:B------:R5:W-:Y:S01]  /*4f60*/  LDGSTS.E [R26+0x16e00], [R36.64], P6 ;  /* 0x16e00000241a7fae */ /* 0x000be2000b121846 */
[----:B------:R-:W-:Y:S02]  /*4f70*/  LOP3.LUT P6, RZ, R4, 0x1, RZ, 0xc0, !PT ;  /* 0x0000000104ff7812 */ /* 0x000fe400078cc0ff */
[----:B------:R-:W-:Y:S01]  /*4f80*/  SHF.R.U64 R4, R6, 0x6, RZ ;  /* 0x0000000606047819 */ /* 0x000fe200000012ff */
[----:B------:R2:W-:Y:S04]  /*4f90*/  STL.64 [R1+0x9a0], R58 ;  /* 0x0009a03a01007387 */ /* 0x0005e80000100a00 */
[----:B------:R1:W-:Y:S04]  /*4fa0*/  STL.64 [R1+0x9a8], R56 ;  /* 0x0009a83801007387 */ /* 0x0003e80000100a00 */
[----:B------:R3:W-:Y:S01]  /*4fb0*/  STL.64 [R1+0x9b0], R38 ;  /* 0x0009b02601007387 */ /* 0x0007e20000100a00 */
[----:B--2---:R-:W-:-:S03]  /*4fc0*/  IMAD.WIDE R58, R24, 0x4, R20 ;  /* 0x00000004183a7825 */ /* 0x004fc600078e0214 */
[----:B------:R5:W-:Y:S01]  /*4fd0*/  STL.64 [R1+0x9b8], R36 ;  /* 0x0009b82401007387 */ /* 0x000be20000100a00 */
[----:B-1----:R-:W-:-:S03]  /*4fe0*/  IMAD.WIDE R56, R24, 0x4, R18 ;  /* 0x0000000418387825 */ /* 0x002fc600078e0212 */
        /* <DEDUP_REMOVED lines=20> */
[----:B------:R-:W-:-:S03]  /*5130*/  IADD3 R5, R92, -0xf, RZ ;  /* 0xfffffff15c057810 */ /* 0x000fc60007ffe0ff */
[----:B------:R5:W-:Y:S01]  /*5140*/  LDGSTS.E [R26+0x1ae00], [R36.64], P6 ;  /* 0x1ae00000241a7fae */ /* 0x000be2000b121846 */
[----:B------:R-:W-:Y:S01]  /*5150*/  LOP3.LUT P6, RZ, R4, 0x1, RZ, 0xc0, !PT ;  /* 0x0000000104ff7812 */ /* 0x000fe200078cc0ff */
[----:B------:R-:W-:Y:S02]  /*5160*/  IMAD R4, R151, 0x3d, RZ ;  /* 0x0000003d97047824 */ /* 0x000fe400078e02ff */
[----:B------:R1:W-:Y:S04]  /*5170*/  STL.64 [R1+0xaa0], R58 ;  /* 0x000aa03a01007387 */ /* 0x0003e80000100a00 */
[----:B------:R2:W-:Y:S04]  /*5180*/  STL.64 [R1+0xaa8], R56 ;  /* 0x000aa83801007387 */ /* 0x0005e80000100a00 */
[----:B------:R3:W-:Y:S01]  /*5190*/  STL.64 [R1+0xab0], R38 ;  /* 0x000ab02601007387 */ /* 0x0007e20000100a00 */
[----:B-1----:R-:W-:-:S03]  /*51a0*/  IMAD.WIDE R58, R24, 0x4, R20 ;  /* 0x00000004183a7825 */ /* 0x002fc600078e0214 */
[----:B------:R5:W-:Y:S01]  /*51b0*/  STL.64 [R1+0xab8], R36 ;  /* 0x000ab82401007387 */ /* 0x000be20000100a00 */
[----:B--2---:R-:W-:-:S03]  /*51c0*/  IMAD.WIDE R56, R24, 0x4, R18 ;  /* 0x0000000418387825 */ /* 0x004fc600078e0212 */
[----:B------:R-:W-:Y:S01]  /*51d0*/  STL.64 [R1+0xb20], R58 ;  /* 0x000b203a01007387 */ /* 0x000fe20000100a00 */
[----:B---3--:R-:W-:-:S03]  /*51e0*/  IMAD.WIDE R38, R24, 0x4, R16 ;  /* 0x0000000418267825 */ /* 0x008fc600078e0210 */
[----:B------:R1:W-:Y:S01]  /*51f0*/  LDGSTS.E [R26+0x1c800], [R58.64], P2 ;  /* 0x1c8000003a1a7fae */ /* 0x0003e20009121846 */
[----:B-----5:R-:W-:-:S03]  /*5200*/  IMAD.WIDE R36, R24, 0x4, R2 ;  /* 0x0000000418247825 */ /* 0x020fc600078e0202 */
[----:B------:R2:W-:Y:S01]  /*5210*/  STL.64 [R1+0xb28], R56 ;  /* 0x000b283801007387 */ /* 0x0005e20000100a00 */
[----:B------:R-:W-:-:S03]  /*5220*/  IMAD.WIDE R24, R4, 0x4, R2 ;  /* 0x0000000404187825 */ /* 0x000fc600078e0202 */
[----:B------:R2:W-:Y:S04]  /*5230*/  LDGSTS.E [R26+0x1ca00], [R56.64], P2 ;  /* 0x1ca00000381a7fae */ /* 0x0005e80009121846 */
[----:B------:R3:W-:Y:S04]  /*5240*/  STL.64 [R1+0xb30], R38 ;  /* 0x000b302601007387 */ /* 0x0007e80000100a00 */
[----:B------:R3:W-:Y:S01]  /*5250*/  LDGSTS.E [R26+0x1cc00], [R38.64], P2 ;  /* 0x1cc00000261a7fae */ /* 0x0007e20009121846 */
[----:B--2---:R-:W-:-:S03]  /*5260*/  IMAD.WIDE R56, R4, 0x4, R20 ;  /* 0x0000000404387825 */ /* 0x004fc600078e0214 */
[----:B------:R2:W-:Y:S04]  /*5270*/  STL.64 [R1+0xb38], R36 ;  /* 0x000b382401007387 */ /* 0x0005e80000100a00 */
[----:B------:R2:W-:Y:S01]  /*5280*/  LDGSTS.E [R26+0x1ce00], [R36.64], P2 ;  /* 0x1ce00000241a7fae */ /* 0x0005e20009121846 */
[----:B------:R-:W-:Y:S01]  /*5290*/  ISETP.GE.U32.AND P2, PT, R5, 0x7fffffb2, PT ;  /* 0x7fffffb20500780c */ /* 0x000fe20003f46070 */
[----:B---3--:R-:W-:Y:S02]  /*52a0*/  IMAD.WIDE R38, R4, 0x4, R18 ;  /* 0x0000000404267825 */ /* 0x008fe400078e0212 */
[----:B------:R1:W-:Y:S01]  /*52b0*/  LDGSTS.E [R26+0x1e800], [R56.64], P6 ;  /* 0x1e800000381a7fae */ /* 0x0003e2000b121846 */
[----:B------:R-:W-:-:S03]  /*52c0*/  IADD3 R5, R92, -0xc, RZ ;  /* 0xfffffff45c057810 */ /* 0x000fc60007ffe0ff */
[----:B------:R1:W-:Y:S01]  /*52d0*/  LDGSTS.E [R26+0x1ea00], [R38.64], P6 ;  /* 0x1ea00000261a7fae */ /* 0x0003e2000b121846 */
[----:B--2---:R-:W-:Y:S01]  /*52e0*/  IMAD.WIDE R36, R4, 0x4, R16 ;  /* 0x0000000404247825 */ /* 0x004fe200078e0210 */
[----:B------:R-:W-:Y:S02]  /*52f0*/  IADD3 R4, R92, -0x4, RZ ;  /* 0xfffffffc5c047810 */ /* 0x000fe40007ffe0ff */
[----:B------:R2:W-:Y:S04]  /*5300*/  STL.64 [R1+0xba0], R56 ;  /* 0x000ba03801007387 */ /* 0x0005e80000100a00 */
[----:B------:R1:W-:Y:S04]  /*5310*/  LDGSTS.E [R26+0x1ec00], [R36.64], P6 ;  /* 0x1ec00000241a7fae */ /* 0x0003e8000b121846 */
[----:B------:R1:W-:Y:S01]  /*5320*/  LDGSTS.E [R26+0x1ee00], [R24.64], P6 ;  /* 0x1ee00000181a7fae */ /* 0x0003e2000b121846 */
[----:B------:R-:W-:-:S02]  /*5330*/  ISETP.GE.U32.AND P6, PT, R4, 0x7fffffbd, PT ;  /* 0x7fffffbd0400780c */ /* 0x000fc40003fc6070 */
[C---:B------:R-:W-:Y:S01]  /*5340*/  IADD3 R4, R92.reuse, -0x8, RZ ;  /* 0xfffffff85c047810 */ /* 0x040fe20007ffe0ff */
[----:B------:R3:W-:Y:S04]  /*5350*/  LDGSTS.E [R27+0x1000], [R250.64], !P5 ;  /* 0x01000000fa1b7fae */ /* 0x0007e8000e921846 */
[----:B------:R3:W-:Y:S04]  /*5360*/  LDGSTS.E [R27+0x1200], [R248.64], !P5 ;  /* 0x01200000f81b7fae */ /* 0x0007e8000e921846 */
[----:B------:R3:W-:Y:S01]  /*5370*/  LDGSTS.E [R27+0x1400], [R246.64], !P5 ;  /* 0x01400000f61b7fae */ /* 0x0007e2000e921846 */
[----:B-1----:R-:W-:Y:S01]  /*5380*/  IADD3 R26, R92, -0x10, RZ ;  /* 0xfffffff05c1a7810 */ /* 0x002fe20007ffe0ff */
[----:B------:R-:W-:-:S02]  /*5390*/  IMAD R92, R151, 0x3, RZ ;  /* 0x00000003975c7824 */ /* 0x000fc400078e02ff */
[----:B------:R3:W-:Y:S01]  /*53a0*/  LDGSTS.E [R27+0x1600], [R244.64], !P5 ;  /* 0x01600000f41b7fae */ /* 0x0007e2000e921846 */
[----:B------:R-:W-:Y:S01]  /*53b0*/  ISETP.GE.U32.AND P5, PT, R4, 0x7fffffb9, PT ;  /* 0x7fffffb90400780c */ /* 0x000fe20003fa6070 */
[----:B------:R-:W-:Y:S02]  /*53c0*/  IMAD R4, R151, 0xa, RZ ;  /* 0x0000000a97047824 */ /* 0x000fe400078e02ff */
[----:B------:R1:W-:Y:S01]  /*53d0*/  STL.64 [R1+0xba8], R38 ;  /* 0x000ba82601007387 */ /* 0x0003e20000100a00 */
[----:B------:R-:W-:-:S03]  /*53e0*/  IMAD.WIDE R238, R92, 0x4, R20 ;  /* 0x000000045cee7825 */ /* 0x000fc600078e0214 */
[----:B------:R5:W-:Y:S01]  /*53f0*/  STL.64 [R1+0xbb0], R36 ;  /* 0x000bb02401007387 */ /* 0x000be20000100a00 */
[----:B--2---:R-:W-:-:S03]  /*5400*/  IMAD.WIDE R56, R4, 0x4, R20 ;  /* 0x0000000404387825 */ /* 0x004fc600078e0214 */
[----:B------:R3:W-:Y:S01]  /*5410*/  LDGSTS.E [R27+0x3000], [R74.64], !P1 ;  /* 0x030000004a1b7fae */ /* 0x0007e2000c921846 */
[----:B------:R-:W-:-:S03]  /*5420*/  IMAD.WIDE R236, R92, 0x4, R18 ;  /* 0x000000045cec7825 */ /* 0x000fc600078e0212 */
[----:B------:R2:W-:Y:S01]  /*5430*/  STL.64 [R1+0xbb8], R24 ;  /* 0x000bb81801007387 */ /* 0x0005e20000100a00 */
[----:B-1----:R-:W-:-:S03]  /*5440*/  IMAD.WIDE R38, R4, 0x4, R18 ;  /* 0x0000000404267825 */ /* 0x002fc600078e0212 */
[----:B------:R3:W-:Y:S01]  /*5450*/  LDGSTS.E [R27+0x3200], [R72.64], !P1 ;  /* 0x03200000481b7fae */ /* 0x0007e2000c921846 */
[----:B-----5:R-:W-:-:S03]  /*5460*/  IMAD.WIDE R36, R4, 0x4, R16 ;  /* 0x0000000404247825 */ /* 0x020fc600078e0210 */
[----:B------:R3:W-:Y:S01]  /*5470*/  LDGSTS.E [R27+0x3400], [R70.64], !P1 ;  /* 0x03400000461b7fae */ /* 0x0007e2000c921846 */
[----:B----4-:R-:W-:-:S03]  /*5480*/  IMAD.WIDE R94, R92, 0x4, R16 ;  /* 0x000000045c5e7825 */ /* 0x010fc600078e0210 */
[----:B------:R3:W-:Y:S01]  /*5490*/  LDGSTS.E [R27+0x3600], [R68.64], !P1 ;  /* 0x03600000441b7fae */ /* 0x0007e2000c921846 */
[----:B--2---:R-:W-:Y:S01]  /*54a0*/  IMAD.WIDE R24, R4, 0x4, R2 ;  /* 0x0000000404187825 */ /* 0x004fe200078e0202 */
[----:B------:R-:W-:Y:S02]  /*54b0*/  SHF.R.U32.HI R4, RZ, 0xd, R0 ;  /* 0x0000000dff047819 */ /* 0x000fe40000011600 */
[----:B------:R1:W-:Y:S01]  /*54c0*/  LDGSTS.E [R27+0x5000], [R56.64], !P4 ;  /* 0x05000000381b7fae */ /* 0x0003e2000e121846 */
[----:B------:R-:W-:Y:S01]  /*54d0*/  ISETP.GE.U32.AND P1, PT, R5, 0x7fffffb5, PT ;  /* 0x7fffffb50500780c */ /* 0x000fe20003f26070 */
[----:B------:R-:W-:Y:S02]  /*54e0*/  IMAD R5, R151, 0xe, RZ ;  /* 0x0000000e97057824 */ /* 0x000fe400078e02ff */
[----:B------:R2:W-:Y:S02]  /*54f0*/  LDGSTS.E [R27+0x5200], [R38.64], !P4 ;  /* 0x05200000261b7fae */ /* 0x0005e4000e121846 */
[----:B------:R-:W-:-:S02]  /*5500*/  IMAD.WIDE R58, R5, 0x4, R20 ;  /* 0x00000004053a7825 */ /* 0x000fc400078e0214 */
[----:B------:R4:W-:Y:S04]  /*5510*/  LDGSTS.E [R27+0x5400], [R36.64], !P4 ;  /* 0x05400000241b7fae */ /* 0x0009e8000e121846 */
[----:B------:R5:W-:Y:S01]  /*5520*/  LDGSTS.E [R27+0x5600], [R24.64], !P4 ;  /* 0x05600000181b7fae */ /* 0x000be2000e121846 */
[----:B------:R-:W-:Y:S02]  /*5530*/  LOP3.LUT P4, RZ, R4, 0x1, RZ, 0xc0, !PT ;  /* 0x0000000104ff7812 */ /* 0x000fe4000788c0ff */
[----:B------:R-:W-:Y:S01]  /*5540*/  SHF.R.U32.HI R4, RZ, 0x9, R0 ;  /* 0x00000009ff047819 */ /* 0x000fe20000011600 */
[----:B------:R1:W-:Y:S04]  /*5550*/  STL.64 [R1+0x118], R56 ;  /* 0x0001183801007387 */ /* 0x0003e80000100a00 */
[----:B------:R2:W-:Y:S04]  /*5560*/  STL.64 [R1+0x120], R38 ;  /* 0x0001202601007387 */ /* 0x0005e80000100a00 */
[----:B------:R4:W-:Y:S04]  /*5570*/  STL.64 [R1+0x128], R36 ;  /* 0x0001282401007387 */ /* 0x0009e80000100a00 */
[----:B------:R5:W-:Y:S01]  /*5580*/  STL.64 [R1+0x130], R24 ;  /* 0x0001301801007387 */ /* 0x000be20000100a00 */
[----:B-1----:R-:W-:-:S03]  /*5590*/  IMAD.WIDE R56, R5, 0x4, R18 ;  /* 0x0000000405387825 */ /* 0x002fc600078e0212 */
[----:B------:R1:W-:Y:S01]  /*55a0*/  STL.64 [R1+0x198], R58 ;  /* 0x0001983a01007387 */ /* 0x0003e20000100a00 */
[----:B--2---:R-:W-:-:S03]  /*55b0*/  IMAD.WIDE R38, R5, 0x4, R16 ;  /* 0x0000000405267825 */ /* 0x004fc600078e0210 */
[----:B------:R1:W-:Y:S01]  /*55c0*/  LDGSTS.E [R27+0x7000], [R58.64], !P2 ;  /* 0x070000003a1b7fae */ /* 0x0003e2000d121846 */
[----:B----4-:R-:W-:-:S03]  /*55d0*/  IMAD.WIDE R36, R5, 0x4, R2 ;  /* 0x0000000405247825 */ /* 0x010fc600078e0202 */
[----:B------:R2:W-:Y:S01]  /*55e0*/  STL.64 [R1+0x1a0], R56 ;  /* 0x0001a03801007387 */ /* 0x0005e20000100a00 */
[C---:B-----5:R-:W-:Y:S02]  /*55f0*/  IMAD R24, R151.reuse, 0x12, RZ ;  /* 0x0000001297187824 */ /* 0x060fe400078e02ff */
[----:B------:R-:W-:Y:S01]  /*5600*/  IMAD R5, R151, 0x16, RZ ;  /* 0x0000001697057824 */ /* 0x000fe200078e02ff */
[----:B------:R2:W-:Y:S01]  /*5610*/  LDGSTS.E [R27+0x7200], [R56.64], !P2 ;  /* 0x07200000381b7fae */ /* 0x0005e2000d121846 */
[----:B------:R-:W-:Y:S02]  /*5620*/  IMAD.MOV.U32 R25, RZ, RZ, 0x3f ;  /* 0x0000003fff197424 */ /* 0x000fe400078e00ff */
[----:B-1----:R-:W-:Y:S01]  /*5630*/  IMAD.WIDE R58, R24, 0x4, R20 ;  /* 0x00000004183a7825 */ /* 0x002fe200078e0214 */
[----:B------:R1:W-:Y:S02]  /*5640*/  STL.64 [R1+0x1a8], R38 ;  /* 0x0001a82601007387 */ /* 0x0003e40000100a00 */
[----:B------:R-:W-:-:S02]  /*5650*/  IADD3 R96, R25, c[0x0][0x180], RZ ;  /* 0x0000600019607a10 */ /* 0x000fc40007ffe0ff */
[----:B------:R-:W-:Y:S01]  /*5660*/  SHF.R.S32.HI R25, RZ, 0x6, R93 ;  /* 0x00000006ff197819 */ /* 0x000fe2000001145d */
[----:B------:R1:W-:Y:S01]  /*5670*/  LDGSTS.E [R27+0x7400], [R38.64], !P2 ;  /* 0x07400000261b7fae */ /* 0x0003e2000d121846 */
[----:B------:R-:W-:Y:S02]  /*5680*/  IMAD.WIDE R92, R92, 0x4, R2 ;  /* 0x000000045c5c7825 */ /* 0x000fe400078e0202 */
[----:B------:R-:W-:Y:S01]  /*5690*/  SGXT R25, R25, 0x1 ;  /* 0x000000011919781a */ /* 0x000fe20000000200 */
[----:B------:R4:W-:Y:S01]  /*56a0*/  STL.64 [R1+0x1b0], R36 ;  /* 0x0001b02401007387 */ /* 0x0009e20000100a00 */
[----:B--2---:R-:W-:-:S03]  /*56b0*/  IMAD.WIDE R56, R24, 0x4, R18 ;  /* 0x0000000418387825 */ /* 0x004fc600078e0212 */
[----:B------:R4:W-:Y:S01]  /*56c0*/  LDGSTS.E [R27+0x7600], [R36.64], !P2 ;  /* 0x07600000241b7fae */ /* 0x0009e2000d121846 */
[----:B------:R-:W-:Y:S02]  /*56d0*/  LOP3.LUT P2, RZ, R4, 0x1, RZ, 0xc0, !PT ;  /* 0x0000000104ff7812 */ /* 0x000fe4000784c0ff */
[----:B------:R-:W-:Y:S01]  /*56e0*/  SHF.R.U32.HI R4, RZ, 0x5, R0 ;  /* 0x00000005ff047819 */ /* 0x000fe20000011600 */
[C---:B-1----:R-:W-:Y:S01]  /*56f0*/  IMAD.WIDE R38, R24.reuse, 0x4, R16 ;  /* 0x0000000418267825 */ /* 0x042fe200078e0210 */
[----:B------:R1:W-:Y:S04]  /*5700*/  LDGSTS.E [R27+0x9000], [R58.64], P4 ;  /* 0x090000003a1b7fae */ /* 0x0003e8000a121846 */
[----:B------:R2:W-:Y:S01]  /*5710*/  LDGSTS.E [R27+0x9200], [R56.64], P4 ;  /* 0x09200000381b7fae */ /* 0x0005e2000a121846 */
[----:B----4-:R-:W-:-:S03]  /*5720*/  IMAD.WIDE R36, R24, 0x4, R2 ;  /* 0x0000000418247825 */ /* 0x010fc600078e0202 */
[----:B------:R4:W-:Y:S01]  /*5730*/  LDGSTS.E [R27+0x9400], [R38.64], P4 ;  /* 0x09400000261b7fae */ /* 0x0009e2000a121846 */
[----:B------:R-:W-:-:S03]  /*5740*/  IMAD R24, R151, 0x1a, RZ ;  /* 0x0000001a97187824 */ /* 0x000fc600078e02ff */
[----:B------:R5:W-:Y:S01]  /*5750*/  LDGSTS.E [R27+0x9600], [R36.64], P4 ;  /* 0x09600000241b7fae */ /* 0x000be2000a121846 */
[----:B------:R-:W-:Y:S02]  /*5760*/  LOP3.LUT P4, RZ, R4, 0x1, RZ, 0xc0, !PT ;  /* 0x0000000104ff7812 */ /* 0x000fe4000788c0ff */
[----:B------:R-:W-:Y:S01]  /*5770*/  SHF.R.U32.HI R4, RZ, 0x1, R0 ;  /* 0x00000001ff047819 */ /* 0x000fe20000011600 */
[----:B------:R1:W-:Y:S04]  /*5780*/  STL.64 [R1+0x258], R58 ;  /* 0x0002583a01007387 */ /* 0x0003e80000100a00 */
[----:B------:R2:W-:Y:S04]  /*5790*/  STL.64 [R1+0x260], R56 ;  /* 0x0002603801007387 */ /* 0x0005e80000100a00 */
[----:B------:R4:W-:Y:S01]  /*57a0*/  STL.64 [R1+0x268], R38 ;  /* 0x0002682601007387 */ /* 0x0009e20000100a00 */
[----:B-1----:R-:W-:-:S03]  /*57b0*/  IMAD.WIDE R58, R5, 0x4, R20 ;  /* 0x00000004053a7825 */ /* 0x002fc600078e0214 */
[----:B------:R5:W-:Y:S01]  /*57c0*/  STL.64 [R1+0x270], R36 ;  /* 0x0002702401007387 */ /* 0x000be20000100a00 */
[----:B--2---:R-:W-:-:S03]  /*57d0*/  IMAD.WIDE R56, R5, 0x4, R18 ;  /* 0x0000000405387825 */ /* 0x004fc600078e0212 */
[----:B------:R1:W-:Y:S01]  /*57e0*/  STL.64 [R1+0x2d8], R58 ;  /* 0x0002d83a01007387 */ /* 0x0003e20000100a00 */
[----:B----4-:R-:W-:-:S03]  /*57f0*/  IMAD.WIDE R38, R5, 0x4, R16 ;  /* 0x0000000405267825 */ /* 0x010fc600078e0210 */
        /* <DEDUP_REMOVED lines=12> */
[----:B-1----:R-:W-:Y:S01]  /*58c0*/  IMAD.WIDE R38, R24, 0x4, R16 ;  /* 0x0000000418267825 */ /* 0x002fe200078e0210 */
        /* <DEDUP_REMOVED lines=14> */
[----:B----4-:R-:W-:-:S03]  /*59b0*/  IMAD.WIDE R56, R5, 0x4, R18 ;  /* 0x0000000405387825 */ /* 0x010fc600078e0212 */
        /* <DEDUP_REMOVED lines=104> */
[C---:B-1----:R-:W-:Y:S02]  /*6040*/  IMAD.WIDE R38, R24.reuse, 0x4, R16 ;  /* 0x0000000418267825 */ /* 0x042fe400078e0210 */
[----:B------:R1:W-:Y:S04]  /*6050*/  LDGSTS.E [R27+0x1d000], [R58.64], P4 ;  /* 0x1d0000003a1b7fae */ /* 0x0003e8000a121846 */
[----:B------:R4:W-:Y:S01]  /*6060*/  LDGSTS.E [R27+0x1d200], [R56.64], P4 ;  /* 0x1d200000381b7fae */ /* 0x0009e2000a121846 */
[----:B--2---:R-:W-:-:S03]  /*6070*/  IMAD.WIDE R36, R24, 0x4, R2 ;  /* 0x0000000418247825 */ /* 0x004fc600078e0202 */
[----:B------:R2:W-:Y:S01]  /*6080*/  LDGSTS.E [R27+0x1d400], [R38.64], P4 ;  /* 0x1d400000261b7fae */ /* 0x0005e2000a121846 */
[----:B------:R-:W-:-:S03]  /*6090*/  IMAD.SHL.U32 R24, R55, 0x4, RZ ;  /* 0x0000000437187824 */ /* 0x000fc600078e00ff */
[----:B------:R5:W-:Y:S01]  /*60a0*/  LDGSTS.E [R27+0x1d600], [R36.64], P4 ;  /* 0x1d600000241b7fae */ /* 0x000be2000a121846 */
[----:B------:R-:W-:-:S03]  /*60b0*/  ISETP.GT.AND P4, PT, R96, 0x3f, PT ;  /* 0x0000003f6000780c */ /* 0x000fc60003f84270 */
[----:B------:R1:W-:Y:S01]  /*60c0*/  STL.64 [R1+0xb40], R58 ;  /* 0x000b403a01007387 */ /* 0x0003e20000100a00 */
[----:B------:R-:W-:Y:S02]  /*60d0*/  SEL R4, RZ, 0x4, !P4 ;  /* 0x00000004ff047807 */ /* 0x000fe40006000000 */
[----:B------:R-:W-:Y:S01]  /*60e0*/  ISETP.GE.AND P4, PT, R55, c[0x0][0x180], PT ;  /* 0x0000600037007a0c */ /* 0x000fe20003f86270 */
[----:B------:R4:W-:Y:S01]  /*60f0*/  STL.64 [R1+0xb48], R56 ;  /* 0x000b483801007387 */ /* 0x0009e20000100a00 */
[----:B------:R-:W-:Y:S01]  /*6100*/  LOP3.LUT R97, R24, 0x110, R25, 0x78, !PT ;  /* 0x0000011018617812 */ /* 0x000fe200078e7819 */
[----:B------:R-:W-:Y:S01]  /*6110*/  IMAD R24, R151, 0x7, RZ ;  /* 0x0000000797187824 */ /* 0x000fe200078e02ff */
[----:B------:R-:W-:Y:S01]  /*6120*/  SEL R4, R4, RZ, !P4 ;  /* 0x000000ff04047207 */ /* 0x000fe20006000000 */
[----:B------:R2:W-:Y:S01]  /*6130*/  STL.64 [R1+0xb50], R38 ;  /* 0x000b502601007387 */ /* 0x0005e20000100a00 */
[----:B------:R-:W-:Y:S01]  /*6140*/  ISETP.GE.U32.AND P4, PT, R26, 0x7fffffb1, PT ;  /* 0x7fffffb11a00780c */ /* 0x000fe20003f86070 */
[----:B-1----:R-:W-:-:S02]  /*6150*/  IMAD.WIDE R58, R5, 0x4, R20 ;  /* 0x00000004053a7825 */ /* 0x002fc400078e0214 */
[----:B------:R5:W-:Y:S02]  /*6160*/  STL.64 [R1+0xb58], R36 ;  /* 0x000b582401007387 */ /* 0x000be40000100a00 */
[C---:B----4-:R-:W-:Y:S02]  /*6170*/  IMAD.WIDE R56, R5.reuse, 0x4, R18 ;  /* 0x0000000405387825 */ /* 0x050fe400078e0212 */
[----:B------:R1:W-:Y:S02]  /*6180*/  LDGSTS.E [R27+0x1f000], [R58.64], P2 ;  /* 0x1f0000003a1b7fae */ /* 0x0003e40009121846 */
[C---:B--2---:R-:W-:Y:S02]  /*6190*/  IMAD.WIDE R38, R5.reuse, 0x4, R16 ;  /* 0x0000000405267825 */ /* 0x044fe400078e0210 */
[----:B------:R1:W-:Y:S02]  /*61a0*/  STL.64 [R1+0xbc0], R58 ;  /* 0x000bc03a01007387 */ /* 0x0003e40000100a00 */
[----:B-----5:R-:W-:-:S02]  /*61b0*/  IMAD.WIDE R36, R5, 0x4, R2 ;  /* 0x0000000405247825 */ /* 0x020fc400078e0202 */
[----:B------:R2:W-:Y:S02]  /*61c0*/  LDGSTS.E [R27+0x1f200], [R56.64], P2 ;  /* 0x1f200000381b7fae */ /* 0x0005e40009121846 */
[----:B------:R-:W-:Y:S02]  /*61d0*/  IMAD R5, R151, 0xb, RZ ;  /* 0x0000000b97057824 */ /* 0x000fe400078e02ff */
[----:B------:R2:W-:Y:S02]  /*61e0*/  STL.64 [R1+0xbc8], R56 ;  /* 0x000bc83801007387 */ /* 0x0005e40000100a00 */
[C---:B------:R-:W-:Y:S02]  /*61f0*/  IMAD.WIDE R62, R5.reuse, 0x4, R20 ;  /* 0x00000004053e7825 */ /* 0x040fe400078e0214 */
[----:B------:R4:W-:Y:S02]  /*6200*/  LDGSTS.E [R27+0x1f400], [R38.64], P2 ;  /* 0x1f400000261b7fae */ /* 0x0009e40009121846 */
[----:B------:R-:W-:-:S02]  /*6210*/  IMAD.WIDE R60, R5, 0x4, R18 ;  /* 0x00000004053c7825 */ /* 0x000fc400078e0212 */
[----:B------:R4:W-:Y:S02]  /*6220*/  STL.64 [R1+0xbd0], R38 ;  /* 0x000bd02601007387 */ /* 0x0009e40000100a00 */
[C---:B-1----:R-:W-:Y:S02]  /*6230*/  IMAD.WIDE R58, R5.reuse, 0x4, R16 ;  /* 0x00000004053a7825 */ /* 0x042fe400078e0210 */
[----:B------:R3:W-:Y:S01]  /*6240*/  LDGSTS.E [R27+0x1f600], [R36.64], P2 ;  /* 0x1f600000241b7fae */ /* 0x0007e20009121846 */
[----:B------:R-:W-:Y:S02]  /*6250*/  ISETP.NE.U32.AND P2, PT, R4, RZ, PT ;  /* 0x000000ff0400720c */ /* 0x000fe40003f45070 */
[----:B------:R-:W-:Y:S01]  /*6260*/  SHF.R.U32.HI R4, RZ, 0x4, R0 ;  /* 0x00000004ff047819 */ /* 0x000fe20000011600 */
[----:B------:R1:W-:Y:S01]  /*6270*/  STL.64 [R1+0xbd8], R36 ;  /* 0x000bd82401007387 */ /* 0x0003e20000100a00 */
[----:B--2---:R-:W-:-:S03]  /*6280*/  IMAD.WIDE R56, R5, 0x4, R2 ;  /* 0x0000000405387825 */ /* 0x004fc600078e0202 */
[----:B------:R2:W-:Y:S01]  /*6290*/  LDGSTS.E [R150+0x1800], [R238.64], !P6 ;  /* 0x01800000ee967fae */ /* 0x0005e2000f121846 */
[----:B----4-:R-:W-:-:S03]  /*62a0*/  IMAD.WIDE R38, R24, 0x4, R20 ;  /* 0x0000000418267825 */ /* 0x010fc600078e0214 */
[----:B------:R2:W-:Y:S01]  /*62b0*/  LDGSTS.E [R150+0x1a00], [R236.64], !P6 ;  /* 0x01a00000ec967fae */ /* 0x0005e2000f121846 */
[----:B---3--:R-:W-:-:S03]  /*62c0*/  IMAD.WIDE R26, R24, 0x4, R16 ;  /* 0x00000004181a7825 */ /* 0x008fc600078e0210 */
[----:B------:R2:W-:Y:S01]  /*62d0*/  LDGSTS.E [R150+0x1c00], [R94.64], !P6 ;  /* 0x01c000005e967fae */ /* 0x0005e2000f121846 */
[----:B-1----:R-:W-:-:S03]  /*62e0*/  IMAD.WIDE R36, R24, 0x4, R18 ;  /* 0x0000000418247825 */ /* 0x002fc600078e0212 */
[----:B------:R2:W-:Y:S01]  /*62f0*/  LDGSTS.E [R150+0x1e00], [R92.64], !P6 ;  /* 0x01e000005c967fae */ /* 0x0005e2000f121846 */
[----:B------:R-:W-:Y:S01]  /*6300*/  IMAD.WIDE R24, R24, 0x4, R2 ;  /* 0x0000000418187825 */ /* 0x000fe200078e0202 */
[----:B------:R-:W-:Y:S02]  /*6310*/  LOP3.LUT P6, RZ, R4, 0x1, RZ, 0xc0, !PT ;  /* 0x0000000104ff7812 */ /* 0x000fe400078cc0ff */
[----:B------:R2:W-:Y:S01]  /*6320*/  LDGSTS.E [R150+0x3800], [R38.64], !P5 ;  /* 0x0380000026967fae */ /* 0x0005e2000e921846 */
[--C-:B------:R-:W-:Y:S01]  /*6330*/  SHF.R.U32.HI R4, RZ, 0x8, R0.reuse ;  /* 0x00000008ff047819 */ /* 0x100fe20000011600 */
[C---:B------:R-:W-:Y:S01]  /*6340*/  IMAD R5, R151.reuse, 0x13, RZ ;  /* 0x0000001397057824 */ /* 0x040fe200078e02ff */
[----:B------:R-:W-:Y:S01]  /*6350*/  SHF.R.U32.HI R0, RZ, 0xc, R0 ;  /* 0x0000000cff007819 */ /* 0x000fe20000011600 */
[----:B------:R2:W-:Y:S04]  /*6360*/  LDGSTS.E [R150+0x3a00], [R36.64], !P5 ;  /* 0x03a0000024967fae */ /* 0x0005e8000e921846 */
[----:B------:R2:W-:Y:S04]  /*6370*/  LDGSTS.E [R150+0x3c00], [R26.64], !P5 ;  /* 0x03c000001a967fae */ /* 0x0005e8000e921846 */
[----:B------:R2:W-:Y:S01]  /*6380*/  LDGSTS.E [R150+0x3e00], [R24.64], !P5 ;  /* 0x03e0000018967fae */ /* 0x0005e2000e921846 */
[----:B------:R-:W-:Y:S01]  /*6390*/  LOP3.LUT P5, RZ, R4, 0x1, RZ, 0xc0, !PT ;  /* 0x0000000104ff7812 */ /* 0x000fe200078ac0ff */
[----:B------:R-:W-:-:S02]  /*63a0*/  IMAD R4, R151, 0xf, RZ ;  /* 0x0000000f97047824 */ /* 0x000fc400078e02ff */
[----:B------:R1:W-:Y:S04]  /*63b0*/  LDGSTS.E [R150+0x5800], [R62.64], !P1 ;  /* 0x058000003e967fae */ /* 0x0003e8000c921846 */
[----:B------:R3:W-:Y:S04]  /*63c0*/  LDGSTS.E [R150+0x5a00], [R60.64], !P1 ;  /* 0x05a000003c967fae */ /* 0x0007e8000c921846 */
[----:B------:R4:W-:Y:S04]  /*63d0*/  LDGSTS.E [R150+0x5c00], [R58.64], !P1 ;  /* 0x05c000003a967fae */ /* 0x0009e8000c921846 */
[----:B------:R5:W-:Y:S01]  /*63e0*/  LDGSTS.E [R150+0x5e00], [R56.64], !P1 ;  /* 0x05e0000038967fae */ /* 0x000be2000c921846 */
[----:B------:R-:W-:-:S02]  /*63f0*/  LOP3.LUT P1, RZ, R0, 0x1, RZ, 0xc0, !PT ;  /* 0x0000000100ff7812 */ /* 0x000fc4000782c0ff */
        /* <DEDUP_REMOVED lines=8> */
[----:B----4-:R-:W-:-:S03]  /*6480*/  IMAD.WIDE R58, R4, 0x4, R16 ;  /* 0x00000004043a7825 */ /* 0x010fc600078e0210 */
[----:B------:R1:W-:Y:S01]  /*6490*/  LDGSTS.E [R150+0x7800], [R62.64], !P4 ;  /* 0x078000003e967fae */ /* 0x0003e2000e121846 */
[----:B-----5:R-:W-:-:S03]  /*64a0*/  IMAD.WIDE R56, R4, 0x4, R2 ;  /* 0x0000000404387825 */ /* 0x020fc600078e0202 */
[----:B------:R3:W-:Y:S01]  /*64b0*/  STL.64 [R1+0x1c0], R60 ;  /* 0x0001c03c01007387 */ /* 0x0007e20000100a00 */
[----:B------:R-:W-:-:S03]  /*64c0*/  IMAD R4, R151, 0x17, RZ ;  /* 0x0000001797047824 */ /* 0x000fc600078e02ff */
[----:B------:R3:W-:Y:S01]  /*64d0*/  LDGSTS.E [R150+0x7a00], [R60.64], !P4 ;  /* 0x07a000003c967fae */ /* 0x0007e2000e121846 */
[----:B-1----:R-:W-:-:S03]  /*64e0*/  IMAD.WIDE R62, R5, 0x4, R20 ;  /* 0x00000004053e7825 */ /* 0x002fc600078e0214 */
[----:B------:R1:W-:Y:S04]  /*64f0*/  STL.64 [R1+0x1c8], R58 ;  /* 0x0001c83a01007387 */ /* 0x0003e80000100a00 */
[----:B------:R1:W-:Y:S01]  /*6500*/  LDGSTS.E [R150+0x7c00], [R58.64], !P4 ;  /* 0x07c000003a967fae */ /* 0x0003e2000e121846 */
[----:B---3--:R-:W-:-:S03]  /*6510*/  IMAD.WIDE R60, R5, 0x4, R18 ;  /* 0x00000004053c7825 */ /* 0x008fc600078e0212 */
[----:B------:R3:W-:Y:S04]  /*6520*/  STL.64 [R1+0x1d0], R56 ;  /* 0x0001d03801007387 */ /* 0x0007e80000100a00 */
[----:B------:R3:W-:Y:S01]  /*6530*/  LDGSTS.E [R150+0x7e00], [R56.64], !P4 ;  /* 0x07e0000038967fae */ /* 0x0007e2000e121846 */
[----:B------:R-:W-:Y:S01]  /*6540*/  LOP3.LUT P4, RZ, R0, 0x1, RZ, 0xc0, !PT ;  /* 0x0000000100ff7812 */ /* 0x000fe2000788c0ff */
[----:B-1----:R-:W-:Y:S02]  /*6550*/  IMAD.WIDE R58, R5, 0x4, R16 ;  /* 0x00000004053a7825 */ /* 0x002fe400078e0210 */
[----:B------:R1:W-:Y:S01]  /*6560*/  STL.64 [R1+0x278], R62 ;  /* 0x0002783e01007387 */ /* 0x0003e20000100a00 */
[----:B------:R-:W-:-:S03]  /*6570*/  SHF.R.U64 R0, R6, 0x18, RZ ;  /* 0x0000001806007819 */ /* 0x000fc600000012ff */
[----:B------:R1:W-:Y:S01]  /*6580*/  LDGSTS.E [R150+0x9800], [R62.64], P1 ;  /* 0x098000003e967fae */ /* 0x0003e20008921846 */
[----:B---3--:R-:W-:-:S03]  /*6590*/  IMAD.WIDE R56, R5, 0x4, R2 ;  /* 0x0000000405387825 */ /* 0x008fc600078e0202 */
[----:B------:R3:W-:Y:S01]  /*65a0*/  STL.64 [R1+0x280], R60 ;  /* 0x0002803c01007387 */ /* 0x0007e20000100a00 */
[----:B------:R-:W-:-:S03]  /*65b0*/  IMAD R5, R151, 0x1b, RZ ;  /* 0x0000001b97057824 */ /* 0x000fc600078e02ff */
[----:B------:R3:W-:Y:S01]  /*65c0*/  LDGSTS.E [R150+0x9a00], [R60.64], P1 ;  /* 0x09a000003c967fae */ /* 0x0007e20008921846 */
[----:B-1----:R-:W-:-:S03]  /*65d0*/  IMAD.WIDE R62, R4, 0x4, R20 ;  /* 0x00000004043e7825 */ /* 0x002fc600078e0214 */
[----:B------:R1:W-:Y:S04]  /*65e0*/  STL.64 [R1+0x288], R58 ;  /* 0x0002883a01007387 */ /* 0x0003e80000100a00 */
[----:B------:R1:W-:Y:S01]  /*65f0*/  LDGSTS.E [R150+0x9c00], [R58.64], P1 ;  /* 0x09c000003a967fae */ /* 0x0003e20008921846 */
[----:B---3--:R-:W-:-:S03]  /*6600*/  IMAD.WIDE R60, R4, 0x4, R18 ;  /* 0x00000004043c7825 */ /* 0x008fc600078e0212 */
[----:B------:R3:W-:Y:S04]  /*6610*/  STL.64 [R1+0x290], R56 ;  /* 0x0002903801007387 */ /* 0x0007e80000100a00 */
[----:B------:R3:W-:Y:S01]  /*6620*/  LDGSTS.E [R150+0x9e00], [R56.64], P1 ;  /* 0x09e0000038967fae */ /* 0x0007e20008921846 */
        /* <DEDUP_REMOVED lines=10> */
[----:B------:R1:W-:Y:S01]  /*66d0*/  STL.64 [R1+0x308], R58 ;  /* 0x0003083a01007387 */ /* 0x0003e20000100a00 */
[----:B------:R-:W-:-:S03]  /*66e0*/  IMAD.WIDE R64, R4, 0x4, R20 ;  /* 0x0000000404407825 */ /* 0x000fc600078e0214 */
        /* <DEDUP_REMOVED lines=23> */
[----:B------:R1:W-:Y:S04]  /*6860*/  LDGSTS.E [R150+0xf800], [R64.64], !P3 ;  /* 0x0f80000040967fae */ /* 0x0003e8000d921846 */
[----:B------:R4:W-:Y:S01]  /*6870*/  STL.64 [R1+0x7e8], R62 ;  /* 0x0007e83e01007387 */ /* 0x0009e20000100a00 */
[----:B---3--:R-:W-:Y:S02]  /*6880*/  IMAD R57, R55, c[0x0][0x18c], RZ ;  /* 0x0000630037397a24 */ /* 0x008fe400078e02ff */
[C---:B------:R-:W-:Y:S01]  /*6890*/  IMAD R55, R151.reuse, 0x27, RZ ;  /* 0x0000002797377824 */ /* 0x040fe200078e02ff */
[----:B------:R4:W-:Y:S01]  /*68a0*/  LDGSTS.E [R150+0xfa00], [R62.64], !P3 ;  /* 0x0fa000003e967fae */ /* 0x0009e2000d921846 */
[----:B------:R-:W-:Y:S02]  /*68b0*/  IMAD R56, R151, 0x2b, RZ ;  /* 0x0000002b97387824 */ /* 0x000fe400078e02ff */
[--C-:B------:R-:W-:Y:S01]  /*68c0*/  IMAD.WIDE R102, R55, 0x4, R20.reuse ;  /* 0x0000000437667825 */ /* 0x100fe200078e0214 */
[----:B------:R3:W-:Y:S03]  /*68d0*/  STL.64 [R1+0x7f0], R60 ;  /* 0x0007f03c01007387 */ /* 0x0007e60000100a00 */
[----:B-1----:R-:W-:Y:S01]  /*68e0*/  IMAD.WIDE R64, R5, 0x4, R20 ;  /* 0x0000000405407825 */ /* 0x002fe200078e0214 */
[----:B------:R3:W-:Y:S03]  /*68f0*/  LDGSTS.E [R150+0xfc00], [R60.64], !P3 ;  /* 0x0fc000003c967fae */ /* 0x0007e6000d921846 */
[--C-:B------:R-:W-:Y:S01]  /*6900*/  IMAD.WIDE R100, R55, 0x4, R18.reuse ;  /* 0x0000000437647825 */ /* 0x100fe200078e0212 */
[----:B------:R1:W-:Y:S03]  /*6910*/  STL.64 [R1+0x7f8], R58 ;  /* 0x0007f83a01007387 */ /* 0x0003e60000100a00 */
[----:B----4-:R-:W-:Y:S01]  /*6920*/  IMAD.WIDE R62, R5, 0x4, R18 ;  /* 0x00000004053e7825 */ /* 0x010fe200078e0212 */
[----:B------:R1:W-:Y:S01]  /*6930*/  LDGSTS.E [R150+0xfe00], [R58.64], !P3 ;  /* 0x0fe000003a967fae */ /* 0x0003e2000d921846 */
[----:B------:R-:W-:-:S02]  /*6940*/  LEA R0, P3, R57, c[0x0][0x168], 0x2 ;  /* 0x00005a0039007a11 */ /* 0x000fc400078610ff */
[--C-:B------:R-:W-:Y:S01]  /*6950*/  IMAD.WIDE R98, R55, 0x4, R16.reuse ;  /* 0x0000000437627825 */ /* 0x100fe200078e0210 */
[----:B------:R4:W-:Y:S03]  /*6960*/  LDGSTS.E [R150+0x11800], [R64.64], P4 ;  /* 0x1180000040967fae */ /* 0x0009e6000a121846 */
[----:B---3--:R-:W-:Y:S01]  /*6970*/  IMAD.WIDE R60, R5, 0x4, R16 ;  /* 0x00000004053c7825 */ /* 0x008fe200078e0210 */
[----:B------:R3:W-:Y:S03]  /*6980*/  LDGSTS.E [R150+0x11a00], [R62.64], P4 ;  /* 0x11a000003e967fae */ /* 0x0007e6000a121846 */
[--C-:B------:R-:W-:Y:S01]  /*6990*/  IMAD.WIDE R66, R55, 0x4, R2.reuse ;  /* 0x0000000437427825 */ /* 0x100fe200078e0202 */
[----:B------:R5:W-:Y:S03]  /*69a0*/  LDGSTS.E [R150+0x11c00], [R60.64], P4 ;  /* 0x11c000003c967fae */ /* 0x000be6000a121846 */
[----:B-1----:R-:W-:Y:S01]  /*69b0*/  IMAD.WIDE R58, R5, 0x4, R2 ;  /* 0x00000004053a7825 */ /* 0x002fe200078e0202 */
[----:B------:R4:W-:Y:S01]  /*69c0*/  STL.64 [R1+0x860], R64 ;  /* 0x0008604001007387 */ /* 0x0009e20000100a00 */
[----:B------:R-:W-:-:S02]  /*69d0*/  SHF.R.U64 R5, R6, 0x8, RZ ;  /* 0x0000000806057819 */ /* 0x000fc400000012ff */
[----:B------:R-:W-:Y:S01]  /*69e0*/  SHF.R.U64 R6, R6, 0x4, RZ ;  /* 0x0000000406067819 */ /* 0x000fe200000012ff */
[----:B------:R1:W-:Y:S01]  /*69f0*/  LDGSTS.E [R150+0x11e00], [R58.64], P4 ;  /* 0x11e000003a967fae */ /* 0x0003e2000a121846 */
[----:B------:R-:W-:Y:S02]  /*6a00*/  LOP3.LUT P4, RZ, R4, 0x1, RZ, 0xc0, !PT ;  /* 0x0000000104ff7812 */ /* 0x000fe4000788c0ff */
[----:B------:R-:W-:Y:S01]  /*6a10*/  LEA.HI.X.SX32 R4, R57, c[0x0][0x16c], 0x2, P3 ;  /* 0x00005b0039047a11 */ /* 0x000fe200018f16ff */
[----:B------:R3:W-:Y:S01]  /*6a20*/  STL.64 [R1+0x868], R62 ;  /* 0x0008683e01007387 */ /* 0x0007e20000100a00 */
[----:B------:R-:W-:Y:S01]  /*6a30*/  LEA R148, P3, R46, R0, 0x2 ;  /* 0x000000002e947211 */ /* 0x000fe200078610ff */
[----:B----4-:R-:W-:-:S03]  /*6a40*/  IMAD.WIDE R64, R56, 0x4, R20 ;  /* 0x0000000438407825 */ /* 0x010fc600078e0214 */
[----:B------:R-:W-:Y:S01]  /*6a50*/  LEA.HI.X.SX32 R149, R46, R4, 0x2, P3 ;  /* 0x000000042e957211 */ /* 0x000fe200018f16ff */
[----:B------:R4:W-:Y:S04]  /*6a60*/  LDGSTS.E [R150+0x13800], [R102.64], P1 ;  /* 0x1380000066967fae */ /* 0x0009e80008921846 */
[----:B------:R5:W-:Y:S01]  /*6a70*/  STL.64 [R1+0x870], R60 ;  /* 0x0008703c01007387 */ /* 0x000be20000100a00 */
[----:B---3--:R-:W-:-:S03]  /*6a80*/  IMAD.WIDE R62, R56, 0x4, R18 ;  /* 0x00000004383e7825 */ /* 0x008fc600078e0212 */
[----:B------:R3:W-:Y:S04]  /*6a90*/  LDGSTS.E [R150+0x13a00], [R100.64], P1 ;  /* 0x13a0000064967fae */ /* 0x0007e80008921846 */
[----:B------:R1:W-:Y:S01]  /*6aa0*/  STL.64 [R1+0x878], R58 ;  /* 0x0008783a01007387 */ /* 0x0003e20000100a00 */
[----:B-----5:R-:W-:-:S03]  /*6ab0*/  IMAD.WIDE R60, R56, 0x4, R16 ;  /* 0x00000004383c7825 */ /* 0x020fc600078e0210 */
[----:B------:R5:W-:Y:S04]  /*6ac0*/  LDGSTS.E [R150+0x13c00], [R98.64], P1 ;  /* 0x13c0000062967fae */ /* 0x000be80008921846 */
[----:B------:R2:W-:Y:S01]  /*6ad0*/  LDGSTS.E [R150+0x13e00], [R66.64], P1 ;  /* 0x13e0000042967fae */ /* 0x0005e20008921846 */
[----:B------:R-:W-:Y:S01]  /*6ae0*/  LEA R132, P1, R10, R0, 0x2 ;  /* 0x000000000a847211 */ /* 0x000fe200078210ff */
[----:B-1----:R-:W-:Y:S02]  /*6af0*/  IMAD.WIDE R58, R56, 0x4, R2 ;  /* 0x00000004383a7825 */ /* 0x002fe400078e0202 */
[----:B------:R-:W-:Y:S01]  /*6b00*/  STL.64 [R1+0x350], R148 ;  /* 0x0003509401007387 */ /* 0x000fe20000100a00 */
[----:B------:R-:W-:Y:S02]  /*6b10*/  LEA.HI.X.SX32 R133, R10, R4, 0x2, P1 ;  /* 0x000000040a857211 */ /* 0x000fe400008f16ff */
[C---:B------:R-:W-:Y:S01]  /*6b20*/  LEA R146, P1, R54.reuse, R0, 0x2 ;  /* 0x0000000036927211 */ /* 0x040fe200078210ff */
[----:B------:R1:W-:Y:S03]  /*6b30*/  LDGSTS.E [R150+0x15800], [R64.64], P5 ;  /* 0x1580000040967fae */ /* 0x0003e6000a921846 */
[----:B------:R-:W-:Y:S01]  /*6b40*/  LEA.HI.X.SX32 R147, R54, R4, 0x2, P1 ;  /* 0x0000000436937211 */ /* 0x000fe200008f16ff */
[----:B------:R-:W-:Y:S04]  /*6b50*/  STL.64 [R1+0x8e0], R102 ;  /* 0x0008e06601007387 */ /* 0x000fe80000100a00 */
[----:B------:R1:W-:Y:S04]  /*6b60*/  LDGSTS.E [R150+0x15a00], [R62.64], P5 ;  /* 0x15a000003e967fae */ /* 0x0003e8000a921846 */
[----:B------:R-:W-:Y:S04]  /*6b70*/  STL.64 [R1+0x960], R64 ;  /* 0x0009604001007387 */ /* 0x000fe80000100a00 */
[----:B------:R1:W-:Y:S04]  /*6b80*/  LDGSTS.E [R150+0x15c00], [R60.64], P5 ;  /* 0x15c000003c967fae */ /* 0x0003e8000a921846 */
[----:B------:R3:W-:Y:S04]  /*6b90*/  STL.64 [R1+0x8e8], R100 ;  /* 0x0008e86401007387 */ /* 0x0007e80000100a00 */
[----:B------:R1:W-:Y:S01]  /*6ba0*/  LDGSTS.E [R150+0x15e00], [R58.64], P5 ;  /* 0x15e000003a967fae */ /* 0x0003e2000a921846 */
[----:B------:R-:W-:-:S03]  /*6bb0*/  LEA R116, P5, R51, R0, 0x2 ;  /* 0x0000000033747211 */ /* 0x000fc600078a10ff */
[----:B------:R5:W-:Y:S01]  /*6bc0*/  STL.64 [R1+0x8f0], R98 ;  /* 0x0008f06201007387 */ /* 0x000be20000100a00 */
[----:B------:R-:W-:Y:S02]  /*6bd0*/  LEA.HI.X.SX32 R117, R51, R4, 0x2, P5 ;  /* 0x0000000433757211 */ /* 0x000fe400028f16ff */
[CC--:B------:R-:W-:Y:S01]  /*6be0*/  LEA R130, P5, R31.reuse, R0.reuse, 0x2 ;  /* 0x000000001f827211 */ /* 0x0c0fe200078a10ff */
[----:B------:R2:W-:Y:S01]  /*6bf0*/  STL.64 [R1+0x8f8], R66 ;  /* 0x0008f84201007387 */ /* 0x0005e20000100a00 */
[C---:B---3--:R-:W-:Y:S02]  /*6c00*/  LEA R100, P3, R12.reuse, R0, 0x2 ;  /* 0x000000000c647211 */ /* 0x048fe400078610ff */
[-C--:B------:R-:W-:Y:S01]  /*6c10*/  LEA.HI.X.SX32 R131, R31, R4.reuse, 0x2, P5 ;  /* 0x000000041f837211 */ /* 0x080fe200028f16ff */
[----:B------:R3:W-:Y:S01]  /*6c20*/  STL.64 [R1+0x968], R62 ;  /* 0x0009683e01007387 */ /* 0x0007e20000100a00 */
[----:B------:R-:W-:Y:S02]  /*6c30*/  LEA.HI.X.SX32 R101, R12, R4, 0x2, P3 ;  /* 0x000000040c657211 */ /* 0x000fe400018f16ff */
[-C--:B------:R-:W-:Y:S01]  /*6c40*/  LEA R114, P3, R48, R0.reuse, 0x2 ;  /* 0x0000000030727211 */ /* 0x080fe200078610ff */
[----:B------:R1:W-:Y:S01]  /*6c50*/  STL.64 [R1+0x970], R60 ;  /* 0x0009703c01007387 */ /* 0x0003e20000100a00 */
[----:B-----5:R-:W-:-:S02]  /*6c60*/  LEA R98, P1, R15, R0, 0x2 ;  /* 0x000000000f627211 */ /* 0x020fc400078210ff */
[-C--:B------:R-:W-:Y:S01]  /*6c70*/  LEA.HI.X.SX32 R115, R48, R4.reuse, 0x2, P3 ;  /* 0x0000000430737211 */ /* 0x080fe200018f16ff */
[----:B------:R5:W-:Y:S01]  /*6c80*/  STL.64 [R1+0x978], R58 ;  /* 0x0009783a01007387 */ /* 0x000be20000100a00 */
[----:B------:R-:W-:Y:S02]  /*6c90*/  LEA.HI.X.SX32 R99, R15, R4, 0x2, P1 ;  /* 0x000000040f637211 */ /* 0x000fe400008f16ff */
[CC--:B------:R-:W-:Y:S01]  /*6ca0*/  LEA R144, P5, R32.reuse, R0.reuse, 0x2 ;  /* 0x0000000020907211 */ /* 0x0c0fe200078a10ff */
[----:B------:R-:W-:Y:S01]  /*6cb0*/  STL.64 [R1+0x358], R132 ;  /* 0x0003588401007387 */ /* 0x000fe20000100a00 */
[-C--:B------:R-:W-:Y:S02]  /*6cc0*/  LEA R128, P3, R11, R0.reuse, 0x2 ;  /* 0x000000000b807211 */ /* 0x080fe400078610ff */
[----:B------:R-:W-:Y:S01]  /*6cd0*/  LEA R112, P1, R45, R0, 0x2 ;  /* 0x000000002d707211 */ /* 0x000fe200078210ff */
[----:B------:R-:W-:Y:S01]  /*6ce0*/  STL.64 [R1+0x360], R116 ;  /* 0x0003607401007387 */ /* 0x000fe20000100a00 */
[----:B------:R-:W-:-:S02]  /*6cf0*/  LEA.HI.X.SX32 R145, R32, R4, 0x2, P5 ;  /* 0x0000000420917211 */ /* 0x000fc400028f16ff */
[-C--:B------:R-:W-:Y:S01]  /*6d00*/  LEA.HI.X.SX32 R129, R11, R4.reuse, 0x2, P3 ;  /* 0x000000040b817211 */ /* 0x080fe200018f16ff */
[----:B------:R-:W-:Y:S01]  /*6d10*/  STL.64 [R1+0x368], R100 ;  /* 0x0003686401007387 */ /* 0x000fe20000100a00 */
[----:B------:R-:W-:Y:S02]  /*6d20*/  LEA.HI.X.SX32 R113, R45, R4, 0x2, P1 ;  /* 0x000000042d717211 */ /* 0x000fe400008f16ff */
[-C--:B--2---:R-:W-:Y:S01]  /*6d30*/  LEA R66, P5, R52, R0.reuse, 0x2 ;  /* 0x0000000034427211 */ /* 0x084fe200078a10ff */
        /* <DEDUP_REMOVED lines=8> */
[-C--:B------:R-:W-:Y:S01]  /*6dc0*/  LEA R110, P5, R34, R0.reuse, 0x2 ;  /* 0x00000000226e7211 */ /* 0x080fe200078a10ff */
[----:B------:R-:W-:Y:S01]  /*6dd0*/  STL.64 [R1+0x388], R98 ;  /* 0x0003886201007387 */ /* 0x000fe20000100a00 */
[-C--:B-1----:R-:W-:Y:S02]  /*6de0*/  LEA R64, P3, R35, R0.reuse, 0x2 ;  /* 0x0000000023407211 */ /* 0x082fe400078610ff */
        /* <DEDUP_REMOVED lines=8> */
[-C--:B------:R-:W-:Y:S02]  /*6e70*/  LEA R108, P3, R33, R0.reuse, 0x2 ;  /* 0x00000000216c7211 */ /* 0x080fe400078610ff */
[----:B---3--:R-:W-:Y:S01]  /*6e80*/  LEA R62, P1, R42, R0, 0x2 ;  /* 0x000000002a3e7211 */ /* 0x008fe200078210ff */
        /* <DEDUP_REMOVED lines=25> */
[-C--:B-----5:R-:W-:Y:S02]  /*7020*/  LEA R58, P3, R41, R0.reuse, 0x2 ;  /* 0x00000000293a7211 */ /* 0x0a0fe400078610ff */
        /* <DEDUP_REMOVED lines=8> */
[CC--:B----4-:R-:W-:Y:S02]  /*70b0*/  LEA R102, P3, R8.reuse, R0.reuse, 0x2 ;  /* 0x0000000008667211 */ /* 0x0d0fe400078610ff */
[----:B------:R-:W-:Y:S01]  /*70c0*/  LEA R56, P1, R9, R0, 0x2 ;  /* 0x0000000009387211 */ /* 0x000fe200078210ff */
[----:B------:R-:W-:Y:S01]  /*70d0*/  STL.64 [R1+0x4a0], R60 ;  /* 0x0004a03c01007387 */ /* 0x000fe20000100a00 */
[-C--:B------:R-:W-:Y:S01]  /*70e0*/  LEA.HI.X.SX32 R119, R7, R4.reuse, 0x2, P5 ;  /* 0x0000000407777211 */ /* 0x080fe200028f16ff */
[----:B------:R-:W-:Y:S01]  /*70f0*/  IMAD R0, R151, 0x2f, RZ ;  /* 0x0000002f97007824 */ /* 0x000fe200078e02ff */
[-C--:B------:R-:W-:Y:S01]  /*7100*/  LEA.HI.X.SX32 R103, R8, R4.reuse, 0x2, P3 ;  /* 0x0000000408677211 */ /* 0x080fe200018f16ff */
[----:B------:R-:W-:Y:S01]  /*7110*/  STL.64 [R1+0x4a8], R136 ;  /* 0x0004a88801007387 */ /* 0x000fe20000100a00 */
[----:B------:R-:W-:Y:S01]  /*7120*/  LEA.HI.X.SX32 R57, R9, R4, 0x2, P1 ;  /* 0x0000000409397211 */ /* 0x000fe200008f16ff */
[----:B------:R-:W-:Y:S01]  /*7130*/  IMAD R4, R151, 0x33, RZ ;  /* 0x0000003397047824 */ /* 0x000fe200078e02ff */
[----:B------:R-:W-:Y:S01]  /*7140*/  LOP3.LUT P5, RZ, R5, 0x1, RZ, 0xc0, !PT ;  /* 0x0000000105ff7812 */ /* 0x000fe200078ac0ff */
[----:B------:R-:W-:Y:S01]  /*7150*/  STL.64 [R1+0x4b0], R120 ;  /* 0x0004b07801007387 */ /* 0x000fe20000100a00 */
[----:B------:R-:W-:Y:S01]  /*7160*/  LOP3.LUT P3, RZ, R6, 0x1, RZ, 0xc0, !PT ;  /* 0x0000000106ff7812 */ /* 0x000fe2000786c0ff */
[----:B------:R-:W-:-:S02]  /*7170*/  IMAD R5, R151, 0x37, RZ ;  /* 0x0000003797057824 */ /* 0x000fc400078e02ff */
[----:B------:R-:W-:Y:S01]  /*7180*/  STL.64 [R1+0x4b8], R104 ;  /* 0x0004b86801007387 */ /* 0x000fe20000100a00 */
[C---:B------:R-:W-:Y:S02]  /*7190*/  IMAD R6, R151.reuse, 0x3b, RZ ;  /* 0x0000003b97067824 */ /* 0x040fe400078e02ff */
[--C-:B------:R-:W-:Y:S01]  /*71a0*/  IMAD.WIDE R158, R0, 0x4, R20.reuse ;  /* 0x00000004009e7825 */ /* 0x100fe200078e0214 */
[----:B------:R-:W-:Y:S03]  /*71b0*/  STL.64 [R1+0x4c0], R58 ;  /* 0x0004c03a01007387 */ /* 0x000fe60000100a00 */
[----:B------:R-:W-:Y:S01]  /*71c0*/  IMAD R7, R151, 0x3f, RZ ;  /* 0x0000003f97077824 */ /* 0x000fe200078e02ff */
[----:B------:R-:W-:Y:S01]  /*71d0*/  STL.64 [R1+0x4c8], R134 ;  /* 0x0004c88601007387 */ /* 0x000fe20000100a00 */
[----:B------:R-:W-:-:S03]  /*71e0*/  IMAD.WIDE R54, R4, 0x4, R20 ;  /* 0x0000000404367825 */ /* 0x000fc600078e0214 */
[----:B------:R-:W-:Y:S01]  /*71f0*/  STL.64 [R1+0x4d0], R118 ;  /* 0x0004d07601007387 */ /* 0x000fe20000100a00 */
[----:B------:R-:W-:-:S03]  /*7200*/  IMAD.WIDE R46, R5, 0x4, R20 ;  /* 0x00000004052e7825 */ /* 0x000fc600078e0214 */
[----:B------:R-:W-:Y:S01]  /*7210*/  STL.64 [R1+0x4d8], R102 ;  /* 0x0004d86601007387 */ /* 0x000fe20000100a00 */
[----:B------:R-:W-:-:S03]  /*7220*/  IMAD.WIDE R34, R6, 0x4, R20 ;  /* 0x0000000406227825 */ /* 0x000fc600078e0214 */
[----:B------:R-:W-:Y:S01]  /*7230*/  STL.64 [R1+0xce8], R56 ;  /* 0x000ce83801007387 */ /* 0x000fe20000100a00 */
[----:B------:R-:W-:-:S03]  /*7240*/  IMAD.WIDE R156, R0, 0x4, R18 ;  /* 0x00000004009c7825 */ /* 0x000fc600078e0212 */
[----:B------:R1:W-:Y:S01]  /*7250*/  STL.64 [R1+0x9e0], R158 ;  /* 0x0009e09e01007387 */ /* 0x0003e20000100a00 */
        /* <DEDUP_REMOVED lines=18> */
[----:B------:R-:W-:Y:S01]  /*7380*/  IMAD.WIDE R152, R0, 0x4, R2 ;  /* 0x0000000400987825 */ /* 0x000fe200078e0202 */
[----:B------:R-:W-:Y:S02]  /*7390*/  LOP3.LUT R0, R97, 0x20, RZ, 0x3c, !PT ;  /* 0x0000002061007812 */ /* 0x000fe400078e3cff */
[----:B------:R-:W-:Y:S01]  /*73a0*/  STL.64 [R1+0xbe8], R12 ;  /* 0x000be80c01007387 */ /* 0x000fe20000100a00 */
[----:B------:R-:W-:-:S03]  /*73b0*/  IMAD.WIDE R10, R7, 0x4, R16 ;  /* 0x00000004070a7825 */ /* 0x000fc600078e0210 */
[----:B------:R-:W-:Y:S01]  /*73c0*/  STL.64 [R1+0xa70], R50 ;  /* 0x000a703201007387 */ /* 0x000fe20000100a00 */
[--C-:B------:R-:W-:Y:S01]  /*73d0*/  IMAD.WIDE R48, R4, 0x4, R2.reuse ;  /* 0x0000000404307825 */ /* 0x100fe200078e0202 */
[----:B------:R-:W-:Y:S02]  /*73e0*/  LOP3.LUT R4, R97, 0x40, RZ, 0x3c, !PT ;  /* 0x0000004061047812 */ /* 0x000fe400078e3cff */
[----:B------:R-:W-:Y:S01]  /*73f0*/  STL.64 [R1+0xaf0], R42 ;  /* 0x000af02a01007387 */ /* 0x000fe20000100a00 */
[----:B------:R-:W-:-:S03]  /*7400*/  IMAD.WIDE R40, R5, 0x4, R2 ;  /* 0x0000000405287825 */ /* 0x000fc600078e0202 */
[----:B------:R-:W-:Y:S01]  /*7410*/  STL.64 [R1+0xb70], R30 ;  /* 0x000b701e01007387 */ /* 0x000fe20000100a00 */
[----:B------:R-:W-:-:S03]  /*7420*/  IMAD.WIDE R28, R6, 0x4, R2 ;  /* 0x00000004061c7825 */ /* 0x000fc600078e0202 */
[----:B------:R4:W-:Y:S01]  /*7430*/  STL.64 [R1+0x9f8], R152 ;  /* 0x0009f89801007387 */ /* 0x0009e20000100a00 */
[----:B------:R-:W-:Y:S02]  /*7440*/  IMAD.WIDE R8, R7, 0x4, R2 ;  /* 0x0000000407087825 */ /* 0x000fe400078e0202 */
[----:B------:R-:W-:Y:S01]  /*7450*/  CS2R R6, SRZ ;  /* 0x0000000000067805 */ /* 0x000fe2000001ff00 */
[----:B------:R-:W-:Y:S04]  /*7460*/  STL.64 [R1+0xbf0], R10 ;  /* 0x000bf00a01007387 */ /* 0x000fe80000100a00 */
[----:B------:R5:W-:Y:S04]  /*7470*/  STL.64 [R1+0xa78], R48 ;  /* 0x000a783001007387 */ /* 0x000be80000100a00 */
[----:B------:R1:W-:Y:S04]  /*7480*/  STL.64 [R1+0xaf8], R40 ;  /* 0x000af82801007387 */ /* 0x0003e80000100a00 */
[----:B------:R1:W-:Y:S04]  /*7490*/  STL.64 [R1+0xb78], R28 ;  /* 0x000b781c01007387 */ /* 0x0003e80000100a00 */
[----:B------:R1:W-:Y:S04]  /*74a0*/  STL.64 [R1+0xcf0], R8 ;  /* 0x000cf00801007387 */ /* 0x0003e80000100a00 */
[----:B------:R1:W-:Y:S04]  /*74b0*/  STL [R1+0x230], RZ ;  /* 0x000230ff01007387 */ /* 0x0003e80000100800 */
        /* <DEDUP_REMOVED lines=26> */
[----:B------:R1:W-:Y:S04]  /*7660*/  LDGSTS.E [R150+0x17800], [R158.64], P6 ;  /* 0x178000009e967fae */ /* 0x0003e8000b121846 */
[----:B------:R1:W-:Y:S04]  /*7670*/  STL [R1+0xdc], RZ ;  /* 0x0000dcff01007387 */ /* 0x0003e80000100800 */
[----:B------:R2:W-:Y:S04]  /*7680*/  LDGSTS.E [R150+0x17a00], [R156.64], P6 ;  /* 0x17a000009c967fae */ /* 0x0005e8000b121846 */
[----:B------:R2:W-:Y:S01]  /*7690*/  STL [R1+0xc0], RZ ;  /* 0x0000c0ff01007387 */ /* 0x0005e20000100800 */
[----:B-1----:R-:W-:-:S03]  /*76a0*/  CS2R R158, SRZ ;  /* 0x00000000009e7805 */ /* 0x002fc6000001ff00 */
[----:B------:R3:W-:Y:S04]  /*76b0*/  LDGSTS.E [R150+0x17c00], [R154.64], P6 ;  /* 0x17c000009a967fae */ /* 0x0007e8000b121846 */
[----:B------:R1:W-:Y:S01]  /*76c0*/  STL [R1+0xc4], RZ ;  /* 0x0000c4ff01007387 */ /* 0x0003e20000100800 */
[----:B--2---:R-:W-:-:S03]  /*76d0*/  CS2R R156, SRZ ;  /* 0x00000000009c7805 */ /* 0x004fc6000001ff00 */
[----:B------:R4:W-:Y:S04]  /*76e0*/  LDGSTS.E [R150+0x17e00], [R152.64], P6 ;  /* 0x17e0000098967fae */ /* 0x0009e8000b121846 */
[----:B------:R1:W-:Y:S01]  /*76f0*/  STL [R1+0xc8], RZ ;  /* 0x0000c8ff01007387 */ /* 0x0003e20000100800 */
[----:B---3--:R-:W-:-:S03]  /*7700*/  CS2R R154, SRZ ;  /* 0x00000000009a7805 */ /* 0x008fc6000001ff00 */
[----:B------:R2:W-:Y:S04]  /*7710*/  LDGSTS.E [R150+0x19800], [R54.64], P4 ;  /* 0x1980000036967fae */ /* 0x0005e8000a121846 */
[----:B------:R1:W-:Y:S01]  /*7720*/  STL [R1+0xcc], RZ ;  /* 0x0000ccff01007387 */ /* 0x0003e20000100800 */
[----:B----4-:R-:W-:-:S03]  /*7730*/  CS2R R152, SRZ ;  /* 0x0000000000987805 */ /* 0x010fc6000001ff00 */
        /* <DEDUP_REMOVED lines=8> */
[----:B--2---:R-:W-:-:S03]  /*77c0*/  CS2R R50, SRZ ;  /* 0x0000000000327805 */ /* 0x004fc6000001ff00 */
[----:B------:R2:W-:Y:S04]  /*77d0*/  LDGSTS.E [R150+0x1b800], [R46.64], P5 ;  /* 0x1b8000002e967fae */ /* 0x0005e8000a921846 */
[----:B------:R1:W-:Y:S01]  /*77e0*/  STL [R1+0xbc], RZ ;  /* 0x0000bcff01007387 */ /* 0x0003e20000100800 */
[----:B-----5:R-:W-:-:S03]  /*77f0*/  CS2R R48, SRZ ;  /* 0x0000000000307805 */ /* 0x020fc6000001ff00 */
        /* <DEDUP_REMOVED lines=21> */
[----:B------:R2:W-:Y:S04]  /*7950*/  LDGSTS.E [R150+0x1f800], [R14.64], !P0 ;  /* 0x1f8000000e967fae */ /* 0x0005e8000c121846 */
[----:B------:R1:W-:Y:S01]  /*7960*/  STL [R1+0x9c], RZ ;  /* 0x00009cff01007387 */ /* 0x0003e20000100800 */
[----:B---3--:R-:W-:-:S03]  /*7970*/  CS2R R28, SRZ ;  /* 0x00000000001c7805 */ /* 0x008fc6000001ff00 */
[----:B------:R3:W-:Y:S04]  /*7980*/  LDGSTS.E [R150+0x1fa00], [R12.64], !P0 ;  /* 0x1fa000000c967fae */ /* 0x0007e8000c121846 */
[----:B------:R1:W-:Y:S01]  /*7990*/  STL [R1+0x80], RZ ;  /* 0x000080ff01007387 */ /* 0x0003e20000100800 */
[----:B--2---:R-:W-:-:S03]  /*79a0*/  CS2R R14, SRZ ;  /* 0x00000000000e7805 */ /* 0x004fc6000001ff00 */
[----:B------:R2:W-:Y:S04]  /*79b0*/  LDGSTS.E [R150+0x1fc00], [R10.64], !P0 ;  /* 0x1fc000000a967fae */ /* 0x0005e8000c121846 */
[----:B------:R1:W-:Y:S01]  /*79c0*/  STL [R1+0x84], RZ ;  /* 0x000084ff01007387 */ /* 0x0003e20000100800 */
[----:B---3--:R-:W-:-:S03]  /*79d0*/  CS2R R12, SRZ ;  /* 0x00000000000c7805 */ /* 0x008fc6000001ff00 */
[----:B------:R3:W-:Y:S01]  /*79e0*/  LDGSTS.E [R150+0x1fe00], [R8.64], !P0 ;  /* 0x1fe0000008967fae */ /* 0x0007e2000c121846 */
[----:B------:R-:W-:-:S03]  /*79f0*/  ISETP.GE.AND P0, PT, R96, 0x40, PT ;  /* 0x000000406000780c */ /* 0x000fc60003f06270 */
[----:B------:R1:W-:Y:S01]  /*7a00*/  STL [R1+0x88], RZ ;  /* 0x000088ff01007387 */ /* 0x0003e20000100800 */
[----:B--2---:R-:W-:-:S03]  /*7a10*/  CS2R R10, SRZ ;  /* 0x00000000000a7805 */ /* 0x004fc6000001ff00 */
[----:B------:R-:W0:Y:S04]  /*7a20*/  LDGDEPBAR ;  /* 0x00000000000079af */ /* 0x000e280000000000 */
[----:B------:R1:W-:Y:S01]  /*7a30*/  STL [R1+0x8c], RZ ;  /* 0x00008cff01007387 */ /* 0x0003e20000100800 */
[----:B---3--:R-:W-:Y:S01]  /*7a40*/  CS2R R150, SRZ ;  /* 0x0000000000967805 */ /* 0x008fe2000001ff00 */
[----:B------:R-:W-:Y:S02]  /*7a50*/  CS2R R8, SRZ ;  /* 0x0000000000087805 */ /* 0x000fe4000001ff00 */
[----:B------:R2:W-:Y:S04]  /*7a60*/  LDGSTS.E [R97+0x20000], [R148.64], P2 ;  /* 0x2000000094617fae */ /* 0x0005e80009121846 */
[----:B------:R1:W-:Y:S04]  /*7a70*/  STL [R1+0x70], RZ ;  /* 0x000070ff01007387 */ /* 0x0003e80000100800 */
        /* <DEDUP_REMOVED lines=34> */
[----:B------:R1:W-:Y:S01]  /*7ca0*/  STL [R1], RZ ;  /* 0x000000ff01007387 */ /* 0x0003e20000100800 */
        /* <DEDUP_REMOVED lines=11> */
[----:B------:R4:W-:Y:S01]  /*7d60*/  LDGSTS.E [R4+0x20c00], [R114.64], P2 ;  /* 0x20c0000072047fae */ /* 0x0009e20009121846 */
[----:B---3--:R-:W-:Y:S01]  /*7d70*/  LOP3.LUT R0, R97, 0x60, RZ, 0x3c, !PT ;  /* 0x0000006061007812 */ /* 0x008fe200078e3cff */
[----:B------:R-:W-:Y:S01]  /*7d80*/  CS2R R118, SRZ ;  /* 0x0000000000767805 */ /* 0x000fe2000001ff00 */
[----:B------:R-:W-:Y:S01]  /*7d90*/  CS2R R96, SRZ ;  /* 0x0000000000607805 */ /* 0x000fe2000001ff00 */
[----:B------:R3:W-:Y:S04]  /*7da0*/  LDGSTS.E [R4+0x21400], [R112.64], P2 ;  /* 0x2140000070047fae */ /* 0x0007e80009121846 */
[----:B------:R5:W-:Y:S01]  /*7db0*/  LDGSTS.E [R4+0x21c00], [R110.64], P2 ;  /* 0x21c000006e047fae */ /* 0x000be20009121846 */
[----:B--2---:R-:W-:-:S03]  /*7dc0*/  CS2R R116, SRZ ;  /* 0x0000000000747805 */ /* 0x004fc6000001ff00 */
[----:B------:R2:W-:Y:S01]  /*7dd0*/  LDGSTS.E [R4+0x22400], [R108.64], P2 ;  /* 0x224000006c047fae */ /* 0x0005e20009121846 */
[----:B----4-:R-:W-:-:S03]  /*7de0*/  CS2R R114, SRZ ;  /* 0x0000000000727805 */ /* 0x010fc6000001ff00 */
[----:B------:R4:W-:Y:S01]  /*7df0*/  LDGSTS.E [R4+0x22c00], [R106.64], P2 ;  /* 0x22c000006a047fae */ /* 0x0009e20009121846 */
[----:B---3--:R-:W-:-:S03]  /*7e00*/  CS2R R112, SRZ ;  /* 0x0000000000707805 */ /* 0x008fc6000001ff00 */
[----:B------:R3:W-:Y:S01]  /*7e10*/  LDGSTS.E [R4+0x23400], [R104.64], P2 ;  /* 0x2340000068047fae */ /* 0x0007e20009121846 */
[----:B-----5:R-:W-:-:S03]  /*7e20*/  CS2R R110, SRZ ;  /* 0x00000000006e7805 */ /* 0x020fc6000001ff00 */
[----:B------:R5:W-:Y:S01]  /*7e30*/  LDGSTS.E [R4+0x23c00], [R102.64], P2 ;  /* 0x23c0000066047fae */ /* 0x000be20009121846 */
[----:B--2---:R-:W-:-:S03]  /*7e40*/  CS2R R108, SRZ ;  /* 0x00000000006c7805 */ /* 0x004fc6000001ff00 */
[----:B------:R2:W-:Y:S01]  /*7e50*/  LDGSTS.E [R0+0x20600], [R100.64], P2 ;  /* 0x2060000064007fae */ /* 0x0005e20009121846 */
[----:B----4-:R-:W-:-:S03]  /*7e60*/  CS2R R106, SRZ ;  /* 0x00000000006a7805 */ /* 0x010fc6000001ff00 */
[----:B------:R4:W-:Y:S01]  /*7e70*/  LDGSTS.E [R0+0x20e00], [R98.64], P2 ;  /* 0x20e0000062007fae */ /* 0x0009e20009121846 */
[----:B---3--:R-:W-:-:S03]  /*7e80*/  CS2R R104, SRZ ;  /* 0x0000000000687805 */ /* 0x008fc6000001ff00 */
[----:B------:R3:W-:Y:S01]  /*7e90*/  LDGSTS.E [R0+0x21600], [R66.64], P2 ;  /* 0x2160000042007fae */ /* 0x0007e20009121846 */
[----:B-----5:R-:W-:Y:S01]  /*7ea0*/  CS2R R102, SRZ ;  /* 0x0000000000667805 */ /* 0x020fe2000001ff00 */
[----:B------:R-:W-:Y:S02]  /*7eb0*/  CS2R R4, SRZ ;  /* 0x0000000000047805 */ /* 0x000fe4000001ff00 */
        /* <DEDUP_REMOVED lines=10> */
[----:B------:R-:W0:Y:S01]  /*7f60*/  LDGDEPBAR ;  /* 0x00000000000079af */ /* 0x000e220000000000 */
[----:B----4-:R-:W-:Y:S01]  /*7f70*/  CS2R R60, SRZ ;  /* 0x00000000003c7805 */ /* 0x010fe2000001ff00 */
[----:B---3--:R-:W-:Y:S01]  /*7f80*/  CS2R R58, SRZ ;  /* 0x00000000003a7805 */ /* 0x008fe2000001ff00 */
[----:B-----5:R-:W-:Y:S01]  /*7f90*/  CS2R R56, SRZ ;  /* 0x0000000000387805 */ /* 0x020fe2000001ff00 */
[----:B------:R-:W-:Y:S05]  /*7fa0*/  @!P0 BRA `(.L_x_0) ;  /* 0x0001c3a000008947 */ /* 0x000fea0003800000 */
[----:B-1----:R-:W2:Y:S04]  /*7fb0*/  LDL.LU.64 R28, [R1+0x28] ;  /* 0x00002800011c7983 */ /* 0x002ea80000300a00 */
[----:B------:R-:W3:Y:S04]  /*7fc0*/  LDL.LU.64 R30, [R1+0x20] ;  /* 0x00002000011e7983 */ /* 0x000ee80000300a00 */
[----:B------:R-:W4:Y:S04]  /*7fd0*/  LDL.LU.64 R96, [R1+0x18] ;  /* 0x0000180001607983 */ /* 0x000f280000300a00 */
[----:B------:R-:W5:Y:S01]  /*7fe0*/  LDL.LU.64 R98, [R1+0x10] ;  /* 0x0000100001627983 */ /* 0x000f620000300a00 */
[----:B--2---:R-:W-:-:S03]  /*7ff0*/  MOV R0, R29 ;  /* 0x0000001d00007202 */ /* 0x004fc60000000f00 */
[----:B------:R-:W-:Y:S04]  /*8000*/  STL [R1+0xcd8], R28 ;  /* 0x000cd81c01007387 */ /* 0x000fe80000100800 */
[----:B---3--:R-:W-:Y:S04]  /*8010*/  STL [R1+0xcd4], R30 ;  /* 0x000cd41e01007387 */ /* 0x008fe80000100800 */
[----:B------:R1:W-:Y:S04]  /*8020*/  STL [R1+0xcd0], R0 ;  /* 0x000cd00001007387 */ /* 0x0003e80000100800 */
[----:B----4-:R-:W-:Y:S01]  /*8030*/  STL [R1+0xccc], R96 ;  /* 0x000ccc6001007387 */ /* 0x010fe20000100800 */
[----:B-1----:R-:W-:-:S05]  /*8040*/  IMAD.MOV.U32 R0, RZ, RZ, R31 ;  /* 0x000000ffff007224 */ /* 0x002fca00078e001f */
[----:B------:R1:W-:Y:S04]  /*8050*/  STL [R1+0xcc8], R0 ;  /* 0x000cc80001007387 */ /* 0x0003e80000100800 */
[----:B-----5:R-:W-:Y:S01]  /*8060*/  STL [R1+0xcc4], R98 ;  /* 0x000cc46201007387 */ /* 0x020fe20000100800 */
[----:B-1----:R-:W-:-:S05]  /*8070*/  IMAD.MOV.U32 R0, RZ, RZ, R97 ;  /* 0x000000ffff007224 */ /* 0x002fca00078e0061 */
[----:B------:R1:W-:Y:S04]  /*8080*/  STL [R1+0xcc0], R0 ;  /* 0x000cc00001007387 */ /* 0x0003e80000100800 */
[----:B------:R-:W-:Y:S01]  /*8090*/  STL [R1+0xcbc], R250 ;  /* 0x000cbcfa01007387 */ /* 0x000fe20000100800 */
[----:B-1----:R-:W-:-:S05]  /*80a0*/  IMAD.MOV.U32 R0, RZ, RZ, R99 ;  /* 0x000000ffff007224 */ /* 0x002fca00078e0063 */
[----:B------:R1:W-:Y:S04]  /*80b0*/  STL [R1+0xcb8], R0 ;  /* 0x000cb80001007387 */ /* 0x0003e80000100800 */
[----:B------:R-:W-:Y:S04]  /*80c0*/  STL [R1+0xcb0], R251 ;  /* 0x000cb0fb01007387 */ /* 0x000fe80000100800 */
        /* <DEDUP_REMOVED lines=35> */
[----:B------:R-:W1:Y:S04]  /*8300*/  LDL.LU.64 R100, [R1+0x40] ;  /* 0x0000400001647983 */ /* 0x000e680000300a00 */
[----:B------:R-:W-:Y:S04]  /*8310*/  STL [R1+0xc20], R71 ;  /* 0x000c204701007387 */ /* 0x000fe80000100800 */
[----:B------:R-:W2:Y:S04]  /*8320*/  LDL.LU.64 R102, [R1+0x48] ;  /* 0x0000480001667983 */ /* 0x000ea80000300a00 */
[----:B------:R-:W3:Y:S04]  /*8330*/  LDL.LU.64 R66, [R1+0x60] ;  /* 0x0000600001427983 */ /* 0x000ee80000300a00 */
[----:B------:R-:W-:Y:S04]  /*8340*/  STL [R1+0xc24], R68 ;  /* 0x000c244401007387 */ /* 0x000fe80000100800 */
[----:B------:R-:W4:Y:S04]  /*8350*/  LDL.LU.64 R64, [R1+0x120] ;  /* 0x0001200001407983 */ /* 0x000f280000300a00 */
[----:B------:R-:W-:Y:S04]  /*8360*/  STL [R1+0xc18], R69 ;  /* 0x000c184501007387 */ /* 0x000fe80000100800 */
[----:B------:R-:W5:Y:S04]  /*8370*/  LDL.LU.64 R60, [R1+0x68] ;  /* 0x00006800013c7983 */ /* 0x000f680000300a00 */
[----:B------:R-:W-:Y:S04]  /*8380*/  STL [R1+0xc1c], R38 ;  /* 0x000c1c2601007387 */ /* 0x000fe80000100800 */
[----:B------:R-:W5:Y:S04]  /*8390*/  LDL.LU.64 R62, [R1+0xf0] ;  /* 0x0000f000013e7983 */ /* 0x000f680000300a00 */
[----:B------:R-:W5:Y:S04]  /*83a0*/  LDL.LU.64 R54, [R1+0xf8] ;  /* 0x0000f80001367983 */ /* 0x000f680000300a00 */
[----:B------:R-:W5:Y:S04]  /*83b0*/  LDL.LU.64 R56, [R1+0x128] ;  /* 0x0001280001387983 */ /* 0x000f680000300a00 */
[----:B------:R-:W5:Y:S04]  /*83c0*/  LDL.LU.64 R240, [R1+0x158] ;  /* 0x0001580001f07983 */ /* 0x000f680000300a00 */
[----:B------:R-:W5:Y:S04]  /*83d0*/  LDL.LU.64 R58, [R1+0x130] ;  /* 0x00013000013a7983 */ /* 0x000f680000300a00 */
[----:B------:R-:W5:Y:S04]  /*83e0*/  LDL.LU.64 R30, [R1+0x110] ;  /* 0x00011000011e7983 */ /* 0x000f680000300a00 */
[----:B------:R-:W5:Y:S04]  /*83f0*/  LDL.LU.64 R52, [R1+0x138] ;  /* 0x0001380001347983 */ /* 0x000f680000300a00 */
[----:B------:R-:W-:Y:S04]  /*8400*/  STL [R1+0xc10], R39 ;  /* 0x000c102701007387 */ /* 0x000fe80000100800 */
        /* <DEDUP_REMOVED lines=9> */
[----:B------:R-:W-:Y:S04]  /*84a0*/  STL [R1+0xc00], R27 ;  /* 0x000c001b01007387 */ /* 0x000fe80000100800 */
[----:B------:R-:W-:Y:S04]  /*84b0*/  STL [R1+0xc04], R24 ;  /* 0x000c041801007387 */ /* 0x000fe80000100800 */
[----:B------:R-:W-:Y:S04]  /*84c0*/  STL [R1+0xbf8], R25 ;  /* 0x000bf81901007387 */ /* 0x000fe80000100800 */
[----:B------:R-:W-:Y:S04]  /*84d0*/  STL [R1+0xbfc], R22 ;  /* 0x000bfc1601007387 */ /* 0x000fe80000100800 */
[----:B------:R-:W-:Y:S01]  /*84e0*/  STL [R1+0x4fc], R23 ;  /* 0x0004fc1701007387 */ /* 0x000fe20000100800 */
[----:B-1----:R-:W-:-:S03]  /*84f0*/  MOV R0, R101 ;  /* 0x0000006500007202 */ /* 0x002fc60000000f00 */
[----:B------:R-:W-:Y:S04]  /*8500*/  STL [R1+0x504], R100 ;  /* 0x0005046401007387 */ /* 0x000fe80000100800 */
[----:B--2---:R-:W-:Y:S04]  /*8510*/  STL [R1+0x50c], R102 ;  /* 0x00050c6601007387 */ /* 0x004fe80000100800 */
[----:B------:R1:W-:Y:S04]  /*8520*/  STL [R1+0x500], R0 ;  /* 0x0005000001007387 */ /* 0x0003e80000100800 */
[----:B---3--:R-:W-:Y:S01]  /*8530*/  STL [R1+0x514], R66 ;  /* 0x0005144201007387 */ /* 0x008fe20000100800 */
[----:B----4-:R-:W-:-:S02]  /*8540*/  IMAD.MOV.U32 R112, RZ, RZ, R64 ;  /* 0x000000ffff707224 */ /* 0x010fc400078e0040 */
[----:B-1----:R-:W-:Y:S02]  /*8550*/  IMAD.MOV.U32 R0, RZ, RZ, R103 ;  /* 0x000000ffff007224 */ /* 0x002fe400078e0067 */
[----:B------:R-:W-:-:S03]  /*8560*/  IMAD.MOV.U32 R113, RZ, RZ, R65 ;  /* 0x000000ffff717224 */ /* 0x000fc600078e0041 */
[----:B------:R1:W-:Y:S04]  /*8570*/  STL [R1+0x508], R0 ;  /* 0x0005080001007387 */ /* 0x0003e80000100800 */
[----:B-----5:R-:W-:Y:S01]  /*8580*/  STL [R1+0x51c], R60 ;  /* 0x00051c3c01007387 */ /* 0x020fe20000100800 */
[----:B-1----:R-:W-:-:S05]  /*8590*/  MOV R0, R67 ;  /* 0x0000004300007202 */ /* 0x002fca0000000f00 */
[----:B------:R1:W-:Y:S01]  /*85a0*/  STL [R1+0x510], R0 ;  /* 0x0005100001007387 */ /* 0x0003e20000100800 */
[----:B------:R-:W-:Y:S01]  /*85b0*/  IMAD.MOV.U32 R114, RZ, RZ, R56 ;  /* 0x000000ffff727224 */ /* 0x000fe200078e0038 */
[----:B------:R-:W-:Y:S02]  /*85c0*/  MOV R115, R57 ;  /* 0x0000003900737202 */ /* 0x000fe40000000f00 */
[----:B------:R-:W-:Y:S01]  /*85d0*/  STL [R1+0x524], R62 ;  /* 0x0005243e01007387 */ /* 0x000fe20000100800 */
[----:B-1----:R-:W-:Y:S02]  /*85e0*/  IMAD.MOV.U32 R0, RZ, RZ, R61 ;  /* 0x000000ffff007224 */ /* 0x002fe400078e003d */
[----:B------:R-:W-:Y:S02]  /*85f0*/  IMAD.MOV.U32 R108, RZ, RZ, R58 ;  /* 0x000000ffff6c7224 */ /* 0x000fe400078e003a */
[----:B------:R-:W-:Y:S01]  /*8600*/  IMAD.MOV.U32 R109, RZ, RZ, R59 ;  /* 0x000000ffff6d7224 */ /* 0x000fe200078e003b */
[----:B------:R1:W-:Y:S01]  /*8610*/  STL [R1+0x518], R0 ;  /* 0x0005180001007387 */ /* 0x0003e20000100800 */
[----:B------:R-:W-:Y:S01]  /*8620*/  IMAD.MOV.U32 R110, RZ, RZ, R52 ;  /* 0x000000ffff6e7224 */ /* 0x000fe200078e0034 */
[----:B------:R-:W-:Y:S01]  /*8630*/  MOV R111, R53 ;  /* 0x00000035006f7202 */ /* 0x000fe20000000f00 */
[----:B-1----:R-:W-:-:S02]  /*8640*/  IMAD.MOV.U32 R0, RZ, RZ, R63 ;  /* 0x000000ffff007224 */ /* 0x002fc400078e003f */
[----:B------:R-:W-:Y:S02]  /*8650*/  IMAD.MOV.U32 R104, RZ, RZ, R4 ;  /* 0x000000ffff687224 */ /* 0x000fe400078e0004 */
[----:B------:R-:W-:Y:S01]  /*8660*/  IMAD.MOV.U32 R105, RZ, RZ, R5 ;  /* 0x000000ffff697224 */ /* 0x000fe200078e0005 */
[----:B------:R1:W-:Y:S01]  /*8670*/  STL [R1+0x520], R0 ;  /* 0x0005200001007387 */ /* 0x0003e20000100800 */
[----:B------:R-:W-:Y:S01]  /*8680*/  MOV R106, R6 ;  /* 0x00000006006a7202 */ /* 0x000fe20000000f00 */
[----:B------:R-:W-:Y:S02]  /*8690*/  IMAD.MOV.U32 R107, RZ, RZ, R7 ;  /* 0x000000ffff6b7224 */ /* 0x000fe400078e0007 */
[----:B------:R-:W-:Y:S01]  /*86a0*/  STL [R1+0x52c], R54 ;  /* 0x00052c3601007387 */ /* 0x000fe20000100800 */
[----:B------:R-:W-:Y:S02]  /*86b0*/  IMAD.MOV.U32 R100, RZ, RZ, R242 ;  /* 0x000000ffff647224 */ /* 0x000fe400078e00f2 */
[----:B-1----:R-:W-:-:S02]  /*86c0*/  IMAD.MOV.U32 R0, RZ, RZ, R55 ;  /* 0x000000ffff007224 */ /* 0x002fc400078e0037 */
[----:B------:R-:W-:Y:S01]  /*86d0*/  IMAD.MOV.U32 R101, RZ, RZ, R243 ;  /* 0x000000ffff657224 */ /* 0x000fe200078e00f3 */
[----:B------:R-:W-:Y:S01]  /*86e0*/  MOV R64, R28 ;  /* 0x0000001c00407202 */ /* 0x000fe20000000f00 */
[----:B------:R-:W-:Y:S01]  /*86f0*/  IMAD.MOV.U32 R65, RZ, RZ, R29 ;  /* 0x000000ffff417224 */ /* 0x000fe200078e001d */
[----:B------:R1:W-:Y:S04]  /*8700*/  STL [R1+0x528], R0 ;  /* 0x0005280001007387 */ /* 0x0003e80000100800 */
[----:B------:R-:W-:Y:S01]  /*8710*/  STL [R1+0x534], R30 ;  /* 0x0005341e01007387 */ /* 0x000fe20000100800 */
[----:B------:R-:W-:Y:S01]  /*8720*/  IMAD.MOV.U32 R102, RZ, RZ, R96 ;  /* 0x000000ffff667224 */ /* 0x000fe200078e0060 */
[----:B------:R-:W-:Y:S01]  /*8730*/  MOV R103, R97 ;  /* 0x0000006100677202 */ /* 0x000fe20000000f00 */
[----:B-1----:R-:W-:-:S05]  /*8740*/  IMAD.MOV.U32 R0, RZ, RZ, R31 ;  /* 0x000000ffff007224 */ /* 0x002fca00078e001f */
[----:B------:R1:W-:Y:S04]  /*8750*/  STL [R1+0x530], R0 ;  /* 0x0005300001007387 */ /* 0x0003e80000100800 */
[----:B------:R2:W-:Y:S04]  /*8760*/  STL [R1+0x53c], R98 ;  /* 0x00053c6201007387 */ /* 0x0005e80000100800 */
[----:B------:R-:W3:Y:S01]  /*8770*/  LDL.LU.64 R66, [R1+0x178] ;  /* 0x0001780001427983 */ /* 0x000ee20000300a00 */
[----:B-1----:R-:W-:-:S03]  /*8780*/  IMAD.MOV.U32 R0, RZ, RZ, R99 ;  /* 0x000000ffff007224 */ /* 0x002fc600078e0063 */
[----:B------:R-:W4:Y:S04]  /*8790*/  LDL.LU.64 R60, [R1+0x188] ;  /* 0x00018800013c7983 */ /* 0x000f280000300a00 */
[----:B------:R-:W5:Y:S04]  /*87a0*/  LDL.LU.64 R62, [R1+0x180] ;  /* 0x00018000013e7983 */ /* 0x000f680000300a00 */
[----:B------:R-:W5:Y:S04]  /*87b0*/  LDL.LU.64 R56, [R1+0x190] ;  /* 0x0001900001387983 */ /* 0x000f680000300a00 */
[----:B------:R-:W5:Y:S04]  /*87c0*/  LDL.LU.64 R58, [R1+0x1a8] ;  /* 0x0001a800013a7983 */ /* 0x000f680000300a00 */
[----:B------:R1:W-:Y:S04]  /*87d0*/  STL [R1+0x538], R0 ;  /* 0x0005380001007387 */ /* 0x0003e80000100800 */
[----:B------:R-:W5:Y:S04]  /*87e0*/  LDL.LU.64 R52, [R1+0x1b0] ;  /* 0x0001b00001347983 */ /* 0x000f680000300a00 */
[----:B------:R-:W5:Y:S04]  /*87f0*/  LDL.LU.64 R242, [R1+0x198] ;  /* 0x0001980001f27983 */ /* 0x000f680000300a00 */
[----:B------:R-:W5:Y:S04]  /*8800*/  LDL.LU.64 R54, [R1+0x1e8] ;  /* 0x0001e80001367983 */ /* 0x000f680000300a00 */
[----:B------:R-:W5:Y:S04]  /*8810*/  LDL.LU.64 R4, [R1+0x1b8] ;  /* 0x0001b80001047983 */ /* 0x000f680000300a00 */
[----:B------:R-:W5:Y:S04]  /*8820*/  LDL.LU.64 R6, [R1+0x1f0] ;  /* 0x0001f00001067983 */ /* 0x000f680000300a00 */
[----:B------:R1:W-:Y:S04]  /*8830*/  STL [R1+0x544], R112 ;  /* 0x0005447001007387 */ /* 0x0003e80000100800 */
[----:B------:R-:W5:Y:S04]  /*8840*/  LDL.LU.64 R28, [R1+0x1f8] ;  /* 0x0001f800011c7983 */ /* 0x000f680000300a00 */
[----:B------:R-:W5:Y:S04]  /*8850*/  LDL.LU.64 R30, [R1+0x1c0] ;  /* 0x0001c000011e7983 */ /* 0x000f680000300a00 */
[----:B------:R-:W5:Y:S04]  /*8860*/  LDL.LU.64 R96, [R1+0x240] ;  /* 0x0002400001607983 */ /* 0x000f680000300a00 */
[----:B--2---:R-:W2:Y:S01]  /*8870*/  LDL.LU.64 R98, [R1+0x160] ;  /* 0x0001600001627983 */ /* 0x004ea20000300a00 */
[----:B-1----:R-:W-:-:S02]  /*8880*/  IMAD.MOV.U32 R0, RZ, RZ, R113 ;  /* 0x000000ffff007224 */ /* 0x002fc400078e0071 */
[----:B------:R-:W-:Y:S01]  /*8890*/  IMAD.MOV.U32 R198, RZ, RZ, R104 ;  /* 0x000000ffffc67224 */ /* 0x000fe200078e0068 */
[----:B------:R-:W-:Y:S01]  /*88a0*/  STL [R1+0x54c], R114 ;  /* 0x00054c7201007387 */ /* 0x000fe20000100800 */
[----:B------:R-:W-:Y:S02]  /*88b0*/  IMAD.MOV.U32 R199, RZ, RZ, R105 ;  /* 0x000000ffffc77224 */ /* 0x000fe400078e0069 */
[----:B------:R-:W-:Y:S01]  /*88c0*/  IMAD.MOV.U32 R112, RZ, RZ, R102 ;  /* 0x000000ffff707224 */ /* 0x000fe200078e0066 */
[----:B------:R1:W-:Y:S01]  /*88d0*/  STL [R1+0x540], R0 ;  /* 0x0005400001007387 */ /* 0x0003e20000100800 */
[----:B------:R-:W-:-:S03]  /*88e0*/  IMAD.MOV.U32 R113, RZ, RZ, R103 ;  /* 0x000000ffff717224 */ /* 0x000fc600078e0067 */
[----:B------:R-:W-:Y:S01]  /*88f0*/  STL [R1+0x554], R108 ;  /* 0x0005546c01007387 */ /* 0x000fe20000100800 */
[----:B-1----:R-:W-:-:S05]  /*8900*/  IMAD.MOV.U32 R0, RZ, RZ, R115 ;  /* 0x000000ffff007224 */ /* 0x002fca00078e0073 */
[----:B------:R1:W-:Y:S04]  /*8910*/  STL [R1+0x548], R0 ;  /* 0x0005480001007387 */ /* 0x0003e80000100800 */
[----:B------:R-:W-:Y:S01]  /*8920*/  STL [R1+0x55c], R110 ;  /* 0x00055c6e01007387 */ /* 0x000fe20000100800 */
[----:B-1----:R-:W-:-:S05]  /*8930*/  MOV R0, R109 ;  /* 0x0000006d00007202 */ /* 0x002fca0000000f00 */
[----:B------:R1:W-:Y:S02]  /*8940*/  STL [R1+0x550], R0 ;  /* 0x0005500001007387 */ /* 0x0003e40000100800 */
[----:B-1----:R-:W-:-:S05]  /*8950*/  IMAD.MOV.U32 R0, RZ, RZ, R111 ;  /* 0x000000ffff007224 */ /* 0x002fca00078e006f */
[----:B------:R1:W-:Y:S04]  /*8960*/  STL [R1+0x558], R0 ;  /* 0x0005580001007387 */ /* 0x0003e80000100800 */
[----:B------:R-:W-:Y:S04]  /*8970*/  STL [R1+0x564], R106 ;  /* 0x0005646a01007387 */ /* 0x000fe80000100800 */
[----:B------:R-:W-:Y:S01]  /*8980*/  STL [R1+0x56c], R100 ;  /* 0x00056c6401007387 */ /* 0x000fe20000100800 */
[----:B-1----:R-:W-:-:S05]  /*8990*/  MOV R0, R107 ;  /* 0x0000006b00007202 */ /* 0x002fca0000000f00 */
[----:B------:R1:W-:Y:S04]  /*89a0*/  STL [R1+0x560], R0 ;  /* 0x0005600001007387 */ /* 0x0003e80000100800 */
[----:B------:R-:W-:Y:S01]  /*89b0*/  STL [R1+0x574], R64 ;  /* 0x0005744001007387 */ /* 0x000fe20000100800 */
[----:B-1----:R-:W-:-:S05]  /*89c0*/  IMAD.MOV.U32 R0, RZ, RZ, R101 ;  /* 0x000000ffff007224 */ /* 0x002fca00078e0065 */
[----:B------:R1:W-:Y:S02]  /*89d0*/  STL [R1+0x568], R0 ;  /* 0x0005680001007387 */ /* 0x0003e40000100800 */
[----:B-1----:R-:W-:-:S05]  /*89e0*/  MOV R0, R65 ;  /* 0x0000004100007202 */ /* 0x002fca0000000f00 */
[----:B------:R1:W-:Y:S04]  /*89f0*/  STL [R1+0x570], R0 ;  /* 0x0005700001007387 */ /* 0x0003e80000100800 */
[----:B------:R-:W-:Y:S01]  /*8a00*/  STL [R1+0x57c], R240 ;  /* 0x00057cf001007387 */ /* 0x000fe20000100800 */
[----:B-1----:R-:W-:-:S05]  /*8a10*/  IMAD.MOV.U32 R0, RZ, RZ, R241 ;  /* 0x000000ffff007224 */ /* 0x002fca00078e00f1 */
[----:B------:R1:W-:Y:S01]  /*8a20*/  STL [R1+0x578], R0 ;  /* 0x0005780001007387 */ /* 0x0003e20000100800 */
[----:B---3--:R-:W-:Y:S02]  /*8a30*/  IMAD.MOV.U32 R114, RZ, RZ, R66 ;  /* 0x000000ffff727224 */ /* 0x008fe400078e0042 */
[----:B------:R-:W-:Y:S02]  /*8a40*/  IMAD.MOV.U32 R115, RZ, RZ, R67 ;  /* 0x000000ffff737224 */ /* 0x000fe400078e0043 */
[----:B----4-:R-:W-:Y:S01]  /*8a50*/  IMAD.MOV.U32 R106, RZ, RZ, R60 ;  /* 0x000000ffff6a7224 */ /* 0x010fe200078e003c */
[----:B------:R-:W-:Y:S01]  /*8a60*/  MOV R107, R61 ;  /* 0x0000003d006b7202 */ /* 0x000fe20000000f00 */
[----:B-----5:R-:W-:Y:S02]  /*8a70*/  IMAD.MOV.U32 R108, RZ, RZ, R62 ;  /* 0x000000ffff6c7224 */ /* 0x020fe400078e003e */
[----:B------:R-:W-:Y:S02]  /*8a80*/  IMAD.MOV.U32 R109, RZ, RZ, R63 ;  /* 0x000000ffff6d7224 */ /* 0x000fe400078e003f */
[----:B------:R-:W-:Y:S01]  /*8a90*/  IMAD.MOV.U32 R110, RZ, RZ, R58 ;  /* 0x000000ffff6e7224 */ /* 0x000fe200078e003a */
[----:B------:R-:W-:Y:S01]  /*8aa0*/  MOV R111, R59 ;  /* 0x0000003b006f7202 */ /* 0x000fe20000000f00 */
[----:B------:R-:W-:-:S02]  /*8ab0*/  IMAD.MOV.U32 R104, RZ, RZ, R52 ;  /* 0x000000ffff687224 */ /* 0x000fc400078e0034 */
[----:B------:R-:W-:Y:S02]  /*8ac0*/  IMAD.MOV.U32 R105, RZ, RZ, R53 ;  /* 0x000000ffff697224 */ /* 0x000fe400078e0035 */
[----:B------:R-:W-:Y:S01]  /*8ad0*/  IMAD.MOV.U32 R100, RZ, RZ, R54 ;  /* 0x000000ffff647224 */ /* 0x000fe200078e0036 */
[----:B------:R-:W-:Y:S01]  /*8ae0*/  MOV R101, R55 ;  /* 0x0000003700657202 */ /* 0x000fe20000000f00 */
[----:B------:R-:W-:Y:S02]  /*8af0*/  IMAD.MOV.U32 R102, RZ, RZ, R4 ;  /* 0x000000ffff667224 */ /* 0x000fe400078e0004 */
[----:B------:R-:W-:Y:S02]  /*8b00*/  IMAD.MOV.U32 R103, RZ, RZ, R5 ;  /* 0x000000ffff677224 */ /* 0x000fe400078e0005 */
[----:B------:R-:W-:Y:S01]  /*8b10*/  IMAD.MOV.U32 R64, RZ, RZ, R6 ;  /* 0x000000ffff407224 */ /* 0x000fe200078e0006 */
[----:B------:R-:W-:Y:S01]  /*8b20*/  MOV R65, R7 ;  /* 0x0000000700417202 */ /* 0x000fe20000000f00 */
[----:B------:R-:W-:-:S02]  /*8b30*/  IMAD.MOV.U32 R66, RZ, RZ, R28 ;  /* 0x000000ffff427224 */ /* 0x000fc400078e001c */
[----:B------:R-:W-:Y:S01]  /*8b40*/  IMAD.MOV.U32 R67, RZ, RZ, R29 ;  /* 0x000000ffff437224 */ /* 0x000fe200078e001d */
[----:B------:R-:W-:Y:S01]  /*8b50*/  MOV R60, R30 ;  /* 0x0000001e003c7202 */ /* 0x000fe20000000f00 */
[----:B------:R-:W-:Y:S02]  /*8b60*/  IMAD.MOV.U32 R61, RZ, RZ, R31 ;  /* 0x000000ffff3d7224 */ /* 0x000fe400078e001f */
[----:B------:R-:W-:Y:S02]  /*8b70*/  IMAD.MOV.U32 R62, RZ, RZ, R96 ;  /* 0x000000ffff3e7224 */ /* 0x000fe400078e0060 */
[----:B------:R-:W-:Y:S01]  /*8b80*/  IMAD.MOV.U32 R63, RZ, RZ, R97 ;  /* 0x000000ffff3f7224 */ /* 0x000fe200078e0061 */
[----:B--2---:R2:W-:Y:S01]  /*8b90*/  STL [R1+0x584], R98 ;  /* 0x0005846201007387 */ /* 0x0045e20000100800 */
[----:B-1----:R-:W-:-:S03]  /*8ba0*/  MOV R0, R99 ;  /* 0x0000006300007202 */ /* 0x002fc60000000f00 */
[----:B------:R-:W3:Y:S04]  /*8bb0*/  LDL.LU.64 R58, [R1+0x248] ;  /* 0x00024800013a7983 */ /* 0x000ee80000300a00 */
[----:B------:R-:W4:Y:S04]  /*8bc0*/  LDL.LU.64 R52, [R1+0x1c8] ;  /* 0x0001c80001347983 */ /* 0x000f280000300a00 */
[----:B------:R-:W5:Y:S04]  /*8bd0*/  LDL.LU.64 R54, [R1+0x250] ;  /* 0x0002500001367983 */ /* 0x000f680000300a00 */
[----:B------:R-:W5:Y:S04]  /*8be0*/  LDL.LU.64 R4, [R1+0x258] ;  /* 0x0002580001047983 */ /* 0x000f680000300a00 */
[----:B------:R1:W-:Y:S04]  /*8bf0*/  STL [R1+0x580], R0 ;  /* 0x0005800001007387 */ /* 0x0003e80000100800 */
[----:B------:R-:W5:Y:S04]  /*8c00*/  LDL.LU.64 R6, [R1+0x1d0] ;  /* 0x0001d00001067983 */ /* 0x000f680000300a00 */
[----:B------:R-:W5:Y:S04]  /*8c10*/  LDL.LU.64 R240, [R1+0x260] ;  /* 0x0002600001f07983 */ /* 0x000f680000300a00 */
[----:B------:R-:W-:Y:S04]  /*8c20*/  STL [R1+0x58c], R198 ;  /* 0x00058cc601007387 */ /* 0x000fe80000100800 */
[----:B------:R-:W5:Y:S04]  /*8c30*/  LDL.LU.64 R28, [R1+0x268] ;  /* 0x00026800011c7983 */ /* 0x000f680000300a00 */
[----:B------:R-:W5:Y:S04]  /*8c40*/  LDL.LU.64 R30, [R1+0x1d8] ;  /* 0x0001d800011e7983 */ /* 0x000f680000300a00 */
[----:B------:R-:W5:Y:S04]  /*8c50*/  LDL.LU.64 R96, [R1+0x270] ;  /* 0x0002700001607983 */ /* 0x000f680000300a00 */
[----:B--2---:R-:W2:Y:S01]  /*8c60*/  LDL.LU.64 R98, [R1+0x1a0] ;  /* 0x0001a00001627983 */ /* 0x004ea20000300a00 */
[----:B-1----:R-:W-:-:S03]  /*8c70*/  IMAD.MOV.U32 R0, RZ, RZ, R199 ;  /* 0x000000ffff007224 */ /* 0x002fc600078e00c7 */
[----:B------:R1:W-:Y:S04]  /*8c80*/  STL [R1+0x594], R112 ;  /* 0x0005947001007387 */ /* 0x0003e80000100800 */
[----:B------:R1:W-:Y:S04]  /*8c90*/  STL [R1+0x588], R0 ;  /* 0x0005880001007387 */ /* 0x0003e80000100800 */
[----:B------:R1:W-:Y:S02]  /*8ca0*/  STL [R1+0x59c], R114 ;  /* 0x00059c7201007387 */ /* 0x0003e40000100800 */
[----:B-1----:R-:W-:Y:S01]  /*8cb0*/  IMAD.MOV.U32 R112, RZ, RZ, R110 ;  /* 0x000000ffff707224 */ /* 0x002fe200078e006e */
[----:B------:R-:W-:Y:S01]  /*8cc0*/  MOV R110, R60 ;  /* 0x0000003c006e7202 */ /* 0x000fe20000000f00 */
[----:B------:R-:W-:-:S02]  /*8cd0*/  IMAD.MOV.U32 R0, RZ, RZ, R113 ;  /* 0x000000ffff007224 */ /* 0x000fc400078e0071 */
[----:B------:R-:W-:Y:S02]  /*8ce0*/  IMAD.MOV.U32 R113, RZ, RZ, R111 ;  /* 0x000000ffff717224 */ /* 0x000fe400078e006f */
[----:B------:R-:W-:Y:S01]  /*8cf0*/  IMAD.MOV.U32 R111, RZ, RZ, R61 ;  /* 0x000000ffff6f7224 */ /* 0x000fe200078e003d */
[----:B------:R1:W-:Y:S01]  /*8d00*/  STL [R1+0x590], R0 ;  /* 0x0005900001007387 */ /* 0x0003e20000100800 */
[----:B------:R-:W-:-:S03]  /*8d10*/  IMAD.MOV.U32 R114, RZ, RZ, R104 ;  /* 0x000000ffff727224 */ /* 0x000fc600078e0068 */
[----:B------:R1:W-:Y:S02]  /*8d20*/  STL [R1+0x5a4], R108 ;  /* 0x0005a46c01007387 */ /* 0x0003e40000100800 */
[----:B-1----:R-:W-:Y:S01]  /*8d30*/  IMAD.MOV.U32 R0, RZ, RZ, R115 ;  /* 0x000000ffff007224 */ /* 0x002fe200078e0073 */
[----:B------:R-:W-:-:S04]  /*8d40*/  MOV R115, R105 ;  /* 0x0000006900737202 */ /* 0x000fc80000000f00 */
[----:B------:R1:W-:Y:S01]  /*8d50*/  STL [R1+0x598], R0 ;  /* 0x0005980001007387 */ /* 0x0003e20000100800 */
[----:B------:R-:W-:Y:S01]  /*8d60*/  IMAD.MOV.U32 R108, RZ, RZ, R102 ;  /* 0x000000ffff6c7224 */ /* 0x000fe200078e0066 */
[----:B------:R-:W-:Y:S01]  /*8d70*/  MOV R102, R64 ;  /* 0x0000004000667202 */ /* 0x000fe20000000f00 */
[----:B------:R-:W-:Y:S01]  /*8d80*/  IMAD.MOV.U32 R64, RZ, RZ, R66 ;  /* 0x000000ffff407224 */ /* 0x000fe200078e0042 */
[----:B------:R-:W-:Y:S01]  /*8d90*/  STL [R1+0x5ac], R106 ;  /* 0x0005ac6a01007387 */ /* 0x000fe20000100800 */
[----:B------:R-:W-:Y:S01]  /*8da0*/  IMAD.MOV.U32 R66, RZ, RZ, R62 ;  /* 0x000000ffff427224 */ /* 0x000fe200078e003e */
[----:B-1----:R-:W-:Y:S01]  /*8db0*/  MOV R0, R109 ;  /* 0x0000006d00007202 */ /* 0x002fe20000000f00 */
[----:B------:R-:W-:Y:S02]  /*8dc0*/  IMAD.MOV.U32 R109, RZ, RZ, R103 ;  /* 0x000000ffff6d7224 */ /* 0x000fe400078e0067 */
[----:B------:R-:W-:Y:S02]  /*8dd0*/  IMAD.MOV.U32 R103, RZ, RZ, R65 ;  /* 0x000000ffff677224 */ /* 0x000fe400078e0041 */
[----:B------:R1:W-:Y:S01]  /*8de0*/  STL [R1+0x5a0], R0 ;  /* 0x0005a00001007387 */ /* 0x0003e20000100800 */
[----:B------:R-:W-:-:S02]  /*8df0*/  IMAD.MOV.U32 R65, RZ, RZ, R67 ;  /* 0x000000ffff417224 */ /* 0x000fc400078e0043 */
[----:B------:R-:W-:Y:S02]  /*8e00*/  IMAD.MOV.U32 R67, RZ, RZ, R63 ;  /* 0x000000ffff437224 */ /* 0x000fe400078e003f */
[----:B-1----:R-:W-:-:S05]  /*8e10*/  IMAD.MOV.U32 R0, RZ, RZ, R107 ;  /* 0x000000ffff007224 */ /* 0x002fca00078e006b */
[----:B------:R1:W-:Y:S04]  /*8e20*/  STL [R1+0x5a8], R0 ;  /* 0x0005a80001007387 */ /* 0x0003e80000100800 */
[----:B------:R-:W-:Y:S01]  /*8e30*/  STL [R1+0x5b4], R56 ;  /* 0x0005b43801007387 */ /* 0x000fe20000100800 */
        /* <DEDUP_REMOVED lines=18> */
[----:B------:R-:W-:Y:S01]  /*8f60*/  IMAD.MOV.U32 R53, RZ, RZ, R29 ;  /* 0x000000ffff357224 */ /* 0x000fe200078e001d */
[----:B------:R-:W-:Y:S01]  /*8f70*/  MOV R6, R30 ;  /* 0x0000001e00067202 */ /* 0x000fe20000000f00 */
[----:B------:R-:W-:Y:S02]  /*8f80*/  IMAD.MOV.U32 R7, RZ, RZ, R31 ;  /* 0x000000ffff077224 */ /* 0x000fe400078e001f */
[----:B------:R-:W-:-:S02]  /*8f90*/  IMAD.MOV.U32 R54, RZ, RZ, R96 ;  /* 0x000000ffff367224 */ /* 0x000fc400078e0060 */
[----:B------:R-:W-:Y:S01]  /*8fa0*/  IMAD.MOV.U32 R55, RZ, RZ, R97 ;  /* 0x000000ffff377224 */ /* 0x000fe200078e0061 */
[----:B--2---:R-:W-:Y:S01]  /*8fb0*/  MOV R0, R99 ;  /* 0x0000006300007202 */ /* 0x004fe20000000f00 */
[----:B------:R1:W-:Y:S04]  /*8fc0*/  STL [R1+0x5c4], R98 ;  /* 0x0005c46201007387 */ /* 0x0003e80000100800 */
[----:B------:R-:W2:Y:S04]  /*8fd0*/  LDL.LU.64 R4, [R1+0x278] ;  /* 0x0002780001047983 */ /* 0x000ea80000300a00 */
[----:B------:R-:W3:Y:S04]  /*8fe0*/  LDL.LU.64 R240, [R1+0x280] ;  /* 0x0002800001f07983 */ /* 0x000ee80000300a00 */
[----:B------:R4:W-:Y:S04]  /*8ff0*/  STL [R1+0x5c0], R0 ;  /* 0x0005c00001007387 */ /* 0x0009e80000100800 */
[----:B------:R-:W5:Y:S04]  /*9000*/  LDL.LU.64 R96, [R1+0x288] ;  /* 0x0002880001607983 */ /* 0x000f680000300a00 */
[----:B------:R-:W2:Y:S04]  /*9010*/  LDL.LU.64 R242, [R1+0x2a0] ;  /* 0x0002a00001f27983 */ /* 0x000ea80000300a00 */
[----:B------:R-:W5:Y:S04]  /*9020*/  LDL.LU.64 R28, [R1+0x2c8] ;  /* 0x0002c800011c7983 */ /* 0x000f680000300a00 */
[----:B------:R-:W5:Y:S04]  /*9030*/  LDL.LU.64 R30, [R1+0x298] ;  /* 0x00029800011e7983 */ /* 0x000f680000300a00 */
[----:B-1----:R-:W5:Y:S01]  /*9040*/  LDL.LU.64 R98, [R1+0x1e0] ;  /* 0x0001e00001627983 */ /* 0x002f620000300a00 */
[----:B----4-:R-:W-:-:S03]  /*9050*/  IMAD.MOV.U32 R0, RZ, RZ, R113 ;  /* 0x000000ffff007224 */ /* 0x010fc600078e0071 */
[----:B------:R-:W-:Y:S04]  /*9060*/  STL [R1+0x5cc], R112 ;  /* 0x0005cc7001007387 */ /* 0x000fe80000100800 */
[----:B------:R-:W-:Y:S04]  /*9070*/  STL [R1+0x5d4], R114 ;  /* 0x0005d47201007387 */ /* 0x000fe80000100800 */
[----:B------:R1:W-:Y:S02]  /*9080*/  STL [R1+0x5c8], R0 ;  /* 0x0005c80001007387 */ /* 0x0003e40000100800 */
[----:B-1----:R-:W-:-:S05]  /*9090*/  IMAD.MOV.U32 R0, RZ, RZ, R115 ;  /* 0x000000ffff007224 */ /* 0x002fca00078e0073 */
[----:B------:R1:W-:Y:S04]  /*90a0*/  STL [R1+0x5d0], R0 ;  /* 0x0005d00001007387 */ /* 0x0003e80000100800 */
[----:B------:R-:W-:Y:S01]  /*90b0*/  STL [R1+0x5dc], R108 ;  /* 0x0005dc6c01007387 */ /* 0x000fe20000100800 */
[----:B-1----:R-:W-:-:S05]  /*90c0*/  IMAD.MOV.U32 R0, RZ, RZ, R109 ;  /* 0x000000ffff007224 */ /* 0x002fca00078e006d */
[----:B------:R1:W-:Y:S04]  /*90d0*/  STL [R1+0x5d8], R0 ;  /* 0x0005d80001007387 */ /* 0x0003e80000100800 */
[----:B------:R-:W-:Y:S01]  /*90e0*/  STL [R1+0x5e4], R110 ;  /* 0x0005e46e01007387 */ /* 0x000fe20000100800 */
[----:B-1----:R-:W-:-:S05]  /*90f0*/  MOV R0, R111 ;  /* 0x0000006f00007202 */ /* 0x002fca0000000f00 */
[----:B------:R1:W-:Y:S04]  /*9100*/  STL [R1+0x5e0], R0 ;  /* 0x0005e00001007387 */ /* 0x0003e80000100800 */
[----:B------:R-:W-:Y:S01]  /*9110*/  STL [R1+0x5ec], R104 ;  /* 0x0005ec6801007387 */ /* 0x000fe20000100800 */
[----:B-1----:R-:W-:-:S05]  /*9120*/  IMAD.MOV.U32 R0, RZ, RZ, R105 ;  /* 0x000000ffff007224 */ /* 0x002fca00078e0069 */
[----:B------:R1:W-:Y:S04]  /*9130*/  STL [R1+0x5e8], R0 ;  /* 0x0005e80001007387 */ /* 0x0003e80000100800 */
[----:B------:R-:W-:Y:S01]  /*9140*/  STL [R1+0x5f4], R106 ;  /* 0x0005f46a01007387 */ /* 0x000fe20000100800 */
[----:B-1----:R-:W-:-:S05]  /*9150*/  IMAD.MOV.U32 R0, RZ, RZ, R107 ;  /* 0x000000ffff007224 */ /* 0x002fca00078e006b */
[----:B------:R1:W-:Y:S04]  /*9160*/  STL [R1+0x5f0], R0 ;  /* 0x0005f00001007387 */ /* 0x0003e80000100800 */
[----:B------:R3:W-:Y:S01]  /*9170*/  STL [R1+0x5fc], R6 ;  /* 0x0005fc0601007387 */ /* 0x0007e20000100800 */
[----:B-1----:R-:W-:-:S05]  /*9180*/  IMAD.MOV.U32 R0, RZ, RZ, R7 ;  /* 0x000000ffff007224 */ /* 0x002fca00078e0007 */
[----:B------:R1:W-:Y:S01]  /*9190*/  STL [R1+0x5f8], R0 ;  /* 0x0005f80001007387 */ /* 0x0003e20000100800 */
[----:B---3--:R-:W-:Y:S01]  /*91a0*/  MOV R6, R240 ;  /* 0x000000f000067202 */ /* 0x008fe20000000f00 */
[----:B------:R-:W-:Y:S02]  /*91b0*/  IMAD.MOV.U32 R7, RZ, RZ, R241 ;  /* 0x000000ffff077224 */ /* 0x000fe400078e00f1 */
[----:B--2---:R-:W-:Y:S02]  /*91c0*/  IMAD.MOV.U32 R240, RZ, RZ, R242 ;  /* 0x000000fffff07224 */ /* 0x004fe400078e00f2 */
[----:B------:R-:W-:Y:S01]  /*91d0*/  IMAD.MOV.U32 R241, RZ, RZ, R243 ;  /* 0x000000fffff17224 */ /* 0x000fe200078e00f3 */
[----:B-----5:R-:W-:Y:S01]  /*91e0*/  MOV R242, R28 ;  /* 0x0000001c00f27202 */ /* 0x020fe20000000f00 */
[----:B------:R-:W-:Y:S02]  /*91f0*/  IMAD.MOV.U32 R243, RZ, RZ, R29 ;  /* 0x000000fffff37224 */ /* 0x000fe400078e001d */
[----:B------:R-:W-:-:S02]  /*9200*/  IMAD.MOV.U32 R28, RZ, RZ, R30 ;  /* 0x000000ffff1c7224 */ /* 0x000fc400078e001e */
[----:B------:R-:W-:Y:S01]  /*9210*/  IMAD.MOV.U32 R29, RZ, RZ, R31 ;  /* 0x000000ffff1d7224 */ /* 0x000fe200078e001f */
[----:B------:R2:W-:Y:S01]  /*9220*/  STL [R1+0x604], R98 ;  /* 0x0006046201007387 */ /* 0x0005e20000100800 */
[----:B-1----:R-:W-:-:S03]  /*9230*/  MOV R0, R99 ;  /* 0x0000006300007202 */ /* 0x002fc60000000f00 */
[----:B------:R-:W3:Y:S04]  /*9240*/  LDL.LU.64 R30, [R1+0x2b8] ;  /* 0x0002b800011e7983 */ /* 0x000ee80000300a00 */
[----:B--2---:R-:W2:Y:S01]  /*9250*/  LDL.LU.64 R98, [R1+0x290] ;  /* 0x0002900001627983 */ /* 0x004ea20000300a00 */
[----:B------:R-:W-:Y:S01]  /*9260*/  IMAD.MOV.U32 R112, RZ, RZ, R242 ;  /* 0x000000ffff707224 */ /* 0x000fe200078e00f2 */
[----:B------:R-:W-:Y:S01]  /*9270*/  MOV R113, R243 ;  /* 0x000000f300717202 */ /* 0x000fe20000000f00 */
[----:B------:R-:W-:Y:S01]  /*9280*/  IMAD.MOV.U32 R206, RZ, RZ, R28 ;  /* 0x000000ffffce7224 */ /* 0x000fe200078e001c */
[----:B------:R1:W-:Y:S01]  /*9290*/  STL [R1+0x600], R0 ;  /* 0x0006000001007387 */ /* 0x0003e20000100800 */
[----:B------:R-:W-:Y:S02]  /*92a0*/  IMAD.MOV.U32 R207, RZ, RZ, R29 ;  /* 0x000000ffffcf7224 */ /* 0x000fe400078e001d */
[----:B------:R-:W-:Y:S01]  /*92b0*/  IMAD.MOV.U32 R202, RZ, RZ, R240 ;  /* 0x000000ffffca7224 */ /* 0x000fe200078e00f0 */
[----:B------:R-:W-:Y:S01]  /*92c0*/  STL [R1+0x60c], R100 ;  /* 0x00060c6401007387 */ /* 0x000fe20000100800 */
[----:B------:R-:W-:-:S03]  /*92d0*/  IMAD.MOV.U32 R203, RZ, RZ, R241 ;  /* 0x000000ffffcb7224 */ /* 0x000fc600078e00f1 */
[----:B------:R-:W-:Y:S01]  /*92e0*/  STL [R1+0x614], R102 ;  /* 0x0006146601007387 */ /* 0x000fe20000100800 */
[----:B-1----:R-:W-:-:S05]  /*92f0*/  IMAD.MOV.U32 R0, RZ, RZ, R101 ;  /* 0x000000ffff007224 */ /* 0x002fca00078e0065 */
[----:B------:R1:W-:Y:S04]  /*9300*/  STL [R1+0x608], R0 ;  /* 0x0006080001007387 */ /* 0x0003e80000100800 */
[----:B------:R-:W-:Y:S01]  /*9310*/  STL [R1+0x61c], R64 ;  /* 0x00061c4001007387 */ /* 0x000fe20000100800 */
        /* <DEDUP_REMOVED lines=28> */
[----:B------:R1:W-:Y:S02]  /*94e0*/  STL [R1+0x658], R0 ;  /* 0x0006580001007387 */ /* 0x0003e40000100800 */
[----:B-1----:R-:W-:-:S05]  /*94f0*/  MOV R0, R7 ;  /* 0x0000000700007202 */ /* 0x002fca0000000f00 */
[----:B------:R1:W-:Y:S04]  /*9500*/  STL [R1+0x660], R0 ;  /* 0x0006600001007387 */ /* 0x0003e80000100800 */
[----:B------:R-:W-:Y:S01]  /*9510*/  STL [R1+0x66c], R96 ;  /* 0x00066c6001007387 */ /* 0x000fe20000100800 */
[----:B-1----:R-:W-:Y:S02]  /*9520*/  IMAD.MOV.U32 R0, RZ, RZ, R97 ;  /* 0x000000ffff007224 */ /* 0x002fe400078e0061 */
[----:B---3--:R-:W-:Y:S01]  /*9530*/  IMAD.MOV.U32 R204, RZ, RZ, R30 ;  /* 0x000000ffffcc7224 */ /* 0x008fe200078e001e */
[----:B------:R-:W-:Y:S01]  /*9540*/  MOV R205, R31 ;  /* 0x0000001f00cd7202 */ /* 0x000fe20000000f00 */
[----:B--2---:R-:W-:Y:S04]  /*9550*/  STL [R1+0x674], R98 ;  /* 0x0006746201007387 */ /* 0x004fe80000100800 */
[----:B------:R1:W-:Y:S04]  /*9560*/  STL [R1+0x668], R0 ;  /* 0x0006680001007387 */ /* 0x0003e80000100800 */
[----:B------:R-:W2:Y:S04]  /*9570*/  LDL.LU.64 R66, [R1+0x348] ;  /* 0x0003480001427983 */ /* 0x000ea80000300a00 */
[----:B------:R-:W3:Y:S01]  /*9580*/  LDL.LU.64 R242, [R1+0x840] ;  /* 0x0008400001f27983 */ /* 0x000ee20000300a00 */
[----:B-1----:R-:W-:-:S03]  /*9590*/  IMAD.MOV.U32 R0, RZ, RZ, R99 ;  /* 0x000000ffff007224 */ /* 0x002fc600078e0063 */
[----:B------:R-:W4:Y:S04]  /*95a0*/  LDL.LU.64 R28, [R1+0x7f0] ;  /* 0x0007f000011c7983 */ /* 0x000f280000300a00 */
[----:B------:R-:W5:Y:S04]  /*95b0*/  LDL.LU.64 R30, [R1+0x440] ;  /* 0x00044000011e7983 */ /* 0x000f680000300a00 */
[----:B------:R-:W2:Y:S04]  /*95c0*/  LDL.LU.64 R106, [R1+0x338] ;  /* 0x00033800016a7983 */ /* 0x000ea80000300a00 */
[----:B------:R1:W-:Y:S04]  /*95d0*/  STL [R1+0x670], R0 ;  /* 0x0006700001007387 */ /* 0x0003e80000100800 */
[----:B------:R-:W2:Y:S04]  /*95e0*/  LDL.LU.64 R114, [R1+0x2f8] ;  /* 0x0002f80001727983 */ /* 0x000ea80000300a00 */
        /* <DEDUP_REMOVED lines=15> */
[----:B------:R-:W3:Y:S04]  /*96e0*/  LDL.LU.64 R52, [R1+0x830] ;  /* 0x0008300001347983 */ /* 0x000ee80000300a00 */
[----:B------:R-:W3:Y:S04]  /*96f0*/  LDL.LU.64 R56, [R1+0x430] ;  /* 0x0004300001387983 */ /* 0x000ee80000300a00 */
[----:B------:R-:W3:Y:S04]  /*9700*/  LDL.LU.64 R64, [R1+0x3f0] ;  /* 0x0003f00001407983 */ /* 0x000ee80000300a00 */
[----:B------:R-:W4:Y:S01]  /*9710*/  LDL.LU.64 R58, [R1+0x400] ;  /* 0x00040000013a7983 */ /* 0x000f220000300a00 */
[----:B-1----:R-:W-:-:S03]  /*9720*/  IMAD.MOV.U32 R0, RZ, RZ, R207 ;  /* 0x000000ffff007224 */ /* 0x002fc600078e00cf */
[----:B------:R-:W5:Y:S04]  /*9730*/  LDL.LU.64 R200, [R1+0x2b0] ;  /* 0x0002b00001c87983 */ /* 0x000f680000300a00 */
[----:B------:R-:W-:Y:S04]  /*9740*/  STL [R1+0x67c], R206 ;  /* 0x00067cce01007387 */ /* 0x000fe80000100800 */
[----:B------:R-:W-:Y:S04]  /*9750*/  STL [R1+0x684], R202 ;  /* 0x000684ca01007387 */ /* 0x000fe80000100800 */
[----:B------:R1:W-:Y:S02]  /*9760*/  STL [R1+0x678], R0 ;  /* 0x0006780001007387 */ /* 0x0003e40000100800 */
[----:B-1----:R-:W-:-:S05]  /*9770*/  MOV R0, R203 ;  /* 0x000000cb00007202 */ /* 0x002fca0000000f00 */
[----:B------:R2:W-:Y:S02]  /*9780*/  STL [R1+0x680], R0 ;  /* 0x0006800001007387 */ /* 0x0005e40000100800 */
[----:B--2---:R-:W-:Y:S02]  /*9790*/  IMAD.MOV.U32 R0, RZ, RZ, R103 ;  /* 0x000000ffff007224 */ /* 0x004fe400078e0067 */
[----:B------:R3:W-:Y:S04]  /*97a0*/  STL [R1+0x68c], R102 ;  /* 0x00068c6601007387 */ /* 0x0007e80000100800 */
[----:B------:R5:W-:Y:S01]  /*97b0*/  STL [R1+0x688], R0 ;  /* 0x0006880001007387 */ /* 0x000be20000100800 */
[----:B---3--:R-:W-:Y:S02]  /*97c0*/  IMAD.MOV.U32 R102, RZ, RZ, R64 ;  /* 0x000000ffff667224 */ /* 0x008fe400078e0040 */
[----:B------:R-:W-:Y:S01]  /*97d0*/  IMAD.MOV.U32 R103, RZ, RZ, R65 ;  /* 0x000000ffff677224 */ /* 0x000fe200078e0041 */
[----:B----4-:R-:W-:Y:S01]  /*97e0*/  MOV R64, R58 ;  /* 0x0000003a00407202 */ /* 0x010fe20000000f00 */
[----:B------:R-:W-:-:S02]  /*97f0*/  IMAD.MOV.U32 R65, RZ, RZ, R59 ;  /* 0x000000ffff417224 */ /* 0x000fc400078e003b */
[----:B------:R-:W-:Y:S02]  /*9800*/  IMAD.MOV.U32 R58, RZ, RZ, R52 ;  /* 0x000000ffff3a7224 */ /* 0x000fe400078e0034 */
[----:B------:R-:W-:Y:S02]  /*9810*/  IMAD.MOV.U32 R59, RZ, RZ, R53 ;  /* 0x000000ffff3b7224 */ /* 0x000fe400078e0035 */
[----:B------:R-:W2:Y:S04]  /*9820*/  LDL.LU.64 R52, [R1+0x7e0] ;  /* 0x0007e00001347983 */ /* 0x000ea80000300a00 */
[----:B------:R-:W3:Y:S04]  /*9830*/  LDL.LU.64 R202, [R1+0x2c0] ;  /* 0x0002c00001ca7983 */ /* 0x000ee80000300a00 */
[----:B------:R-:W4:Y:S01]  /*9840*/  LDL.LU.64 R206, [R1+0x2d0] ;  /* 0x0002d00001ce7983 */ /* 0x000f220000300a00 */
[----:B-----5:R-:W-:-:S03]  /*9850*/  MOV R0, R201 ;  /* 0x000000c900007202 */ /* 0x020fc60000000f00 */
[----:B------:R1:W-:Y:S04]  /*9860*/  STL [R1+0x694], R200 ;  /* 0x000694c801007387 */ /* 0x0003e80000100800 */
[----:B------:R5:W-:Y:S04]  /*9870*/  STL [R1+0x690], R0 ;  /* 0x0006900001007387 */ /* 0x000be80000100800 */
[----:B-1----:R-:W2:Y:S01]  /*9880*/  LDL.LU.64 R200, [R1+0x2e0] ;  /* 0x0002e00001c87983 */ /* 0x002ea20000300a00 */
[----:B-----5:R-:W-:-:S03]  /*9890*/  IMAD.MOV.U32 R0, RZ, RZ, R205 ;  /* 0x000000ffff007224 */ /* 0x020fc600078e00cd */
[----:B------:R-:W-:Y:S04]  /*98a0*/  STL [R1+0x69c], R204 ;  /* 0x00069ccc01007387 */ /* 0x000fe80000100800 */
[----:B---3--:R1:W-:Y:S04]  /*98b0*/  STL [R1+0x6a4], R202 ;  /* 0x0006a4ca01007387 */ /* 0x0083e80000100800 */
[----:B------:R3:W-:Y:S01]  /*98c0*/  STL [R1+0x698], R0 ;  /* 0x0006980001007387 */ /* 0x0007e20000100800 */
[----:B-1----:R-:W-:Y:S02]  /*98d0*/  IMAD.MOV.U32 R202, RZ, RZ, R196 ;  /* 0x000000ffffca7224 */ /* 0x002fe400078e00c4 */
[----:B---3--:R-:W-:Y:S01]  /*98e0*/  IMAD.MOV.U32 R0, RZ, RZ, R203 ;  /* 0x000000ffff007224 */ /* 0x008fe200078e00cb */
[----:B------:R-:W-:-:S04]  /*98f0*/  MOV R203, R197 ;  /* 0x000000c500cb7202 */ /* 0x000fc80000000f00 */
[----:B------:R1:W-:Y:S04]  /*9900*/  STL [R1+0x6a0], R0 ;  /* 0x0006a00001007387 */ /* 0x0003e80000100800 */
[----:B------:R3:W-:Y:S04]  /*9910*/  STL [R1+0x6ac], R112 ;  /* 0x0006ac7001007387 */ /* 0x0007e80000100800 */
[----:B------:R-:W5:Y:S01]  /*9920*/  LDL.LU.64 R196, [R1+0x300] ;  /* 0x0003000001c47983 */ /* 0x000f620000300a00 */
[----:B-1----:R-:W-:-:S05]  /*9930*/  IMAD.MOV.U32 R0, RZ, RZ, R113 ;  /* 0x000000ffff007224 */ /* 0x002fca00078e0071 */
[----:B------:R1:W-:Y:S04]  /*9940*/  STL [R1+0x6a8], R0 ;  /* 0x0006a80001007387 */ /* 0x0003e80000100800 */
[----:B----4-:R-:W-:Y:S04]  /*9950*/  STL [R1+0x6b4], R206 ;  /* 0x0006b4ce01007387 */ /* 0x010fe80000100800 */
[----:B---3--:R-:W3:Y:S01]  /*9960*/  LDL.LU.64 R112, [R1+0x2f0] ;  /* 0x0002f00001707983 */ /* 0x008ee20000300a00 */
[----:B-1----:R-:W-:-:S03]  /*9970*/  IMAD.MOV.U32 R0, RZ, RZ, R207 ;  /* 0x000000ffff007224 */ /* 0x002fc600078e00cf */
[----:B------:R1:W-:Y:S04]  /*9980*/  STL [R1+0x6bc], R110 ;  /* 0x0006bc6e01007387 */ /* 0x0003e80000100800 */
[----:B------:R4:W-:Y:S01]  /*9990*/  STL [R1+0x6b0], R0 ;  /* 0x0006b00001007387 */ /* 0x0009e20000100800 */
[----:B-1----:R-:W-:Y:S01]  /*99a0*/  MOV R110, R106 ;  /* 0x0000006a006e7202 */ /* 0x002fe20000000f00 */
[----:B----4-:R-:W-:Y:S02]  /*99b0*/  IMAD.MOV.U32 R0, RZ, RZ, R111 ;  /* 0x000000ffff007224 */ /* 0x010fe400078e006f */
[----:B------:R-:W-:Y:S02]  /*99c0*/  IMAD.MOV.U32 R111, RZ, RZ, R107 ;  /* 0x000000ffff6f7224 */ /* 0x000fe400078e006b */
[----:B------:R-:W5:Y:S04]  /*99d0*/  LDL.LU.64 R106, [R1+0x310] ;  /* 0x00031000016a7983 */ /* 0x000f680000300a00 */
[----:B------:R1:W-:Y:S04]  /*99e0*/  STL [R1+0x6b8], R0 ;  /* 0x0006b80001007387 */ /* 0x0003e80000100800 */
[----:B--2---:R-:W-:Y:S01]  /*99f0*/  STL [R1+0x6c4], R200 ;  /* 0x0006c4c801007387 */ /* 0x004fe20000100800 */
[----:B-1----:R-:W-:-:S05]  /*9a00*/  IMAD.MOV.U32 R0, RZ, RZ, R201 ;  /* 0x000000ffff007224 */ /* 0x002fca00078e00c9 */
[----:B------:R1:W-:Y:S04]  /*9a10*/  STL [R1+0x6c0], R0 ;  /* 0x0006c00001007387 */ /* 0x0003e80000100800 */
[----:B------:R-:W-:Y:S01]  /*9a20*/  STL [R1+0x6cc], R202 ;  /* 0x0006ccca01007387 */ /* 0x000fe20000100800 */
[----:B-1----:R-:W-:-:S05]  /*9a30*/  IMAD.MOV.U32 R0, RZ, RZ, R203 ;  /* 0x000000ffff007224 */ /* 0x002fca00078e00cb */
[----:B------:R3:W-:Y:S02]  /*9a40*/  STL [R1+0x6c8], R0 ;  /* 0x0006c80001007387 */ /* 0x0007e40000100800 */
[----:B---3--:R-:W-:Y:S02]  /*9a50*/  MOV R0, R113 ;  /* 0x0000007100007202 */ /* 0x008fe40000000f00 */
[----:B------:R1:W-:Y:S04]  /*9a60*/  STL [R1+0x6d4], R112 ;  /* 0x0006d47001007387 */ /* 0x0003e80000100800 */
[----:B------:R2:W-:Y:S04]  /*9a70*/  STL [R1+0x6dc], R114 ;  /* 0x0006dc7201007387 */ /* 0x0005e80000100800 */
[----:B------:R3:W-:Y:S04]  /*9a80*/  STL [R1+0x6d0], R0 ;  /* 0x0006d00001007387 */ /* 0x0007e80000100800 */
[----:B-1----:R-:W4:Y:S01]  /*9a90*/  LDL.LU.64 R112, [R1+0x320] ;  /* 0x0003200001707983 */ /* 0x002f220000300a00 */
[----:B--2---:R-:W-:-:S02]  /*9aa0*/  IMAD.MOV.U32 R114, RZ, RZ, R110 ;  /* 0x000000ffff727224 */ /* 0x004fc400078e006e */
[----:B---3--:R-:W-:Y:S01]  /*9ab0*/  IMAD.MOV.U32 R0, RZ, RZ, R115 ;  /* 0x000000ffff007224 */ /* 0x008fe200078e0073 */
[----:B------:R-:W-:Y:S01]  /*9ac0*/  MOV R110, R104 ;  /* 0x00000068006e7202 */ /* 0x000fe20000000f00 */
[----:B------:R-:W-:Y:S02]  /*9ad0*/  IMAD.MOV.U32 R115, RZ, RZ, R111 ;  /* 0x000000ffff737224 */ /* 0x000fe400078e006f */
[----:B------:R-:W-:Y:S01]  /*9ae0*/  IMAD.MOV.U32 R111, RZ, RZ, R105 ;  /* 0x000000ffff6f7224 */ /* 0x000fe200078e0069 */
[----:B------:R1:W-:Y:S04]  /*9af0*/  STL [R1+0x6d8], R0 ;  /* 0x0006d80001007387 */ /* 0x0003e80000100800 */
[----:B-----5:R-:W-:Y:S04]  /*9b00*/  STL [R1+0x6e4], R196 ;  /* 0x0006e4c401007387 */ /* 0x020fe80000100800 */
[----:B------:R-:W2:Y:S01]  /*9b10*/  LDL.LU.64 R104, [R1+0x330] ;  /* 0x0003300001687983 */ /* 0x000ea20000300a00 */
[----:B-1----:R-:W-:-:S05]  /*9b20*/  IMAD.MOV.U32 R0, RZ, RZ, R197 ;  /* 0x000000ffff007224 */ /* 0x002fca00078e00c5 */
[----:B------:R1:W-:Y:S04]  /*9b30*/  STL [R1+0x6e0], R0 ;  /* 0x0006e00001007387 */ /* 0x0003e80000100800 */
[----:B------:R-:W-:Y:S01]  /*9b40*/  STL [R1+0x6ec], R108 ;  /* 0x0006ec6c01007387 */ /* 0x000fe20000100800 */
[----:B-1----:R-:W-:-:S05]  /*9b50*/  IMAD.MOV.U32 R0, RZ, RZ, R109 ;  /* 0x000000ffff007224 */ /* 0x002fca00078e006d */
[----:B------:R1:W-:Y:S04]  /*9b60*/  STL [R1+0x6e8], R0 ;  /* 0x0006e80001007387 */ /* 0x0003e80000100800 */
[----:B------:R3:W-:Y:S01]  /*9b70*/  STL [R1+0x6f4], R106 ;  /* 0x0006f46a01007387 */ /* 0x0007e20000100800 */
[----:B-1----:R-:W-:-:S03]  /*9b80*/  MOV R0, R107 ;  /* 0x0000006b00007202 */ /* 0x002fc60000000f00 */
[----:B------:R-:W-:Y:S04]  /*9b90*/  STL [R1+0x6fc], R198 ;  /* 0x0006fcc601007387 */ /* 0x000fe80000100800 */
[----:B------:R1:W-:Y:S04]  /*9ba0*/  STL [R1+0x6f0], R0 ;  /* 0x0006f00001007387 */ /* 0x0003e80000100800 */
[----:B---3--:R-:W3:Y:S04]  /*9bb0*/  LDL.LU.64 R106, [R1+0x340] ;  /* 0x00034000016a7983 */ /* 0x008ee80000300a00 */
[----:B------:R-:W5:Y:S01]  /*9bc0*/  LDL.LU.64 R108, [R1+0x3b0] ;  /* 0x0003b000016c7983 */ /* 0x000f620000300a00 */
[----:B-1----:R-:W-:-:S03]  /*9bd0*/  IMAD.MOV.U32 R0, RZ, RZ, R199 ;  /* 0x000000ffff007224 */ /* 0x002fc600078e00c7 */
[----:B----4-:R-:W-:Y:S04]  /*9be0*/  STL [R1+0x704], R112 ;  /* 0x0007047001007387 */ /* 0x010fe80000100800 */
[----:B------:R1:W-:Y:S02]  /*9bf0*/  STL [R1+0x6f8], R0 ;  /* 0x0006f80001007387 */ /* 0x0003e40000100800 */
[----:B-1----:R-:W-:-:S05]  /*9c00*/  IMAD.MOV.U32 R0, RZ, RZ, R113 ;  /* 0x000000ffff007224 */ /* 0x002fca00078e0071 */
[----:B------:R1:W-:Y:S04]  /*9c10*/  STL [R1+0x700], R0 ;  /* 0x0007000001007387 */ /* 0x0003e80000100800 */
[----:B------:R4:W-:Y:S01]  /*9c20*/  STL [R1+0x70c], R100 ;  /* 0x00070c6401007387 */ /* 0x0009e20000100800 */
[----:B-1----:R-:W-:-:S05]  /*9c30*/  IMAD.MOV.U32 R0, RZ, RZ, R101 ;  /* 0x000000ffff007224 */ /* 0x002fca00078e0065 */
[----:B------:R1:W-:Y:S01]  /*9c40*/  STL [R1+0x708], R0 ;  /* 0x0007080001007387 */ /* 0x0003e20000100800 */
[----:B----4-:R-:W-:Y:S01]  /*9c50*/  MOV R100, R62 ;  /* 0x0000003e00647202 */ /* 0x010fe20000000f00 */
[----:B------:R-:W-:Y:S02]  /*9c60*/  IMAD.MOV.U32 R101, RZ, RZ, R63 ;  /* 0x000000ffff657224 */ /* 0x000fe400078e003f */
[----:B--2---:R2:W-:Y:S04]  /*9c70*/  STL [R1+0x714], R104 ;  /* 0x0007146801007387 */ /* 0x0045e80000100800 */
[----:B------:R-:W4:Y:S01]  /*9c80*/  LDL.LU.64 R62, [R1+0x3e8] ;  /* 0x0003e800013e7983 */ /* 0x000f220000300a00 */
[----:B-1----:R-:W-:-:S05]  /*9c90*/  IMAD.MOV.U32 R0, RZ, RZ, R105 ;  /* 0x000000ffff007224 */ /* 0x002fca00078e0069 */
[----:B------:R1:W-:Y:S04]  /*9ca0*/  STL [R1+0x710], R0 ;  /* 0x0007100001007387 */ /* 0x0003e80000100800 */
[----:B------:R-:W-:Y:S04]  /*9cb0*/  STL [R1+0x71c], R114 ;  /* 0x00071c7201007387 */ /* 0x000fe80000100800 */
[----:B--2---:R-:W2:Y:S01]  /*9cc0*/  LDL.LU.64 R104, [R1+0x3f8] ;  /* 0x0003f80001687983 */ /* 0x004ea20000300a00 */
[----:B-1----:R-:W-:-:S03]  /*9cd0*/  IMAD.MOV.U32 R0, RZ, RZ, R115 ;  /* 0x000000ffff007224 */ /* 0x002fc600078e0073 */
[----:B---3--:R-:W-:Y:S04]  /*9ce0*/  STL [R1+0x724], R106 ;  /* 0x0007246a01007387 */ /* 0x008fe80000100800 */
[----:B------:R1:W-:Y:S02]  /*9cf0*/  STL [R1+0x718], R0 ;  /* 0x0007180001007387 */ /* 0x0003e40000100800 */
[----:B-1----:R-:W-:-:S05]  /*9d00*/  MOV R0, R107 ;  /* 0x0000006b00007202 */ /* 0x002fca0000000f00 */
[----:B------:R1:W-:Y:S04]  /*9d10*/  STL [R1+0x720], R0 ;  /* 0x0007200001007387 */ /* 0x0003e80000100800 */
[----:B------:R3:W-:Y:S04]  /*9d20*/  STL [R1+0x72c], R66 ;  /* 0x00072c4201007387 */ /* 0x0007e80000100800 */
[----:B------:R-:W2:Y:S01]  /*9d30*/  LDL.LU.64 R106, [R1+0x408] ;  /* 0x00040800016a7983 */ /* 0x000ea20000300a00 */
[----:B-1----:R-:W-:-:S03]  /*9d40*/  IMAD.MOV.U32 R0, RZ, RZ, R67 ;  /* 0x000000ffff007224 */ /* 0x002fc600078e0043 */
[----:B-----5:R-:W-:Y:S04]  /*9d50*/  STL [R1+0x734], R108 ;  /* 0x0007346c01007387 */ /* 0x020fe80000100800 */
[----:B------:R1:W-:Y:S01]  /*9d60*/  STL [R1+0x728], R0 ;  /* 0x0007280001007387 */ /* 0x0003e20000100800 */
[----:B---3--:R-:W-:Y:S02]  /*9d70*/  IMAD.MOV.U32 R66, RZ, RZ, R60 ;  /* 0x000000ffff427224 */ /* 0x008fe400078e003c */
[----:B------:R-:W-:Y:S02]  /*9d80*/  IMAD.MOV.U32 R67, RZ, RZ, R61 ;  /* 0x000000ffff437224 */ /* 0x000fe400078e003d */
[----:B------:R-:W3:Y:S01]  /*9d90*/  LDL.LU.64 R60, [R1+0x418] ;  /* 0x00041800013c7983 */ /* 0x000ee20000300a00 */
[----:B-1----:R-:W-:-:S03]  /*9da0*/  MOV R0, R109 ;  /* 0x0000006d00007202 */ /* 0x002fc60000000f00 */
[----:B------:R-:W-:Y:S04]  /*9db0*/  STL [R1+0x73c], R110 ;  /* 0x00073c6e01007387 */ /* 0x000fe80000100800 */
[----:B------:R1:W-:Y:S02]  /*9dc0*/  STL [R1+0x730], R0 ;  /* 0x0007300001007387 */ /* 0x0003e40000100800 */
[----:B-1----:R-:W-:-:S05]  /*9dd0*/  IMAD.MOV.U32 R0, RZ, RZ, R111 ;  /* 0x000000ffff007224 */ /* 0x002fca00078e006f */
[----:B------:R4:W-:Y:S02]  /*9de0*/  STL [R1+0x738], R0 ;  /* 0x0007380001007387 */ /* 0x0009e40000100800 */
[----:B----4-:R-:W-:Y:S02]  /*9df0*/  IMAD.MOV.U32 R0, RZ, RZ, R63 ;  /* 0x000000ffff007224 */ /* 0x010fe400078e003f */
[----:B------:R1:W-:Y:S04]  /*9e00*/  STL [R1+0x744], R62 ;  /* 0x0007443e01007387 */ /* 0x0003e80000100800 */
[----:B------:R4:W-:Y:S04]  /*9e10*/  STL [R1+0x740], R0 ;  /* 0x0007400001007387 */ /* 0x0009e80000100800 */
[----:B-1----:R-:W5:Y:S01]  /*9e20*/  LDL.LU.64 R62, [R1+0x428] ;  /* 0x00042800013e7983 */ /* 0x002f620000300a00 */
[----:B----4-:R-:W-:-:S03]  /*9e30*/  IMAD.MOV.U32 R0, RZ, RZ, R103 ;  /* 0x000000ffff007224 */ /* 0x010fc600078e0067 */
[----:B------:R1:W-:Y:S04]  /*9e40*/  STL [R1+0x74c], R102 ;  /* 0x00074c6601007387 */ /* 0x0003e80000100800 */
[----:B------:R4:W-:Y:S04]  /*9e50*/  STL [R1+0x748], R0 ;  /* 0x0007480001007387 */ /* 0x0009e80000100800 */
[----:B--2---:R-:W-:Y:S04]  /*9e60*/  STL [R1+0x754], R104 ;  /* 0x0007546801007387 */ /* 0x004fe80000100800 */
[----:B-1----:R-:W2:Y:S01]  /*9e70*/  LDL.LU.64 R102, [R1+0x438] ;  /* 0x0004380001667983 */ /* 0x002ea20000300a00 */
[----:B----4-:R-:W-:-:S03]  /*9e80*/  MOV R0, R105 ;  /* 0x0000006900007202 */ /* 0x010fc60000000f00 */
[----:B------:R-:W-:Y:S04]  /*9e90*/  STL [R1+0x75c], R64 ;  /* 0x00075c4001007387 */ /* 0x000fe80000100800 */
[----:B------:R1:W-:Y:S02]  /*9ea0*/  STL [R1+0x750], R0 ;  /* 0x0007500001007387 */ /* 0x0003e40000100800 */
[----:B-1----:R-:W-:Y:S02]  /*9eb0*/  IMAD.MOV.U32 R0, RZ, RZ, R65 ;  /* 0x000000ffff007224 */ /* 0x002fe400078e0041 */
[----:B------:R-:W-:Y:S04]  /*9ec0*/  STL [R1+0x764], R106 ;  /* 0x0007646a01007387 */ /* 0x000fe80000100800 */
[----:B------:R1:W-:Y:S04]  /*9ed0*/  STL [R1+0x758], R0 ;  /* 0x0007580001007387 */ /* 0x0003e80000100800 */
[----:B------:R-:W4:Y:S01]  /*9ee0*/  LDL.LU.64 R64, [R1+0x448] ;  /* 0x0004480001407983 */ /* 0x000f220000300a00 */
[----:B-1----:R-:W-:-:S05]  /*9ef0*/  IMAD.MOV.U32 R0, RZ, RZ, R107 ;  /* 0x000000ffff007224 */ /* 0x002fca00078e006b */
[----:B------:R1:W-:Y:S04]  /*9f00*/  STL [R1+0x760], R0 ;  /* 0x0007600001007387 */ /* 0x0003e80000100800 */
[----:B------:R3:W-:Y:S01]  /*9f10*/  STL [R1+0x76c], R66 ;  /* 0x00076c4201007387 */ /* 0x0007e20000100800 */
[----:B-1----:R-:W-:-:S03]  /*9f20*/  IMAD.MOV.U32 R0, RZ, RZ, R67 ;  /* 0x000000ffff007224 */ /* 0x002fc600078e0043 */
[----:B---3--:R-:W3:Y:S04]  /*9f30*/  LDL.LU.64 R66, [R1+0x4e8] ;  /* 0x0004e80001427983 */ /* 0x008ee80000300a00 */
[----:B------:R1:W-:Y:S04]  /*9f40*/  STL [R1+0x768], R0 ;  /* 0x0007680001007387 */ /* 0x0003e80000100800 */
[----:B------:R1:W-:Y:S02]  /*9f50*/  STL [R1+0x774], R60 ;  /* 0x0007743c01007387 */ /* 0x0003e40000100800 */
[----:B-1----:R-:W-:-:S02]  /*9f60*/  MOV R0, R61 ;  /* 0x0000003d00007202 */ /* 0x002fc40000000f00 */
[----:B------:R-:W-:Y:S04]  /*9f70*/  STL [R1+0x77c], R100 ;  /* 0x00077c6401007387 */ /* 0x000fe80000100800 */
[----:B------:R1:W-:Y:S04]  /*9f80*/  STL [R1+0x770], R0 ;  /* 0x0007700001007387 */ /* 0x0003e80000100800 */
[----:B------:R-:W3:Y:S01]  /*9f90*/  LDL.LU.64 R60, [R1+0x7c8] ;  /* 0x0007c800013c7983 */ /* 0x000ee20000300a00 */
[----:B-1----:R-:W-:-:S05]  /*9fa0*/  IMAD.MOV.U32 R0, RZ, RZ, R101 ;  /* 0x000000ffff007224 */ /* 0x002fca00078e0065 */
[----:B------:R1:W-:Y:S04]  /*9fb0*/  STL [R1+0x778], R0 ;  /* 0x0007780001007387 */ /* 0x0003e80000100800 */
[----:B-----5:R5:W-:Y:S01]  /*9fc0*/  STL [R1+0x784], R62 ;  /* 0x0007843e01007387 */ /* 0x020be20000100800 */
[----:B-1----:R-:W-:-:S03]  /*9fd0*/  IMAD.MOV.U32 R0, RZ, RZ, R63 ;  /* 0x000000ffff007224 */ /* 0x002fc600078e003f */
[----:B-----5:R-:W5:Y:S04]  /*9fe0*/  LDL.LU.64 R62, [R1+0x7d8] ;  /* 0x0007d800013e7983 */ /* 0x020f680000300a00 */
[----:B------:R1:W-:Y:S04]  /*9ff0*/  STL [R1+0x780], R0 ;  /* 0x0007800001007387 */ /* 0x0003e80000100800 */
[----:B------:R2:W-:Y:S01]  /*a000*/  STL [R1+0x78c], R56 ;  /* 0x00078c3801007387 */ /* 0x0005e20000100800 */
[----:B-1----:R-:W-:-:S03]  /*a010*/  IMAD.MOV.U32 R0, RZ, RZ, R57 ;  /* 0x000000ffff007224 */ /* 0x002fc600078e0039 */
[----:B--2---:R-:W-:Y:S04]  /*a020*/  STL [R1+0x794], R102 ;  /* 0x0007946601007387 */ /* 0x004fe80000100800 */
[----:B------:R1:W-:Y:S04]  /*a030*/  STL [R1+0x788], R0 ;  /* 0x0007880001007387 */ /* 0x0003e80000100800 */
[----:B------:R-:W2:Y:S01]  /*a040*/  LDL.LU.64 R56, [R1+0x7e8] ;  /* 0x0007e80001387983 */ /* 0x000ea20000300a00 */
[----:B-1----:R-:W-:-:S05]  /*a050*/  MOV R0, R103 ;  /* 0x0000006700007202 */ /* 0x002fca0000000f00 */
[----:B------:R1:W-:Y:S04]  /*a060*/  STL [R1+0x790], R0 ;  /* 0x0007900001007387 */ /* 0x0003e80000100800 */
[----:B------:R4:W-:Y:S01]  /*a070*/  STL [R1+0x79c], R30 ;  /* 0x00079c1e01007387 */ /* 0x0009e20000100800 */
[----:B-1----:R-:W-:-:S03]  /*a080*/  IMAD.MOV.U32 R0, RZ, RZ, R31 ;  /* 0x000000ffff007224 */ /* 0x002fc600078e001f */
[----:B----4-:R-:W4:Y:S04]  /*a090*/  LDL.LU.64 R30, [R1+0x7f8] ;  /* 0x0007f800011e7983 */ /* 0x010f280000300a00 */
[----:B------:R1:W-:Y:S04]  /*a0a0*/  STL [R1+0x798], R0 ;  /* 0x0007980001007387 */ /* 0x0003e80000100800 */
[----:B------:R-:W-:Y:S01]  /*a0b0*/  STL [R1+0x7a4], R64 ;  /* 0x0007a44001007387 */ /* 0x000fe20000100800 */
[----:B-1----:R-:W-:-:S05]  /*a0c0*/  IMAD.MOV.U32 R0, RZ, RZ, R65 ;  /* 0x000000ffff007224 */ /* 0x002fca00078e0041 */
[----:B------:R1:W-:Y:S04]  /*a0d0*/  STL [R1+0x7a0], R0 ;  /* 0x0007a00001007387 */ /* 0x0003e80000100800 */
[----:B------:R3:W-:Y:S01]  /*a0e0*/  STL [R1+0x7ac], R240 ;  /* 0x0007acf001007387 */ /* 0x0007e20000100800 */
[----:B-1----:R-:W-:-:S03]  /*a0f0*/  IMAD.MOV.U32 R0, RZ, RZ, R241 ;  /* 0x000000ffff007224 */ /* 0x002fc600078e00f1 */
[----:B---3--:R-:W3:Y:S04]  /*a100*/  LDL.LU.64 R240, [R1+0x808] ;  /* 0x0008080001f07983 */ /* 0x008ee80000300a00 */
[----:B------:R1:W-:Y:S04]  /*a110*/  STL [R1+0x7a8], R0 ;  /* 0x0007a80001007387 */ /* 0x0003e80000100800 */
[----:B------:R-:W-:Y:S01]  /*a120*/  STL [R1+0x7b4], R66 ;  /* 0x0007b44201007387 */ /* 0x000fe20000100800 */
[----:B-1----:R-:W-:-:S05]  /*a130*/  MOV R0, R67 ;  /* 0x0000004300007202 */ /* 0x002fca0000000f00 */
[----:B------:R1:W-:Y:S04]  /*a140*/  STL [R1+0x7b0], R0 ;  /* 0x0007b00001007387 */ /* 0x0003e80000100800 */
[----:B------:R1:W-:Y:S02]  /*a150*/  STL [R1+0x7bc], R54 ;  /* 0x0007bc3601007387 */ /* 0x0003e40000100800 */
[----:B-1----:R-:W-:Y:S02]  /*a160*/  IMAD.MOV.U32 R0, RZ, RZ, R55 ;  /* 0x000000ffff007224 */ /* 0x002fe400078e0037 */
[----:B------:R-:W3:Y:S04]  /*a170*/  LDL.LU.64 R54, [R1+0x818] ;  /* 0x0008180001367983 */ /* 0x000ee80000300a00 */
[----:B------:R1:W-:Y:S04]  /*a180*/  STL [R1+0x7b8], R0 ;  /* 0x0007b80001007387 */ /* 0x0003e80000100800 */
[----:B------:R-:W-:Y:S01]  /*a190*/  STL [R1+0x7c4], R60 ;  /* 0x0007c43c01007387 */ /* 0x000fe20000100800 */
[----:B-1----:R-:W-:-:S05]  /*a1a0*/  IMAD.MOV.U32 R0, RZ, RZ, R61 ;  /* 0x000000ffff007224 */ /* 0x002fca00078e003d */
[----:B------:R1:W-:Y:S04]  /*a1b0*/  STL [R1+0x7c0], R0 ;  /* 0x0007c00001007387 */ /* 0x0003e80000100800 */
[----:B------:R1:W-:Y:S02]  /*a1c0*/  STL [R1+0x7cc], R6 ;  /* 0x0007cc0601007387 */ /* 0x0003e40000100800 */
[----:B-1----:R-:W-:Y:S02]  /*a1d0*/  IMAD.MOV.U32 R0, RZ, RZ, R7 ;  /* 0x000000ffff007224 */ /* 0x002fe400078e0007 */
[----:B------:R-:W3:Y:S04]  /*a1e0*/  LDL.LU.64 R6, [R1+0x828] ;  /* 0x0008280001067983 */ /* 0x000ee80000300a00 */
[----:B------:R5:W-:Y:S02]  /*a1f0*/  STL [R1+0x7c8], R0 ;  /* 0x0007c80001007387 */ /* 0x000be40000100800 */
[----:B-----5:R-:W-:-:S02]  /*a200*/  MOV R0, R63 ;  /* 0x0000003f00007202 */ /* 0x020fc40000000f00 */
[----:B------:R-:W-:Y:S04]  /*a210*/  STL [R1+0x7d4], R62 ;  /* 0x0007d43e01007387 */ /* 0x000fe80000100800 */
[----:B------:R1:W-:Y:S04]  /*a220*/  STL [R1+0x7d0], R0 ;  /* 0x0007d00001007387 */ /* 0x0003e80000100800 */
[----:B------:R5:W-:Y:S01]  /*a230*/  STL [R1+0x7dc], R52 ;  /* 0x0007dc3401007387 */ /* 0x000be20000100800 */
[----:B-1----:R-:W-:-:S03]  /*a240*/  IMAD.MOV.U32 R0, RZ, RZ, R53 ;  /* 0x000000ffff007224 */ /* 0x002fc600078e0035 */
[----:B-----5:R-:W5:Y:S04]  /*a250*/  LDL.LU.64 R52, [R1+0x838] ;  /* 0x0008380001347983 */ /* 0x020f680000300a00 */
[----:B------:R1:W-:Y:S04]  /*a260*/  STL [R1+0x7d8], R0 ;  /* 0x0007d80001007387 */ /* 0x0003e80000100800 */
[----:B--2---:R-:W-:Y:S01]  /*a270*/  STL [R1+0x7e4], R56 ;  /* 0x0007e43801007387 */ /* 0x004fe20000100800 */
[----:B-1----:R-:W-:-:S05]  /*a280*/  IMAD.MOV.U32 R0, RZ, RZ, R57 ;  /* 0x000000ffff007224 */ /* 0x002fca00078e0039 */
[----:B------:R1:W-:Y:S04]  /*a290*/  STL [R1+0x7e0], R0 ;  /* 0x0007e00001007387 */ /* 0x0003e80000100800 */
[----:B------:R2:W-:Y:S01]  /*a2a0*/  STL [R1+0x7ec], R28 ;  /* 0x0007ec1c01007387 */ /* 0x0005e20000100800 */
[----:B-1----:R-:W-:-:S03]  /*a2b0*/  IMAD.MOV.U32 R0, RZ, RZ, R29 ;  /* 0x000000ffff007224 */ /* 0x002fc600078e001d */
[----:B--2---:R-:W2:Y:S04]  /*a2c0*/  LDL.LU.64 R28, [R1+0x848] ;  /* 0x00084800011c7983 */ /* 0x004ea80000300a00 */
[----:B------:R1:W-:Y:S04]  /*a2d0*/  STL [R1+0x7e8], R0 ;  /* 0x0007e80001007387 */ /* 0x0003e80000100800 */
[----:B----4-:R4:W-:Y:S01]  /*a2e0*/  STL [R1+0x7f4], R30 ;  /* 0x0007f41e01007387 */ /* 0x0109e20000100800 */
[----:B-1----:R-:W-:-:S03]  /*a2f0*/  MOV R0, R31 ;  /* 0x0000001f00007202 */ /* 0x002fc60000000f00 */
[----:B----4-:R-:W4:Y:S04]  /*a300*/  LDL.LU.64 R30, [R1+0x850] ;  /* 0x00085000011e7983 */ /* 0x010f280000300a00 */
[----:B------:R1:W-:Y:S04]  /*a310*/  STL [R1+0x7f0], R0 ;  /* 0x0007f00001007387 */ /* 0x0003e80000100800 */
[----:B------:R1:W-:Y:S02]  /*a320*/  STL [R1+0x7fc], R98 ;  /* 0x0007fc6201007387 */ /* 0x0003e40000100800 */
[----:B-1----:R-:W-:-:S02]  /*a330*/  IMAD.MOV.U32 R0, RZ, RZ, R99 ;  /* 0x000000ffff007224 */ /* 0x002fc400078e0063 */
[----:B------:R-:W4:Y:S04]  /*a340*/  LDL.LU.64 R98, [R1+0x858] ;  /* 0x0008580001627983 */ /* 0x000f280000300a00 */
[----:B------:R1:W-:Y:S04]  /*a350*/  STL [R1+0x7f8], R0 ;  /* 0x0007f80001007387 */ /* 0x0003e80000100800 */
[----:B---3--:R3:W-:Y:S01]  /*a360*/  STL [R1+0x804], R240 ;  /* 0x000804f001007387 */ /* 0x0087e20000100800 */
[----:B-1----:R-:W-:-:S03]  /*a370*/  IMAD.MOV.U32 R0, RZ, RZ, R241 ;  /* 0x000000ffff007224 */ /* 0x002fc600078e00f1 */
[----:B---3--:R-:W3:Y:S04]  /*a380*/  LDL.LU.64 R240, [R1+0x860] ;  /* 0x0008600001f07983 */ /* 0x008ee80000300a00 */
[----:B------:R1:W-:Y:S04]  /*a390*/  STL [R1+0x800], R0 ;  /* 0x0008000001007387 */ /* 0x0003e80000100800 */
[----:B------:R1:W-:Y:S02]  /*a3a0*/  STL [R1+0x80c], R96 ;  /* 0x00080c6001007387 */ /* 0x0003e40000100800 */
[----:B-1----:R-:W-:-:S02]  /*a3b0*/  IMAD.MOV.U32 R0, RZ, RZ, R97 ;  /* 0x000000ffff007224 */ /* 0x002fc400078e0061 */
[----:B------:R-:W3:Y:S04]  /*a3c0*/  LDL.LU.64 R96, [R1+0x868] ;  /* 0x0008680001607983 */ /* 0x000ee80000300a00 */
[----:B------:R1:W-:Y:S04]  /*a3d0*/  STL [R1+0x808], R0 ;  /* 0x0008080001007387 */ /* 0x0003e80000100800 */
[----:B------:R1:W-:Y:S02]  /*a3e0*/  STL [R1+0x814], R54 ;  /* 0x0008143601007387 */ /* 0x0003e40000100800 */
[----:B-1----:R-:W-:-:S02]  /*a3f0*/  MOV R0, R55 ;  /* 0x0000003700007202 */ /* 0x002fc40000000f00 */
[----:B------:R-:W3:Y:S04]  /*a400*/  LDL.LU.64 R54, [R1+0x870] ;  /* 0x0008700001367983 */ /* 0x000ee80000300a00 */
[----:B------:R1:W-:Y:S04]  /*a410*/  STL [R1+0x810], R0 ;  /* 0x0008100001007387 */ /* 0x0003e80000100800 */
[----:B------:R1:W-:Y:S02]  /*a420*/  STL [R1+0x81c], R4 ;  /* 0x00081c0401007387 */ /* 0x0003e40000100800 */
[----:B-1----:R-:W-:-:S02]  /*a430*/  IMAD.MOV.U32 R0, RZ, RZ, R5 ;  /* 0x000000ffff007224 */ /* 0x002fc400078e0005 */
        /* <DEDUP_REMOVED lines=10> */
[----:B-----5:R5:W-:Y:S01]  /*a4e0*/  STL [R1+0x834], R52 ;  /* 0x0008343401007387 */ /* 0x020be20000100800 */
[----:B-1----:R-:W-:-:S03]  /*a4f0*/  MOV R0, R53 ;  /* 0x0000003500007202 */ /* 0x002fc60000000f00 */
[----:B-----5:R-:W5:Y:S04]  /*a500*/  LDL.LU.64 R52, [R1+0x890] ;  /* 0x0008900001347983 */ /* 0x020f680000300a00 */
[----:B------:R1:W-:Y:S04]  /*a510*/  STL [R1+0x830], R0 ;  /* 0x0008300001007387 */ /* 0x0003e80000100800 */
[----:B------:R2:W-:Y:S01]  /*a520*/  STL [R1+0x83c], R242 ;  /* 0x00083cf201007387 */ /* 0x0005e20000100800 */
[----:B-1----:R-:W-:-:S03]  /*a530*/  IMAD.MOV.U32 R0, RZ, RZ, R243 ;  /* 0x000000ffff007224 */ /* 0x002fc600078e00f3 */
[----:B--2---:R-:W2:Y:S04]  /*a540*/  LDL.LU.64 R242, [R1+0x898] ;  /* 0x0008980001f27983 */ /* 0x004ea80000300a00 */
[----:B------:R1:W-:Y:S04]  /*a550*/  STL [R1+0x838], R0 ;  /* 0x0008380001007387 */ /* 0x0003e80000100800 */
[----:B------:R1:W-:Y:S02]  /*a560*/  STL [R1+0x844], R28 ;  /* 0x0008441c01007387 */ /* 0x0003e40000100800 */
[----:B-1----:R-:W-:-:S02]  /*a570*/  IMAD.MOV.U32 R0, RZ, RZ, R29 ;  /* 0x000000ffff007224 */ /* 0x002fc400078e001d */
[----:B------:R-:W2:Y:S04]  /*a580*/  LDL.LU.64 R28, [R1+0x8a0] ;  /* 0x0008a000011c7983 */ /* 0x000ea80000300a00 */
[----:B------:R1:W-:Y:S04]  /*a590*/  STL [R1+0x840], R0 ;  /* 0x0008400001007387 */ /* 0x0003e80000100800 */
[----:B----4-:R4:W-:Y:S01]  /*a5a0*/  STL [R1+0x84c], R30 ;  /* 0x00084c1e01007387 */ /* 0x0109e20000100800 */
[----:B-1----:R-:W-:-:S03]  /*a5b0*/  IMAD.MOV.U32 R0, RZ, RZ, R31 ;  /* 0x000000ffff007224 */ /* 0x002fc600078e001f */
[----:B----4-:R-:W4:Y:S04]  /*a5c0*/  LDL.LU.64 R30, [R1+0x8a8] ;  /* 0x0008a800011e7983 */ /* 0x010f280000300a00 */
[----:B------:R1:W-:Y:S04]  /*a5d0*/  STL [R1+0x848], R0 ;  /* 0x0008480001007387 */ /* 0x0003e80000100800 */
[----:B------:R1:W-:Y:S02]  /*a5e0*/  STL [R1+0x854], R98 ;  /* 0x0008546201007387 */ /* 0x0003e40000100800 */
[----:B-1----:R-:W-:-:S02]  /*a5f0*/  MOV R0, R99 ;  /* 0x0000006300007202 */ /* 0x002fc40000000f00 */
        /* <DEDUP_REMOVED lines=27> */
[----:B-1----:R-:W-:-:S03]  /*a7b0*/  IMAD.MOV.U32 R0, RZ, RZ, R53 ;  /* 0x000000ffff007224 */ /* 0x002fc600078e0035 */
[----:B-----5:R-:W5:Y:S04]  /*a7c0*/  LDL.LU.64 R52, [R1+0x8e8] ;  /* 0x0008e80001347983 */ /* 0x020f680000300a00 */
[----:B------:R1:W-:Y:S04]  /*a7d0*/  STL [R1+0x888], R0 ;  /* 0x0008880001007387 */ /* 0x0003e80000100800 */
[----:B--2---:R2:W-:Y:S01]  /*a7e0*/  STL [R1+0x894], R242 ;  /* 0x000894f201007387 */ /* 0x0045e20000100800 */
[----:B-1----:R-:W-:-:S03]  /*a7f0*/  MOV R0, R243 ;  /* 0x000000f300007202 */ /* 0x002fc60000000f00 */
        /* <DEDUP_REMOVED lines=11> */
[----:B-1----:R-:W-:-:S02]  /*a8b0*/  IMAD.MOV.U32 R0, RZ, RZ, R99 ;  /* 0x000000ffff007224 */ /* 0x002fc400078e0063 */
[----:B------:R-:W4:Y:S04]  /*a8c0*/  LDL.LU.64 R98, [R1+0x908] ;  /* 0x0009080001627983 */ /* 0x000f280000300a00 */
[----:B------:R1:W-:Y:S04]  /*a8d0*/  STL [R1+0x8a8], R0 ;  /* 0x0008a80001007387 */ /* 0x0003e80000100800 */
[----:B---3--:R3:W-:Y:S01]  /*a8e0*/  STL [R1+0x8b4], R240 ;  /* 0x0008b4f001007387 */ /* 0x0087e20000100800 */
[----:B-1----:R-:W-:-:S03]  /*a8f0*/  MOV R0, R241 ;  /* 0x000000f100007202 */ /* 0x002fc60000000f00 */
        /* <DEDUP_REMOVED lines=27> */
[----:B-1----:R-:W-:-:S03]  /*aab0*/  IMAD.MOV.U32 R0, RZ, RZ, R243 ;  /* 0x000000ffff007224 */ /* 0x002fc600078e00f3 */
[----:B--2---:R-:W2:Y:S04]  /*aac0*/  LDL.LU.64 R242, [R1+0x948] ;  /* 0x0009480001f27983 */ /* 0x004ea80000300a00 */
[----:B------:R1:W-:Y:S04]  /*aad0*/  STL [R1+0x8e8], R0 ;  /* 0x0008e80001007387 */ /* 0x0003e80000100800 */
[----:B------:R1:W-:Y:S02]  /*aae0*/  STL [R1+0x8f4], R28 ;  /* 0x0008f41c01007387 */ /* 0x0003e40000100800 */
[----:B-1----:R-:W-:-:S02]  /*aaf0*/  MOV R0, R29 ;  /* 0x0000001d00007202 */ /* 0x002fc40000000f00 */
        /* <DEDUP_REMOVED lines=122> */
[----:B-----5:R-:W-:Y:S04]  /*b2a0*/  STL [R1+0x9ec], R52 ;  /* 0x0009ec3401007387 */ /* 0x020fe80000100800 */
[----:B------:R-:W5:Y:S01]  /*b2b0*/  LDL.LU.64 R56, [R1+0xa48] ;  /* 0x000a480001387983 */ /* 0x000f620000300a00 */
[----:B-1----:R-:W-:-:S05]  /*b2c0*/  IMAD.MOV.U32 R0, RZ, RZ, R53 ;  /* 0x000000ffff007224 */ /* 0x002fca00078e0035 */
        /* <DEDUP_REMOVED lines=17> */
[----:B---3--:R-:W-:Y:S04]  /*b3e0*/  STL [R1+0xa14], R240 ;  /* 0x000a14f001007387 */ /* 0x008fe80000100800 */
[----:B------:R-:W3:Y:S01]  /*b3f0*/  LDL.LU.64 R52, [R1+0xa70] ;  /* 0x000a700001347983 */ /* 0x000ee20000300a00 */
[----:B-1----:R-:W-:-:S05]  /*b400*/  MOV R0, R241 ;  /* 0x000000f100007202 */ /* 0x002fca0000000f00 */
[----:B------:R1:W-:Y:S02]  /*b410*/  STL [R1+0xa10], R0 ;  /* 0x000a100001007387 */ /* 0x0003e40000100800 */
[----:B-1----:R-:W-:Y:S02]  /*b420*/  IMAD.MOV.U32 R0, RZ, RZ, R97 ;  /* 0x000000ffff007224 */ /* 0x002fe400078e0061 */
[----:B------:R1:W-:Y:S04]  /*b430*/  STL [R1+0xa1c], R96 ;  /* 0x000a1c6001007387 */ /* 0x0003e80000100800 */
[----:B-1----:R-:W3:Y:S04]  /*b440*/  LDL.LU.64 R96, [R1+0xa78] ;  /* 0x000a780001607983 */ /* 0x002ee80000300a00 */
[----:B------:R1:W-:Y:S04]  /*b450*/  STL [R1+0xa18], R0 ;  /* 0x000a180001007387 */ /* 0x0003e80000100800 */
[----:B------:R1:W-:Y:S04]  /*b460*/  STL [R1+0xa24], R54 ;  /* 0x000a243601007387 */ /* 0x0003e80000100800 */
[----:B------:R-:W3:Y:S01]  /*b470*/  LDL.LU.64 R240, [R1+0xa80] ;  /* 0x000a800001f07983 */ /* 0x000ee20000300a00 */
[----:B-1----:R-:W-:-:S03]  /*b480*/  IMAD.MOV.U32 R0, RZ, RZ, R55 ;  /* 0x000000ffff007224 */ /* 0x002fc600078e0037 */
[----:B------:R-:W-:Y:S04]  /*b490*/  STL [R1+0xa2c], R4 ;  /* 0x000a2c0401007387 */ /* 0x000fe80000100800 */
[----:B------:R1:W-:Y:S04]  /*b4a0*/  STL [R1+0xa20], R0 ;  /* 0x000a200001007387 */ /* 0x0003e80000100800 */
[----:B------:R-:W3:Y:S01]  /*b4b0*/  LDL.LU.64 R54, [R1+0xa88] ;  /* 0x000a880001367983 */ /* 0x000ee20000300a00 */
[----:B-1----:R-:W-:-:S03]  /*b4c0*/  IMAD.MOV.U32 R0, RZ, RZ, R5 ;  /* 0x000000ffff007224 */ /* 0x002fc600078e0005 */
[----:B------:R-:W-:Y:S04]  /*b4d0*/  STL [R1+0xa34], R6 ;  /* 0x000a340601007387 */ /* 0x000fe80000100800 */
[----:B------:R1:W-:Y:S04]  /*b4e0*/  STL [R1+0xa28], R0 ;  /* 0x000a280001007387 */ /* 0x0003e80000100800 */
[----:B------:R-:W3:Y:S01]  /*b4f0*/  LDL.LU.64 R4, [R1+0xa90] ;  /* 0x000a900001047983 */ /* 0x000ee20000300a00 */
[----:B-1----:R-:W-:-:S03]  /*b500*/  MOV R0, R7 ;  /* 0x0000000700007202 */ /* 0x002fc60000000f00 */
[----:B------:R-:W-:Y:S04]  /*b510*/  STL [R1+0xa3c], R58 ;  /* 0x000a3c3a01007387 */ /* 0x000fe80000100800 */
[----:B------:R1:W-:Y:S04]  /*b520*/  STL [R1+0xa30], R0 ;  /* 0x000a300001007387 */ /* 0x0003e80000100800 */
[----:B------:R-:W3:Y:S01]  /*b530*/  LDL.LU.64 R6, [R1+0xa98] ;  /* 0x000a980001067983 */ /* 0x000ee20000300a00 */
[----:B-1----:R-:W-:-:S03]  /*b540*/  IMAD.MOV.U32 R0, RZ, RZ, R59 ;  /* 0x000000ffff007224 */ /* 0x002fc600078e003b */
[----:B-----5:R-:W-:Y:S04]  /*b550*/  STL [R1+0xa44], R56 ;  /* 0x000a443801007387 */ /* 0x020fe80000100800 */
[----:B------:R1:W-:Y:S04]  /*b560*/  STL [R1+0xa38], R0 ;  /* 0x000a380001007387 */ /* 0x0003e80000100800 */
[----:B------:R-:W5:Y:S01]  /*b570*/  LDL.LU.64 R58, [R1+0xaa0] ;  /* 0x000aa000013a7983 */ /* 0x000f620000300a00 */
[----:B-1----:R-:W-:-:S03]  /*b580*/  IMAD.MOV.U32 R0, RZ, RZ, R57 ;  /* 0x000000ffff007224 */ /* 0x002fc600078e0039 */
[----:B--2---:R-:W-:Y:S04]  /*b590*/  STL [R1+0xa4c], R242 ;  /* 0x000a4cf201007387 */ /* 0x004fe80000100800 */
[----:B------:R1:W-:Y:S02]  /*b5a0*/  STL [R1+0xa40], R0 ;  /* 0x000a400001007387 */ /* 0x0003e40000100800 */
[----:B-1----:R-:W-:Y:S02]  /*b5b0*/  IMAD.MOV.U32 R0, RZ, RZ, R243 ;  /* 0x000000ffff007224 */ /* 0x002fe400078e00f3 */
[----:B------:R-:W2:Y:S04]  /*b5c0*/  LDL.LU.64 R242, [R1+0xaa8] ;  /* 0x000aa80001f27983 */ /* 0x000ea80000300a00 */
        /* <DEDUP_REMOVED lines=35> */
[----:B-----5:R-:W-:Y:S04]  /*b800*/  STL [R1+0xa9c], R58 ;  /* 0x000a9c3a01007387 */ /* 0x020fe80000100800 */
[----:B------:R1:W-:Y:S04]  /*b810*/  STL [R1+0xa90], R0 ;  /* 0x000a900001007387 */ /* 0x0003e80000100800 */
[----:B------:R-:W5:Y:S04]  /*b820*/  LDL.LU.64 R6, [R1+0xaf0] ;  /* 0x000af00001067983 */ /* 0x000f680000300a00 */
[----:B------:R-:W5:Y:S01]  /*b830*/  LDL.LU.64 R56, [R1+0xaf8] ;  /* 0x000af80001387983 */ /* 0x000f620000300a00 */
[----:B-1----:R-:W-:-:S05]  /*b840*/  IMAD.MOV.U32 R0, RZ, RZ, R59 ;  /* 0x000000ffff007224 */ /* 0x002fca00078e003b */
        /* <DEDUP_REMOVED lines=9> */
[----:B----4-:R4:W-:Y:S04]  /*b8e0*/  STL [R1+0xab4], R30 ;  /* 0x000ab41e01007387 */ /* 0x0109e80000100800 */
[----:B------:R-:W2:Y:S01]  /*b8f0*/  LDL.LU.64 R58, [R1+0xb10] ;  /* 0x000b1000013a7983 */ /* 0x000ea20000300a00 */
[----:B-1----:R-:W-:-:S03]  /*b900*/  MOV R0, R31 ;  /* 0x0000001f00007202 */ /* 0x002fc60000000f00 */
[----:B------:R-:W-:Y:S04]  /*b910*/  STL [R1+0xabc], R98 ;  /* 0x000abc6201007387 */ /* 0x000fe80000100800 */
[----:B------:R1:W-:Y:S04]  /*b920*/  STL [R1+0xab0], R0 ;  /* 0x000ab00001007387 */ /* 0x0003e80000100800 */
[----:B----4-:R-:W4:Y:S01]  /*b930*/  LDL.LU.64 R30, [R1+0xb18] ;  /* 0x000b1800011e7983 */ /* 0x010f220000300a00 */
[----:B-1----:R-:W-:-:S03]  /*b940*/  IMAD.MOV.U32 R0, RZ, RZ, R99 ;  /* 0x000000ffff007224 */ /* 0x002fc600078e0063 */
[----:B---3--:R-:W-:Y:S04]  /*b950*/  STL [R1+0xac4], R52 ;  /* 0x000ac43401007387 */ /* 0x008fe80000100800 */
[----:B------:R1:W-:Y:S04]  /*b960*/  STL [R1+0xab8], R0 ;  /* 0x000ab80001007387 */ /* 0x0003e80000100800 */
[----:B------:R-:W3:Y:S01]  /*b970*/  LDL.LU.64 R98, [R1+0xb20] ;  /* 0x000b200001627983 */ /* 0x000ee20000300a00 */
[----:B-1----:R-:W-:-:S03]  /*b980*/  IMAD.MOV.U32 R0, RZ, RZ, R53 ;  /* 0x000000ffff007224 */ /* 0x002fc600078e0035 */
        /* <DEDUP_REMOVED lines=17> */
[----:B------:R5:W-:Y:S02]  /*baa0*/  STL [R1+0xae0], R0 ;  /* 0x000ae00001007387 */ /* 0x000be40000100800 */
[----:B-----5:R-:W-:Y:S02]  /*bab0*/  IMAD.MOV.U32 R0, RZ, RZ, R7 ;  /* 0x000000ffff007224 */ /* 0x020fe400078e0007 */
[----:B------:R1:W-:Y:S04]  /*bac0*/  STL [R1+0xaec], R6 ;  /* 0x000aec0601007387 */ /* 0x0003e80000100800 */
[----:B------:R-:W-:Y:S04]  /*bad0*/  STL [R1+0xaf4], R56 ;  /* 0x000af43801007387 */ /* 0x000fe80000100800 */
[----:B------:R5:W-:Y:S04]  /*bae0*/  STL [R1+0xae8], R0 ;  /* 0x000ae80001007387 */ /* 0x000be80000100800 */
[----:B-1----:R-:W3:Y:S01]  /*baf0*/  LDL.LU.64 R6, [R1+0xb50] ;  /* 0x000b500001067983 */ /* 0x002ee20000300a00 */
[----:B-----5:R-:W-:-:S03]  /*bb00*/  MOV R0, R57 ;  /* 0x0000003900007202 */ /* 0x020fc60000000f00 */
[----:B--2---:R-:W-:Y:S04]  /*bb10*/  STL [R1+0xafc], R242 ;  /* 0x000afcf201007387 */ /* 0x004fe80000100800 */
[----:B------:R1:W-:Y:S02]  /*bb20*/  STL [R1+0xaf0], R0 ;  /* 0x000af00001007387 */ /* 0x0003e40000100800 */
[----:B-1----:R-:W-:Y:S02]  /*bb30*/  IMAD.MOV.U32 R0, RZ, RZ, R243 ;  /* 0x000000ffff007224 */ /* 0x002fe400078e00f3 */
[----:B------:R-:W2:Y:S04]  /*bb40*/  LDL.LU.64 R242, [R1+0xb58] ;  /* 0x000b580001f27983 */ /* 0x000ea80000300a00 */
[----:B------:R1:W-:Y:S04]  /*bb50*/  STL [R1+0xaf8], R0 ;  /* 0x000af80001007387 */ /* 0x0003e80000100800 */
[----:B------:R5:W-:Y:S01]  /*bb60*/  STL [R1+0xb04], R28 ;  /* 0x000b041c01007387 */ /* 0x000be20000100800 */
[----:B-1----:R-:W-:-:S03]  /*bb70*/  IMAD.MOV.U32 R0, RZ, RZ, R29 ;  /* 0x000000ffff007224 */ /* 0x002fc600078e001d */
[----:B------:R-:W-:Y:S04]  /*bb80*/  STL [R1+0xb0c], R58 ;  /* 0x000b0c3a01007387 */ /* 0x000fe80000100800 */
[----:B------:R1:W-:Y:S04]  /*bb90*/  STL [R1+0xb00], R0 ;  /* 0x000b000001007387 */ /* 0x0003e80000100800 */
[----:B-----5:R-:W5:Y:S01]  /*bba0*/  LDL.LU.64 R28, [R1+0xb60] ;  /* 0x000b6000011c7983 */ /* 0x020f620000300a00 */
[----:B-1----:R-:W-:-:S03]  /*bbb0*/  IMAD.MOV.U32 R0, RZ, RZ, R59 ;  /* 0x000000ffff007224 */ /* 0x002fc600078e003b */
[----:B----4-:R-:W-:Y:S04]  /*bbc0*/  STL [R1+0xb14], R30 ;  /* 0x000b141e01007387 */ /* 0x010fe80000100800 */
[----:B------:R1:W-:Y:S02]  /*bbd0*/  STL [R1+0xb08], R0 ;  /* 0x000b080001007387 */ /* 0x0003e40000100800 */
[----:B-1----:R-:W-:Y:S02]  /*bbe0*/  MOV R0, R31 ;  /* 0x0000001f00007202 */ /* 0x002fe40000000f00 */
[----:B------:R-:W4:Y:S04]  /*bbf0*/  LDL.LU.64 R30, [R1+0xb68] ;  /* 0x000b6800011e7983 */ /* 0x000f280000300a00 */
[----:B------:R1:W-:Y:S04]  /*bc00*/  STL [R1+0xb10], R0 ;  /* 0x000b100001007387 */ /* 0x0003e80000100800 */
[----:B---3--:R3:W-:Y:S01]  /*bc10*/  STL [R1+0xb1c], R98 ;  /* 0x000b1c6201007387 */ /* 0x0087e20000100800 */
[----:B-1----:R-:W-:-:S03]  /*bc20*/  IMAD.MOV.U32 R0, RZ, RZ, R99 ;  /* 0x000000ffff007224 */ /* 0x002fc600078e0063 */
[----:B------:R-:W-:Y:S04]  /*bc30*/  STL [R1+0xb24], R52 ;  /* 0x000b243401007387 */ /* 0x000fe80000100800 */
[----:B------:R1:W-:Y:S04]  /*bc40*/  STL [R1+0xb18], R0 ;  /* 0x000b180001007387 */ /* 0x0003e80000100800 */
[----:B---3--:R-:W3:Y:S01]  /*bc50*/  LDL.LU.64 R98, [R1+0xb70] ;  /* 0x000b700001627983 */ /* 0x008ee20000300a00 */
[----:B-1----:R-:W-:-:S03]  /*bc60*/  IMAD.MOV.U32 R0, RZ, RZ, R53 ;  /* 0x000000ffff007224 */ /* 0x002fc600078e0035 */
[----:B------:R-:W-:Y:S04]  /*bc70*/  STL [R1+0xb2c], R96 ;  /* 0x000b2c6001007387 */ /* 0x000fe80000100800 */
[----:B------:R1:W-:Y:S02]  /*bc80*/  STL [R1+0xb20], R0 ;  /* 0x000b200001007387 */ /* 0x0003e40000100800 */
[----:B-1----:R-:W-:Y:S02]  /*bc90*/  IMAD.MOV.U32 R0, RZ, RZ, R97 ;  /* 0x000000ffff007224 */ /* 0x002fe400078e0061 */
[----:B------:R-:W3:Y:S04]  /*bca0*/  LDL.LU.64 R96, [R1+0xb78] ;  /* 0x000b780001607983 */ /* 0x000ee80000300a00 */
[----:B------:R1:W-:Y:S04]  /*bcb0*/  STL [R1+0xb28], R0 ;  /* 0x000b280001007387 */ /* 0x0003e80000100800 */
[----:B------:R1:W-:Y:S04]  /*bcc0*/  STL [R1+0xb34], R240 ;  /* 0x000b34f001007387 */ /* 0x0003e80000100800 */
[----:B------:R-:W3:Y:S01]  /*bcd0*/  LDL.LU.64 R66, [R1+0xb80] ;  /* 0x000b800001427983 */ /* 0x000ee20000300a00 */
[----:B-1----:R-:W-:-:S05]  /*bce0*/  MOV R0, R241 ;  /* 0x000000f100007202 */ /* 0x002fca0000000f00 */
[----:B------:R1:W-:Y:S04]  /*bcf0*/  STL [R1+0xb30], R0 ;  /* 0x000b300001007387 */ /* 0x0003e80000100800 */
[----:B------:R-:W-:Y:S04]  /*bd00*/  STL [R1+0xb3c], R54 ;  /* 0x000b3c3601007387 */ /* 0x000fe80000100800 */
[----:B------:R-:W3:Y:S01]  /*bd10*/  LDL.LU.64 R240, [R1+0xb88] ;  /* 0x000b880001f07983 */ /* 0x000ee20000300a00 */
[----:B-1----:R-:W-:-:S03]  /*bd20*/  IMAD.MOV.U32 R0, RZ, RZ, R55 ;  /* 0x000000ffff007224 */ /* 0x002fc600078e0037 */
[----:B------:R-:W-:Y:S04]  /*bd30*/  STL [R1+0xb44], R4 ;  /* 0x000b440401007387 */ /* 0x000fe80000100800 */
[----:B------:R1:W-:Y:S04]  /*bd40*/  STL [R1+0xb38], R0 ;  /* 0x000b380001007387 */ /* 0x0003e80000100800 */
[----:B------:R-:W3:Y:S04]  /*bd50*/  LDL.LU.64 R60, [R1+0xb90] ;  /* 0x000b9000013c7983 */ /* 0x000ee80000300a00 */
[----:B------:R-:W3:Y:S01]  /*bd60*/  LDL.LU.64 R62, [R1+0xb98] ;  /* 0x000b9800013e7983 */ /* 0x000ee20000300a00 */
[----:B-1----:R-:W-:-:S05]  /*bd70*/  IMAD.MOV.U32 R0, RZ, RZ, R5 ;  /* 0x000000ffff007224 */ /* 0x002fca00078e0005 */
[----:B------:R1:W-:Y:S04]  /*bd80*/  STL [R1+0xb40], R0 ;  /* 0x000b400001007387 */ /* 0x0003e80000100800 */
[----:B------:R-:W-:Y:S04]  /*bd90*/  STL [R1+0xb4c], R6 ;  /* 0x000b4c0601007387 */ /* 0x000fe80000100800 */
[----:B------:R-:W3:Y:S01]  /*bda0*/  LDL.LU.64 R56, [R1+0xba0] ;  /* 0x000ba00001387983 */ /* 0x000ee20000300a00 */
[----:B-1----:R-:W-:-:S03]  /*bdb0*/  IMAD.MOV.U32 R0, RZ, RZ, R7 ;  /* 0x000000ffff007224 */ /* 0x002fc600078e0007 */
[----:B------:R-:W3:Y:S04]  /*bdc0*/  LDL.LU.64 R58, [R1+0xba8] ;  /* 0x000ba800013a7983 */ /* 0x000ee80000300a00 */
[----:B------:R1:W-:Y:S04]  /*bdd0*/  STL [R1+0xb48], R0 ;  /* 0x000b480001007387 */ /* 0x0003e80000100800 */
[----:B--2---:R-:W-:Y:S04]  /*bde0*/  STL [R1+0xb54], R242 ;  /* 0x000b54f201007387 */ /* 0x004fe80000100800 */
[----:B------:R-:W2:Y:S01]  /*bdf0*/  LDL.LU.64 R52, [R1+0xbb0] ;  /* 0x000bb00001347983 */ /* 0x000ea20000300a00 */
[----:B-1----:R-:W-:-:S03]  /*be00*/  MOV R0, R243 ;  /* 0x000000f300007202 */ /* 0x002fc60000000f00 */
[----:B------:R-:W2:Y:S04]  /*be10*/  LDL.LU.64 R54, [R1+0xbb8] ;  /* 0x000bb80001367983 */ /* 0x000ea80000300a00 */
[----:B------:R1:W-:Y:S04]  /*be20*/  STL [R1+0xb50], R0 ;  /* 0x000b500001007387 */ /* 0x0003e80000100800 */
[----:B-----5:R-:W-:Y:S04]  /*be30*/  STL [R1+0xb5c], R28 ;  /* 0x000b5c1c01007387 */ /* 0x020fe80000100800 */
[----:B------:R-:W5:Y:S01]  /*be40*/  LDL.LU.64 R4, [R1+0xbc0] ;  /* 0x000bc00001047983 */ /* 0x000f620000300a00 */
[----:B-1----:R-:W-:-:S03]  /*be50*/  IMAD.MOV.U32 R0, RZ, RZ, R29 ;  /* 0x000000ffff007224 */ /* 0x002fc600078e001d */
[----:B------:R-:W5:Y:S04]  /*be60*/  LDL.LU.64 R6, [R1+0xbc8] ;  /* 0x000bc80001067983 */ /* 0x000f680000300a00 */
[----:B------:R1:W-:Y:S04]  /*be70*/  STL [R1+0xb58], R0 ;  /* 0x000b580001007387 */ /* 0x0003e80000100800 */
[----:B----4-:R-:W-:Y:S04]  /*be80*/  STL [R1+0xb64], R30 ;  /* 0x000b641e01007387 */ /* 0x010fe80000100800 */
[----:B------:R-:W4:Y:S01]  /*be90*/  LDL.LU.64 R242, [R1+0xbd0] ;  /* 0x000bd00001f27983 */ /* 0x000f220000300a00 */
[----:B-1----:R-:W-:-:S03]  /*bea0*/  IMAD.MOV.U32 R0, RZ, RZ, R31 ;  /* 0x000000ffff007224 */ /* 0x002fc600078e001f */
[----:B------:R-:W4:Y:S04]  /*beb0*/  LDL.LU.64 R28, [R1+0xbd8] ;  /* 0x000bd800011c7983 */ /* 0x000f280000300a00 */
[----:B------:R1:W-:Y:S04]  /*bec0*/  STL [R1+0xb60], R0 ;  /* 0x000b600001007387 */ /* 0x0003e80000100800 */
[----:B---3--:R3:W-:Y:S01]  /*bed0*/  STL [R1+0xb6c], R98 ;  /* 0x000b6c6201007387 */ /* 0x0087e20000100800 */
[----:B-1----:R-:W-:-:S03]  /*bee0*/  IMAD.MOV.U32 R0, RZ, RZ, R99 ;  /* 0x000000ffff007224 */ /* 0x002fc600078e0063 */
[----:B------:R-:W4:Y:S04]  /*bef0*/  LDL.LU.64 R30, [R1+0xbe0] ;  /* 0x000be000011e7983 */ /* 0x000f280000300a00 */
[----:B---3--:R-:W3:Y:S04]  /*bf00*/  LDL.LU.64 R98, [R1+0xbe8] ;  /* 0x000be80001627983 */ /* 0x008ee80000300a00 */
[----:B------:R1:W-:Y:S02]  /*bf10*/  STL [R1+0xb68], R0 ;  /* 0x000b680001007387 */ /* 0x0003e40000100800 */
[----:B-1----:R-:W-:-:S02]  /*bf20*/  MOV R0, R97 ;  /* 0x0000006100007202 */ /* 0x002fc40000000f00 */
[----:B------:R1:W-:Y:S04]  /*bf30*/  STL [R1+0xb74], R96 ;  /* 0x000b746001007387 */ /* 0x0003e80000100800 */
[----:B-1----:R-:W3:Y:S04]  /*bf40*/  LDL.LU.64 R96, [R1+0xbf0] ;  /* 0x000bf00001607983 */ /* 0x002ee80000300a00 */
[----:B------:R1:W-:Y:S04]  /*bf50*/  STL [R1+0xb70], R0 ;  /* 0x000b700001007387 */ /* 0x0003e80000100800 */
[----:B------:R-:W-:Y:S01]  /*bf60*/  STL [R1+0xb7c], R66 ;  /* 0x000b7c4201007387 */ /* 0x000fe20000100800 */
[----:B-1----:R-:W-:-:S03]  /*bf70*/  IMAD.MOV.U32 R0, RZ, RZ, R67 ;  /* 0x000000ffff007224 */ /* 0x002fc600078e0043 */
[----:B------:R-:W-:Y:S04]  /*bf80*/  STL [R1+0xb84], R240 ;  /* 0x000b84f001007387 */ /* 0x000fe80000100800 */
[----:B------:R1:W-:Y:S02]  /*bf90*/  STL [R1+0xb78], R0 ;  /* 0x000b780001007387 */ /* 0x0003e40000100800 */
[----:B-1----:R-:W-:Y:S02]  /*bfa0*/  IMAD.MOV.U32 R0, RZ, RZ, R241 ;  /* 0x000000ffff007224 */ /* 0x002fe400078e00f1 */
[----:B------:R-:W3:Y:S04]  /*bfb0*/  LDL.LU.64 R240, [R1+0xcf0] ;  /* 0x000cf00001f07983 */ /* 0x000ee80000300a00 */
[----:B------:R1:W-:Y:S04]  /*bfc0*/  STL [R1+0xb80], R0 ;  /* 0x000b800001007387 */ /* 0x0003e80000100800 */
[----:B------:R-:W-:Y:S01]  /*bfd0*/  STL [R1+0xb8c], R60 ;  /* 0x000b8c3c01007387 */ /* 0x000fe20000100800 */
[----:B-1----:R-:W-:-:S03]  /*bfe0*/  IMAD.MOV.U32 R0, RZ, RZ, R61 ;  /* 0x000000ffff007224 */ /* 0x002fc600078e003d */
[----:B------:R-:W-:Y:S04]  /*bff0*/  STL [R1+0xb94], R62 ;  /* 0x000b943e01007387 */ /* 0x000fe80000100800 */
[----:B------:R1:W-:Y:S02]  /*c000*/  STL [R1+0xb88], R0 ;  /* 0x000b880001007387 */ /* 0x0003e40000100800 */
[----:B-1----:R-:W-:Y:S02]  /*c010*/  MOV R0, R63 ;  /* 0x0000003f00007202 */ /* 0x002fe40000000f00 */
[----:B------:R-:W-:Y:S04]  /*c020*/  STL [R1+0xb9c], R56 ;  /* 0x000b9c3801007387 */ /* 0x000fe80000100800 */
[----:B------:R1:W-:Y:S04]  /*c030*/  STL [R1+0xb90], R0 ;  /* 0x000b900001007387 */ /* 0x0003e80000100800 */
[----:B------:R-:W-:Y:S01]  /*c040*/  STL [R1+0xba4], R58 ;  /* 0x000ba43a01007387 */ /* 0x000fe20000100800 */
[----:B-1----:R-:W-:-:S05]  /*c050*/  IMAD.MOV.U32 R0, RZ, RZ, R57 ;  /* 0x000000ffff007224 */ /* 0x002fca00078e0039 */
[----:B------:R1:W-:Y:S02]  /*c060*/  STL [R1+0xb98], R0 ;  /* 0x000b980001007387 */ /* 0x0003e40000100800 */
[----:B-1----:R-:W-:Y:S02]  /*c070*/  IMAD.MOV.U32 R0, RZ, RZ, R59 ;  /* 0x000000ffff007224 */ /* 0x002fe400078e003b */
[----:B--2---:R-:W-:Y:S04]  /*c080*/  STL [R1+0xbac], R52 ;  /* 0x000bac3401007387 */ /* 0x004fe80000100800 */
[----:B------:R1:W-:Y:S04]  /*c090*/  STL [R1+0xba0], R0 ;  /* 0x000ba00001007387 */ /* 0x0003e80000100800 */
[----:B------:R-:W-:Y:S01]  /*c0a0*/  STL [R1+0xbb4], R54 ;  /* 0x000bb43601007387 */ /* 0x000fe20000100800 */
[----:B-1----:R-:W-:-:S05]  /*c0b0*/  IMAD.MOV.U32 R0, RZ, RZ, R53 ;  /* 0x000000ffff007224 */ /* 0x002fca00078e0035 */
[----:B------:R1:W-:Y:S04]  /*c0c0*/  STL [R1+0xba8], R0 ;  /* 0x000ba80001007387 */ /* 0x0003e80000100800 */
[----:B-----5:R-:W-:Y:S01]  /*c0d0*/  STL [R1+0xbbc], R4 ;  /* 0x000bbc0401007387 */ /* 0x020fe20000100800 */
[----:B-1----:R-:W-:-:S05]  /*c0e0*/  MOV R0, R55 ;  /* 0x0000003700007202 */ /* 0x002fca0000000f00 */
[----:B------:R1:W-:Y:S04]  /*c0f0*/  STL [R1+0xbb0], R0 ;  /* 0x000bb00001007387 */ /* 0x0003e80000100800 */
[----:B------:R-:W-:Y:S01]  /*c100*/  STL [R1+0xbc4], R6 ;  /* 0x000bc40601007387 */ /* 0x000fe20000100800 */
[----:B-1----:R-:W-:-:S05]  /*c110*/  IMAD.MOV.U32 R0, RZ, RZ, R5 ;  /* 0x000000ffff007224 */ /* 0x002fca00078e0005 */
[----:B------:R1:W-:Y:S02]  /*c120*/  STL [R1+0xbb8], R0 ;  /* 0x000bb80001007387 */ /* 0x0003e40000100800 */
[----:B-1----:R-:W-:Y:S02]  /*c130*/  IMAD.MOV.U32 R0, RZ, RZ, R7 ;  /* 0x000000ffff007224 */ /* 0x002fe400078e0007 */
[----:B----4-:R-:W-:Y:S04]  /*c140*/  STL [R1+0xbcc], R242 ;  /* 0x000bccf201007387 */ /* 0x010fe80000100800 */
[----:B------:R1:W-:Y:S04]  /*c150*/  STL [R1+0xbc0], R0 ;  /* 0x000bc00001007387 */ /* 0x0003e80000100800 */
[----:B------:R-:W-:Y:S01]  /*c160*/  STL [R1+0xbd4], R28 ;  /* 0x000bd41c01007387 */ /* 0x000fe20000100800 */
[----:B-1----:R-:W-:-:S05]  /*c170*/  IMAD.MOV.U32 R0, RZ, RZ, R243 ;  /* 0x000000ffff007224 */ /* 0x002fca00078e00f3 */
[----:B------:R1:W-:Y:S04]  /*c180*/  STL [R1+0xbc8], R0 ;  /* 0x000bc80001007387 */ /* 0x0003e80000100800 */
[----:B------:R-:W-:Y:S01]  /*c190*/  STL [R1+0xbdc], R30 ;  /* 0x000bdc1e01007387 */ /* 0x000fe20000100800 */
[----:B-1----:R-:W-:-:S05]  /*c1a0*/  MOV R0, R29 ;  /* 0x0000001d00007202 */ /* 0x002fca0000000f00 */
[----:B------:R1:W-:Y:S04]  /*c1b0*/  STL [R1+0xbd0], R0 ;  /* 0x000bd00001007387 */ /* 0x0003e80000100800 */
[----:B---3--:R-:W-:Y:S01]  /*c1c0*/  STL [R1+0xbe4], R98 ;  /* 0x000be46201007387 */ /* 0x008fe20000100800 */
[----:B-1----:R-:W-:-:S05]  /*c1d0*/  IMAD.MOV.U32 R0, RZ, RZ, R31 ;  /* 0x000000ffff007224 */ /* 0x002fca00078e001f */
[----:B------:R1:W-:Y:S02]  /*c1e0*/  STL [R1+0xbd8], R0 ;  /* 0x000bd80001007387 */ /* 0x0003e40000100800 */
[----:B-1----:R-:W-:Y:S02]  /*c1f0*/  IMAD.MOV.U32 R0, RZ, RZ, R99 ;  /* 0x000000ffff007224 */ /* 0x002fe400078e0063 */
[----:B------:R-:W1:Y:S04]  /*c200*/  S2R R99, SR_TID.X ;  /* 0x0000000000637919 */ /* 0x000e680000002100 */
[----:B------:R2:W-:Y:S04]  /*c210*/  STL [R1+0xbe0], R0 ;  /* 0x000be00001007387 */ /* 0x0005e80000100800 */
[----:B------:R-:W-:Y:S04]  /*c220*/  STL [R1+0xbec], R96 ;  /* 0x000bec6001007387 */ /* 0x000fe80000100800 */
[----:B------:R-:W3:Y:S01]  /*c230*/  LDL.LU.64 R242, [R1+0x350] ;  /* 0x0003500001f27983 */ /* 0x000ee20000300a00 */
[----:B--2---:R-:W-:-:S05]  /*c240*/  IMAD.MOV.U32 R0, RZ, RZ, R97 ;  /* 0x000000ffff007224 */ /* 0x004fca00078e0061 */
[----:B------:R2:W-:Y:S04]  /*c250*/  STL [R1+0xbe8], R0 ;  /* 0x000be80001007387 */ /* 0x0005e80000100800 */
[----:B------:R4:W-:Y:S04]  /*c260*/  STL [R1+0xbf4], R240 ;  /* 0x000bf4f001007387 */ /* 0x0009e80000100800 */
[----:B------:R-:W5:Y:S04]  /*c270*/  LDL.LU.64 R28, [R1+0x358] ;  /* 0x00035800011c7983 */ /* 0x000f680000300a00 */
[----:B------:R-:W5:Y:S01]  /*c280*/  LDL.LU.64 R62, [R1+0x360] ;  /* 0x00036000013e7983 */ /* 0x000f620000300a00 */
[----:B-1----:R-:W-:-:S03]  /*c290*/  SHF.L.U32 R4, R99, 0x1, RZ ;  /* 0x0000000163047819 */ /* 0x002fc600000006ff */
[----:B------:R-:W5:Y:S01]  /*c2a0*/  LDL.LU.64 R30, [R1+0x368] ;  /* 0x00036800011e7983 */ /* 0x000f620000300a00 */
[----:B--2---:R-:W-:Y:S02]  /*c2b0*/  LOP3.LUT R0, R4, 0xc0, RZ, 0xc0, !PT ;  /* 0x000000c004007812 */ /* 0x004fe400078ec0ff */
[C---:B------:R-:W-:Y:S02]  /*c2c0*/  LOP3.LUT R5, R99.reuse, 0x7, RZ, 0xc0, !PT ;  /* 0x0000000763057812 */ /* 0x040fe400078ec0ff */
[----:B------:R-:W-:Y:S02]  /*c2d0*/  LOP3.LUT R6, R99, 0x3, RZ, 0xc0, !PT ;  /* 0x0000000363067812 */ /* 0x000fe400078ec0ff */
[----:B------:R-:W-:Y:S01]  /*c2e0*/  LOP3.LUT R0, R0, 0x1c, R99, 0xf8, !PT ;  /* 0x0000001c00007812 */ /* 0x000fe200078ef863 */
[----:B------:R-:W-:Y:S01]  /*c2f0*/  IMAD.MOV.U32 R97, RZ, RZ, 0x3f ;  /* 0x0000003fff617424 */ /* 0x000fe200078e00ff */
[----:B------:R-:W2:Y:S04]  /*c300*/  LDL.LU.64 R98, [R1+0x370] ;  /* 0x0003700001627983 */ /* 0x000ea80000300a00 */
[----:B------:R-:W2:Y:S01]  /*c310*/  LDL.LU.64 R56, [R1+0x378] ;  /* 0x0003780001387983 */ /* 0x000ea20000300a00 */
[----:B------:R-:W-:Y:S01]  /*c320*/  IADD3 R97, R97, c[0x0][0x180], RZ ;  /* 0x0000600061617a10 */ /* 0x000fe20007ffe0ff */
[----:B------:R-:W-:-:S03]  /*c330*/  IMAD.MOV.U32 R7, RZ, RZ, R241 ;  /* 0x000000ffff077224 */ /* 0x000fc600078e00f1 */
[----:B------:R-:W-:Y:S02]  /*c340*/  SHF.R.S32.HI R22, RZ, 0x1f, R97 ;  /* 0x0000001fff167819 */ /* 0x000fe40000011461 */
[----:B------:R-:W-:Y:S02]  /*c350*/  STL [R1+0xbf0], R7 ;  /* 0x000bf00701007387 */ /* 0x000fe40000100800 */
[----:B------:R-:W-:Y:S02]  /*c360*/  LEA.HI R22, R22, R97, RZ, 0x6 ;  /* 0x0000006116167211 */ /* 0x000fe400078f30ff */
[----:B------:R-:W2:Y:S04]  /*c370*/  LDL.LU.64 R96, [R1+0x380] ;  /* 0x0003800001607983 */ /* 0x000ea80000300a00 */
[----:B------:R-:W-:Y:S04]  /*c380*/  STL [R1+0x4f8], R20 ;  /* 0x0004f81401007387 */ /* 0x000fe80000100800 */
[----:B------:R-:W2:Y:S01]  /*c390*/  LDL.LU.64 R58, [R1+0x388] ;  /* 0x00038800013a7983 */ /* 0x000ea20000300a00 */
[----:B------:R-:W-:-:S03]  /*c3a0*/  IMAD R5, R5, 0x110, RZ ;  /* 0x0000011005057824 */ /* 0x000fc600078e02ff */
[----:B------:R-:W-:Y:S02]  /*c3b0*/  STL [R1+0x4f0], R21 ;  /* 0x0004f01501007387 */ /* 0x000fe40000100800 */
[----:B------:R-:W-:Y:S02]  /*c3c0*/  LOP3.LUT R23, R5, 0x30, R4, 0x78, !PT ;  /* 0x0000003005177812 */ /* 0x000fe400078e7804 */
[----:B------:R-:W2:Y:S04]  /*c3d0*/  LDL.LU.64 R52, [R1+0x390] ;  /* 0x0003900001347983 */ /* 0x000ea80000300a00 */
[----:B------:R-:W-:Y:S04]  /*c3e0*/  STL [R1+0x3b4], R23 ;  /* 0x0003b41701007387 */ /* 0x000fe80000100800 */
[----:B------:R-:W-:Y:S04]  /*c3f0*/  STL [R1+0x4f4], R18 ;  /* 0x0004f41201007387 */ /* 0x000fe80000100800 */
[----:B------:R-:W-:Y:S04]  /*c400*/  STL [R1+0x4e8], R19 ;  /* 0x0004e81301007387 */ /* 0x000fe80000100800 */
[----:B------:R-:W2:Y:S04]  /*c410*/  LDL.LU.64 R54, [R1+0x398] ;  /* 0x0003980001367983 */ /* 0x000ea80000300a00 */
[----:B------:R-:W-:Y:S04]  /*c420*/  STL [R1+0x4ec], R16 ;  /* 0x0004ec1001007387 */ /* 0x000fe80000100800 */
[----:B------:R-:W-:Y:S04]  /*c430*/  STL [R1+0x4e0], R17 ;  /* 0x0004e01101007387 */ /* 0x000fe80000100800 */
[----:B------:R1:W-:Y:S04]  /*c440*/  STL [R1+0x4e4], R2 ;  /* 0x0004e40201007387 */ /* 0x0003e80000100800 */
[----:B----4-:R-:W4:Y:S04]  /*c450*/  LDL.LU.64 R240, [R1+0x3a0] ;  /* 0x0003a00001f07983 */ /* 0x010f280000300a00 */
[----:B------:R-:W-:Y:S04]  /*c460*/  STL [R1+0x3dc], R3 ;  /* 0x0003dc0301007387 */ /* 0x000fe80000100800 */
[----:B---3--:R3:W-:Y:S01]  /*c470*/  STL [R1+0x3e4], R242 ;  /* 0x0003e4f201007387 */ /* 0x0087e20000100800 */
[----:B-1----:R-:W-:-:S03]  /*c480*/  IMAD.MOV.U32 R2, RZ, RZ, R243 ;  /* 0x000000ffff027224 */ /* 0x002fc600078e00f3 */
[----:B---3--:R-:W3:Y:S04]  /*c490*/  LDL.LU.64 R242, [R1+0x3a8] ;  /* 0x0003a80001f27983 */ /* 0x008ee80000300a00 */
[----:B------:R1:W-:Y:S04]  /*c4a0*/  STL [R1+0x3e0], R2 ;  /* 0x0003e00201007387 */ /* 0x0003e80000100800 */
[----:B-----5:R5:W-:Y:S01]  /*c4b0*/  STL [R1+0x3ec], R28 ;  /* 0x0003ec1c01007387 */ /* 0x020be20000100800 */
[----:B-1----:R-:W-:-:S03]  /*c4c0*/  MOV R2, R29 ;  /* 0x0000001d00027202 */ /* 0x002fc60000000f00 */
[----:B------:R-:W-:Y:S04]  /*c4d0*/  STL [R1+0x3f4], R62 ;  /* 0x0003f43e01007387 */ /* 0x000fe80000100800 */
[----:B------:R1:W-:Y:S04]  /*c4e0*/  STL [R1+0x3e8], R2 ;  /* 0x0003e80201007387 */ /* 0x0003e80000100800 */
[----:B-----5:R-:W5:Y:S01]  /*c4f0*/  LDL.64 R28, [R1+0x3c0] ;  /* 0x0003c000011c7983 */ /* 0x020f620000100a00 */
[----:B-1----:R-:W-:-:S03]  /*c500*/  IMAD.MOV.U32 R2, RZ, RZ, R63 ;  /* 0x000000ffff027224 */ /* 0x002fc600078e003f */
[----:B------:R-:W-:Y:S04]  /*c510*/  STL [R1+0x3fc], R30 ;  /* 0x0003fc1e01007387 */ /* 0x000fe80000100800 */
[----:B------:R1:W-:Y:S02]  /*c520*/  STL [R1+0x3f0], R2 ;  /* 0x0003f00201007387 */ /* 0x0003e40000100800 */
[----:B-1----:R-:W-:Y:S02]  /*c530*/  IMAD.MOV.U32 R2, RZ, RZ, R31 ;  /* 0x000000ffff027224 */ /* 0x002fe400078e001f */
[----:B------:R-:W5:Y:S04]  /*c540*/  LDL.LU.64 R30, [R1+0x450] ;  /* 0x00045000011e7983 */ /* 0x000f680000300a00 */
[----:B------:R1:W-:Y:S04]  /*c550*/  STL [R1+0x3f8], R2 ;  /* 0x0003f80201007387 */ /* 0x0003e80000100800 */
[----:B--2---:R2:W-:Y:S01]  /*c560*/  STL [R1+0x404], R98 ;  /* 0x0004046201007387 */ /* 0x0045e20000100800 */
[----:B-1----:R-:W-:-:S03]  /*c570*/  IMAD.MOV.U32 R2, RZ, RZ, R99 ;  /* 0x000000ffff027224 */ /* 0x002fc600078e0063 */
[----:B------:R-:W-:Y:S04]  /*c580*/  STL [R1+0x40c], R56 ;  /* 0x00040c3801007387 */ /* 0x000fe80000100800 */
[----:B------:R1:W-:Y:S04]  /*c590*/  STL [R1+0x400], R2 ;  /* 0x0004000201007387 */ /* 0x0003e80000100800 */
[----:B--2---:R-:W2:Y:S01]  /*c5a0*/  LDL.LU.64 R98, [R1+0x458] ;  /* 0x0004580001627983 */ /* 0x004ea20000300a00 */
[----:B-1----:R-:W-:-:S03]  /*c5b0*/  MOV R2, R57 ;  /* 0x0000003900027202 */ /* 0x002fc60000000f00 */
[----:B------:R-:W-:Y:S04]  /*c5c0*/  STL [R1+0x414], R96 ;  /* 0x0004146001007387 */ /* 0x000fe80000100800 */
[----:B------:R1:W-:Y:S02]  /*c5d0*/  STL [R1+0x408], R2 ;  /* 0x0004080201007387 */ /* 0x0003e40000100800 */
[----:B-1----:R-:W-:Y:S02]  /*c5e0*/  IMAD.MOV.U32 R2, RZ, RZ, R97 ;  /* 0x000000ffff027224 */ /* 0x002fe400078e0061 */
[----:B------:R-:W2:Y:S04]  /*c5f0*/  LDL.LU.64 R96, [R1+0x460] ;  /* 0x0004600001607983 */ /* 0x000ea80000300a00 */
[----:B------:R1:W-:Y:S04]  /*c600*/  STL [R1+0x410], R2 ;  /* 0x0004100201007387 */ /* 0x0003e80000100800 */
[----:B------:R-:W-:Y:S04]  /*c610*/  STL [R1+0x41c], R58 ;  /* 0x00041c3a01007387 */ /* 0x000fe80000100800 */
[----:B------:R-:W2:Y:S01]  /*c620*/  LDL.LU.64 R100, [R1+0x468] ;  /* 0x0004680001647983 */ /* 0x000ea20000300a00 */
[----:B-1----:R-:W-:-:S05]  /*c630*/  IMAD.MOV.U32 R2, RZ, RZ, R59 ;  /* 0x000000ffff027224 */ /* 0x002fca00078e003b */
[----:B------:R1:W-:Y:S04]  /*c640*/  STL [R1+0x418], R2 ;  /* 0x0004180201007387 */ /* 0x0003e80000100800 */
[----:B------:R-:W-:Y:S04]  /*c650*/  STL [R1+0x424], R52 ;  /* 0x0004243401007387 */ /* 0x000fe80000100800 */
[----:B------:R-:W2:Y:S01]  /*c660*/  LDL.LU.64 R102, [R1+0x470] ;  /* 0x0004700001667983 */ /* 0x000ea20000300a00 */
[----:B-1----:R-:W-:-:S05]  /*c670*/  IMAD.MOV.U32 R2, RZ, RZ, R53 ;  /* 0x000000ffff027224 */ /* 0x002fca00078e0035 */
[----:B------:R1:W-:Y:S04]  /*c680*/  STL [R1+0x420], R2 ;  /* 0x0004200201007387 */ /* 0x0003e80000100800 */
[----:B------:R-:W-:Y:S04]  /*c690*/  STL [R1+0x42c], R54 ;  /* 0x00042c3601007387 */ /* 0x000fe80000100800 */
[----:B------:R-:W2:Y:S01]  /*c6a0*/  LDL.LU.64 R64, [R1+0x478] ;  /* 0x0004780001407983 */ /* 0x000ea20000300a00 */
[----:B-1----:R-:W-:-:S03]  /*c6b0*/  MOV R2, R55 ;  /* 0x0000003700027202 */ /* 0x002fc60000000f00 */
[----:B------:R-:W2:Y:S04]  /*c6c0*/  LDL.LU.64 R66, [R1+0x480] ;  /* 0x0004800001427983 */ /* 0x000ea80000300a00 */
[----:B------:R1:W-:Y:S04]  /*c6d0*/  STL [R1+0x428], R2 ;  /* 0x0004280201007387 */ /* 0x0003e80000100800 */
[----:B----4-:R-:W-:Y:S04]  /*c6e0*/  STL [R1+0x434], R240 ;  /* 0x000434f001007387 */ /* 0x010fe80000100800 */
[----:B------:R-:W4:Y:S01]  /*c6f0*/  LDL.LU.64 R60, [R1+0x488] ;  /* 0x00048800013c7983 */ /* 0x000f220000300a00 */
[----:B-1----:R-:W-:-:S03]  /*c700*/  IMAD.MOV.U32 R2, RZ, RZ, R241 ;  /* 0x000000ffff027224 */ /* 0x002fc600078e00f1 */
[----:B------:R-:W4:Y:S04]  /*c710*/  LDL.LU.64 R62, [R1+0x490] ;  /* 0x00049000013e7983 */ /* 0x000f280000300a00 */
[----:B------:R1:W-:Y:S04]  /*c720*/  STL [R1+0x430], R2 ;  /* 0x0004300201007387 */ /* 0x0003e80000100800 */
[----:B---3--:R-:W-:Y:S04]  /*c730*/  STL [R1+0x43c], R242 ;  /* 0x00043cf201007387 */ /* 0x008fe80000100800 */
[----:B------:R-:W3:Y:S01]  /*c740*/  LDL.LU.64 R56, [R1+0x498] ;  /* 0x0004980001387983 */ /* 0x000ee20000300a00 */
[----:B-1----:R-:W-:-:S03]  /*c750*/  IMAD.MOV.U32 R2, RZ, RZ, R243 ;  /* 0x000000ffff027224 */ /* 0x002fc600078e00f3 */
[----:B------:R-:W3:Y:S04]  /*c760*/  LDL.LU.64 R58, [R1+0x4a0] ;  /* 0x0004a000013a7983 */ /* 0x000ee80000300a00 */
[----:B------:R1:W-:Y:S04]  /*c770*/  STL [R1+0x438], R2 ;  /* 0x0004380201007387 */ /* 0x0003e80000100800 */
[----:B-----5:R-:W-:Y:S04]  /*c780*/  STL [R1+0x444], R28 ;  /* 0x0004441c01007387 */ /* 0x020fe80000100800 */
[----:B------:R-:W5:Y:S01]  /*c790*/  LDL.LU.64 R52, [R1+0x4a8] ;  /* 0x0004a80001347983 */ /* 0x000f620000300a00 */
[----:B-1----:R-:W-:-:S03]  /*c7a0*/  IMAD.MOV.U32 R2, RZ, RZ, R29 ;  /* 0x000000ffff027224 */ /* 0x002fc600078e001d */
[----:B------:R-:W5:Y:S04]  /*c7b0*/  LDL.LU.64 R54, [R1+0x4b0] ;  /* 0x0004b00001367983 */ /* 0x000f680000300a00 */
[----:B------:R1:W-:Y:S04]  /*c7c0*/  STL [R1+0x440], R2 ;  /* 0x0004400201007387 */ /* 0x0003e80000100800 */
[----:B------:R-:W-:Y:S04]  /*c7d0*/  STL [R1+0x44c], R30 ;  /* 0x00044c1e01007387 */ /* 0x000fe80000100800 */
[----:B------:R-:W5:Y:S01]  /*c7e0*/  LDL.LU.64 R240, [R1+0x4b8] ;  /* 0x0004b80001f07983 */ /* 0x000f620000300a00 */
[----:B-1----:R-:W-:-:S03]  /*c7f0*/  MOV R2, R31 ;  /* 0x0000001f00027202 */ /* 0x002fc60000000f00 */
[----:B------:R-:W5:Y:S04]  /*c800*/  LDL.LU.64 R242, [R1+0x4c0] ;  /* 0x0004c00001f27983 */ /* 0x000f680000300a00 */
[----:B------:R1:W-:Y:S04]  /*c810*/  STL [R1+0x448], R2 ;  /* 0x0004480201007387 */ /* 0x0003e80000100800 */
[----:B--2---:R-:W-:Y:S04]  /*c820*/  STL [R1+0x454], R98 ;  /* 0x0004546201007387 */ /* 0x004fe80000100800 */
[----:B------:R-:W2:Y:S01]  /*c830*/  LDL.LU.64 R28, [R1+0x4c8] ;  /* 0x0004c800011c7983 */ /* 0x000ea20000300a00 */
[----:B-1----:R-:W-:-:S03]  /*c840*/  IMAD.MOV.U32 R2, RZ, RZ, R99 ;  /* 0x000000ffff027224 */ /* 0x002fc600078e0063 */
[----:B------:R-:W2:Y:S04]  /*c850*/  LDL.LU.64 R30, [R1+0x4d0] ;  /* 0x0004d000011e7983 */ /* 0x000ea80000300a00 */
[----:B------:R1:W-:Y:S04]  /*c860*/  STL [R1+0x450], R2 ;  /* 0x0004500201007387 */ /* 0x0003e80000100800 */
[----:B------:R1:W-:Y:S02]  /*c870*/  STL [R1+0x45c], R96 ;  /* 0x00045c6001007387 */ /* 0x0003e40000100800 */
[----:B-1----:R-:W-:-:S02]  /*c880*/  IMAD.MOV.U32 R2, RZ, RZ, R97 ;  /* 0x000000ffff027224 */ /* 0x002fc400078e0061 */
[----:B------:R-:W2:Y:S04]  /*c890*/  LDL.LU.64 R98, [R1+0x4d8] ;  /* 0x0004d80001627983 */ /* 0x000ea80000300a00 */
[----:B------:R-:W-:Y:S04]  /*c8a0*/  STL [R1+0x464], R100 ;  /* 0x0004646401007387 */ /* 0x000fe80000100800 */
[----:B------:R1:W-:Y:S04]  /*c8b0*/  STL [R1+0x458], R2 ;  /* 0x0004580201007387 */ /* 0x0003e80000100800 */
[----:B------:R-:W2:Y:S01]  /*c8c0*/  LDL.64 R96, [R1+0xce8] ;  /* 0x000ce80001607983 */ /* 0x000ea20000100a00 */
        /* <DEDUP_REMOVED lines=8> */
[----:B------:R1:W-:Y:S04]  /*c950*/  STL [R1+0x470], R2 ;  /* 0x0004700201007387 */ /* 0x0003e80000100800 */
[----:B----4-:R-:W-:Y:S01]  /*c960*/  STL [R1+0x484], R60 ;  /* 0x0004843c01007387 */ /* 0x010fe20000100800 */
[----:B-1----:R-:W-:-:S05]  /*c970*/  IMAD.MOV.U32 R2, RZ, RZ, R67 ;  /* 0x000000ffff027224 */ /* 0x002fca00078e0043 */
[----:B------:R1:W-:Y:S04]  /*c980*/  STL [R1+0x478], R2 ;  /* 0x0004780201007387 */ /* 0x0003e80000100800 */
[----:B------:R-:W-:Y:S01]  /*c990*/  STL [R1+0x48c], R62 ;  /* 0x00048c3e01007387 */ /* 0x000fe20000100800 */
[----:B-1----:R-:W-:-:S05]  /*c9a0*/  IMAD.MOV.U32 R2, RZ, RZ, R61 ;  /* 0x000000ffff027224 */ /* 0x002fca00078e003d */
[----:B------:R1:W-:Y:S02]  /*c9b0*/  STL [R1+0x480], R2 ;  /* 0x0004800201007387 */ /* 0x0003e40000100800 */
[----:B-1----:R-:W-:Y:S02]  /*c9c0*/  MOV R2, R63 ;  /* 0x0000003f00027202 */ /* 0x002fe40000000f00 */
[----:B---3--:R-:W-:Y:S04]  /*c9d0*/  STL [R1+0x494], R56 ;  /* 0x0004943801007387 */ /* 0x008fe80000100800 */
[----:B------:R1:W-:Y:S04]  /*c9e0*/  STL [R1+0x488], R2 ;  /* 0x0004880201007387 */ /* 0x0003e80000100800 */
[----:B------:R-:W-:Y:S01]  /*c9f0*/  STL [R1+0x49c], R58 ;  /* 0x00049c3a01007387 */ /* 0x000fe20000100800 */
        /* <DEDUP_REMOVED lines=14> */
[----:B--2---:R-:W-:Y:S01]  /*cae0*/  STL [R1+0x4c4], R28 ;  /* 0x0004c41c01007387 */ /* 0x004fe20000100800 */
[----:B-1----:R-:W-:-:S05]  /*caf0*/  IMAD.MOV.U32 R2, RZ, RZ, R243 ;  /* 0x000000ffff027224 */ /* 0x002fca00078e00f3 */
[----:B------:R1:W-:Y:S04]  /*cb00*/  STL [R1+0x4b8], R2 ;  /* 0x0004b80201007387 */ /* 0x0003e80000100800 */
        /* <DEDUP_REMOVED lines=8> */
[----:B------:R-:W-:Y:S01]  /*cb90*/  STL [R1+0x4dc], R96 ;  /* 0x0004dc6001007387 */ /* 0x000fe20000100800 */
[----:B-1----:R-:W-:-:S05]  /*cba0*/  IMAD.MOV.U32 R2, RZ, RZ, R97 ;  /* 0x000000ffff027224 */ /* 0x002fca00078e0061 */
[----:B------:R1:W-:Y:S04]  /*cbb0*/  STL [R1+0x4d8], R2 ;  /* 0x0004d80201007387 */ /* 0x0003e80000100800 */
        /* <DEDUP_REMOVED lines=51> */
[----:B------:R2:W-:Y:S01]  /*cef0*/  STL [R1+0x78], RZ ;  /* 0x000078ff01007387 */ /* 0x0005e20000100800 */
[----:B------:R-:W-:-:S03]  /*cf00*/  SHF.R.S32.HI R16, RZ, 0x6, R22 ;  /* 0x00000006ff107819 */ /* 0x000fc60000011416 */
[----:B------:R2:W-:Y:S04]  /*cf10*/  STL [R1+0x7c], RZ ;  /* 0x00007cff01007387 */ /* 0x0005e80000100800 */
[----:B------:R2:W-:Y:S04]  /*cf20*/  STL [R1+0x50], RZ ;  /* 0x000050ff01007387 */ /* 0x0005e80000100800 */
[----:B------:R2:W-:Y:S04]  /*cf30*/  STL [R1+0x54], RZ ;  /* 0x000054ff01007387 */ /* 0x0005e80000100800 */
[----:B------:R2:W-:Y:S01]  /*cf40*/  STL [R1+0x58], RZ ;  /* 0x000058ff01007387 */ /* 0x0005e20000100800 */
[----:B------:R-:W-:-:S03]  /*cf50*/  IADD3 R17, R16, -0x1, RZ ;  /* 0xffffffff10117810 */ /* 0x000fc60007ffe0ff */
[----:B------:R2:W-:Y:S01]  /*cf60*/  STL [R1+0x5c], RZ ;  /* 0x00005cff01007387 */ /* 0x0005e20000100800 */
[----:B------:R-:W-:-:S03]  /*cf70*/  LOP3.LUT R16, R23, 0x40, RZ, 0x3c, !PT ;  /* 0x0000004017107812 */ /* 0x000fc600078e3cff */
[----:B------:R2:W-:Y:S04]  /*cf80*/  STL [R1+0x30], RZ ;  /* 0x000030ff01007387 */ /* 0x0005e80000100800 */
[----:B------:R2:W-:Y:S04]  /*cf90*/  STL [R1+0x34], RZ ;  /* 0x000034ff01007387 */ /* 0x0005e80000100800 */
[----:B------:R2:W-:Y:S04]  /*cfa0*/  STL [R1+0x38], RZ ;  /* 0x000038ff01007387 */ /* 0x0005e80000100800 */
[----:B------:R2:W-:Y:S04]  /*cfb0*/  STL [R1+0x3c], RZ ;  /* 0x00003cff01007387 */ /* 0x0005e80000100800 */
[----:B------:R2:W-:Y:S04]  /*cfc0*/  STL [R1], RZ ;  /* 0x000000ff01007387 */ /* 0x0005e80000100800 */
[----:B------:R2:W-:Y:S04]  /*cfd0*/  STL [R1+0x4], RZ ;  /* 0x000004ff01007387 */ /* 0x0005e80000100800 */
[----:B------:R2:W-:Y:S04]  /*cfe0*/  STL [R1+0x8], RZ ;  /* 0x000008ff01007387 */ /* 0x0005e80000100800 */
[----:B------:R2:W-:Y:S04]  /*cff0*/  STL [R1+0xc], RZ ;  /* 0x00000cff01007387 */ /* 0x0005e80000100800 */
[----:B------:R2:W-:Y:S01]  /*d000*/  STL [R1+0xce8], R16 ;  /* 0x000ce81001007387 */ /* 0x0005e20000100800 */
[----:B------:R-:W-:-:S02]  /*d010*/  IMAD.MOV.U32 R99, RZ, RZ, c[0x0][0x188] ;  /* 0x00006200ff637624 */ /* 0x000fc400078e00ff */
[----:B------:R-:W-:Y:S01]  /*d020*/  IMAD R6, R6, 0x820, RZ ;  /* 0x0000082006067824 */ /* 0x000fe200078e02ff */
[----:B------:R-:W-:Y:S02]  /*d030*/  ULDC UR4, c[0x0][0x18c] ;  /* 0x0000630000047ab9 */ /* 0x000fe40000000800 */
[----:B------:R-:W-:Y:S01]  /*d040*/  SHF.L.U32 R3, R99, 0x6, RZ ;  /* 0x0000000663037819 */ /* 0x000fe200000006ff */
[----:B------:R-:W-:Y:S01]  /*d050*/  USHF.L.U32 UR4, UR4, 0x6, URZ ;  /* 0x0000000604047899 */ /* 0x000fe2000800063f */
[----:B------:R-:W-:Y:S02]  /*d060*/  LOP3.LUT R0, R6, R0, RZ, 0x3c, !PT ;  /* 0x0000000006007212 */ /* 0x000fe400078e3cff */
[----:B-1----:R-:W-:Y:S01]  /*d070*/  SHF.R.S32.HI R2, RZ, 0x1f, R3 ;  /* 0x0000001fff027819 */ /* 0x002fe20000011403 */
[----:B------:R-:W-:Y:S01]  /*d080*/  USHF.R.S32.HI UR5, URZ, 0x1f, UR4 ;  /* 0x0000001f3f057899 */ /* 0x000fe20008011404 */
[----:B------:R-:W-:Y:S01]  /*d090*/  CS2R R116, SRZ ;  /* 0x0000000000747805 */ /* 0x000fe2000001ff00 */
[----:B------:R-:W-:Y:S01]  /*d0a0*/  CS2R R118, SRZ ;  /* 0x0000000000767805 */ /* 0x000fe2000001ff00 */
[----:B------:R-:W-:Y:S01]  /*d0b0*/  SHF.L.U64.HI R2, R3, 0x2, R2 ;  /* 0x0000000203027819 */ /* 0x000fe20000010202 */
        /* <DEDUP_REMOVED lines=94> */
[----:B------:R-:W-:Y:S01]  /*d6a0*/  LOP3.LUT R3, R0, 0x20, RZ, 0x3c, !PT ;  /* 0x0000002000037812 */ /* 0x000fe200078e3cff */
[----:B------:R-:W-:-:S02]  /*d6b0*/  USHF.L.U32 UR8, UR4, 0x2, URZ ;  /* 0x0000000204087899 */ /* 0x000fc4000800063f */
[----:B--2---:R-:W-:Y:S02]  /*d6c0*/  USHF.L.U64.HI UR5, UR4, 0x2, UR5 ;  /* 0x0000000204057899 */ /* 0x004fe40008010205 */
.L_x_1:
[----:B------:R-:W2:Y:S01]  /*d6d0*/  LDL.LU.64 R248, [R1+0x230] ;  /* 0x0002300001f87983 */ /* 0x000ea20000300a00 */
[----:B------:R-:W-:-:S04]  /*d6e0*/  DEPBAR.LE SB0, 0x0 ;  /* 0x000080000000791a */ /* 0x000fc80000000000 */
[----:B------:R-:W2:Y:S04]  /*d6f0*/  LDL.LU.64 R250, [R1+0x238] ;  /* 0x0002380001fa7983 */ /* 0x000ea80000300a00 */
[----:B------:R-:W3:Y:S04]  /*d700*/  LDL.LU.64 R244, [R1+0x220] ;  /* 0x0002200001f47983 */ /* 0x000ee80000300a00 */
[----:B------:R-:W3:Y:S04]  /*d710*/  LDL.LU.64 R246, [R1+0x228] ;  /* 0x0002280001f67983 */ /* 0x000ee80000300a00 */
[----:B------:R-:W4:Y:S04]  /*d720*/  LDL.LU.64 R92, [R1+0x210] ;  /* 0x00021000015c7983 */ /* 0x000f280000300a00 */
[----:B------:R-:W4:Y:S04]  /*d730*/  LDL.LU.64 R94, [R1+0x218] ;  /* 0x00021800015e7983 */ /* 0x000f280000300a00 */
[----:B------:R-:W4:Y:S04]  /*d740*/  LDL.LU.64 R88, [R1+0x200] ;  /* 0x0002000001587983 */ /* 0x000f280000300a00 */
[----:B------:R-:W4:Y:S01]  /*d750*/  LDL.LU.64 R90, [R1+0x208] ;  /* 0x00020800015a7983 */ /* 0x000f220000300a00 */
[----:B------:R-:W-:-:S03]  /*d760*/  LOP3.LUT R3, R0, 0x20, RZ, 0x3c, !PT ;  /* 0x0000002000037812 */ /* 0x000fc600078e3cff */
[----:B------:R-:W1:Y:S04]  /*d770*/  S2R R16, SR_TID.X ;  /* 0x0000000000107919 */ /* 0x000e680000002100 */
[----:B------:R-:W-:Y:S06]  /*d780*/  BAR.SYNC.DEFER_BLOCKING 0x0 ;  /* 0x0000000000007b1d */ /* 0x000fec0000010000 */
[----:B------:R-:W-:Y:S04]  /*d790*/  STL [R1+0x1224], R29 ;  /* 0x0012241d01007387 */ /* 0x000fe80000100800 */
[----:B------:R-:W-:Y:S04]  /*d7a0*/  STL [R1+0x1220], R30 ;  /* 0x0012201e01007387 */ /* 0x000fe80000100800 */
[----:B------:R-:W-:Y:S04]  /*d7b0*/  STL [R1+0x121c], R31 ;  /* 0x00121c1f01007387 */ /* 0x000fe80000100800 */
[----:B------:R-:W-:Y:S01]  /*d7c0*/  STL [R1+0x1218], R96 ;  /* 0x0012186001007387 */ /* 0x000fe20000100800 */
[C---:B-1----:R-:W-:Y:S01]  /*d7d0*/  LOP3.LUT R236, R16.reuse, 0x7, RZ, 0xc0, !PT ;  /* 0x0000000710ec7812 */ /* 0x042fe200078ec0ff */
[----:B------:R-:W-:-:S02]  /*d7e0*/  IMAD.SHL.U32 R237, R16, 0x2, RZ ;  /* 0x0000000210ed7824 */ /* 0x000fc400078e00ff */
[----:B------:R-:W-:Y:S02]  /*d7f0*/  STL [R1+0x1214], R97 ;  /* 0x0012146101007387 */ /* 0x000fe40000100800 */
[----:B------:R-:W-:Y:S02]  /*d800*/  IMAD R236, R236, 0x110, RZ ;  /* 0x00000110ecec7824 */ /* 0x000fe400078e02ff */
[----:B------:R-:W-:Y:S03]  /*d810*/  LDS R80, [R0] ;  /* 0x0000000000507984 */ /* 0x000fe60000000800 */
[----:B------:R-:W-:Y:S01]  /*d820*/  LOP3.LUT R236, R236, 0x30, R237, 0x78, !PT ;  /* 0x00000030ecec7812 */ /* 0x000fe200078e78ed */
[----:B------:R-:W-:Y:S04]  /*d830*/  LDS R82, [R0+0x2000] ;  /* 0x0020000000527984 */ /* 0x000fe80000000800 */
[----:B------:R-:W-:Y:S04]  /*d840*/  LDS R81, [R3] ;  /* 0x0000000003517984 */ /* 0x000fe80000000800 */
[----:B------:R-:W-:Y:S04]  /*d850*/  LDS R83, [R3+0x2000] ;  /* 0x0020000003537984 */ /* 0x000fe80000000800 */
[----:B------:R-:W1:Y:S04]  /*d860*/  LDSM.16.M88.4 R68, [R236+0x20000] ;  /* 0x02000000ec44783b */ /* 0x000e680000000200 */
[----:B------:R-:W-:Y:S04]  /*d870*/  LDSM.16.M88.4 R36, [R236+0x20800] ;  /* 0x02080000ec24783b */ /* 0x000fe80000000200 */
[----:B------:R-:W1:Y:S04]  /*d880*/  LDSM.16.M88.4 R76, [R236+0x21000] ;  /* 0x02100000ec4c783b */ /* 0x000e680000000200 */
[----:B------:R-:W-:Y:S04]  /*d890*/  LDSM.16.M88.4 R72, [R236+0x21800] ;  /* 0x02180000ec48783b */ /* 0x000fe80000000200 */
[----:B------:R-:W-:Y:S04]  /*d8a0*/  STL [R1+0x1210], R98 ;  /* 0x0012106201007387 */ /* 0x000fe80000100800 */
[----:B------:R-:W-:Y:S04]  /*d8b0*/  STL [R1+0x120c], R99 ;  /* 0x00120c6301007387 */ /* 0x000fe80000100800 */
[----:B------:R-:W1:Y:S04]  /*d8c0*/  LDSM.16.M88.4 R24, [R236+0x22000] ;  /* 0x02200000ec18783b */ /* 0x000e680000000200 */
[----:B------:R-:W1:Y:S04]  /*d8d0*/  LDSM.16.M88.4 R20, [R236+0x22800] ;  /* 0x02280000ec14783b */ /* 0x000e680000000200 */
[----:B------:R-:W1:Y:S04]  /*d8e0*/  LDSM.16.M88.4 R16, [R236+0x23000] ;  /* 0x02300000ec10783b */ /* 0x000e680000000200 */
[----:B------:R-:W1:Y:S04]  /*d8f0*/  LDSM.16.M88.4 R236, [R236+0x23800] ;  /* 0x02380000ecec783b */ /* 0x000e680000000200 */
[----:B------:R-:W-:Y:S04]  /*d900*/  STL [R1+0xd98], R2 ;  /* 0x000d980201007387 */ /* 0x000fe80000100800 */
[----:B-1----:R1:W-:Y:S04]  /*d910*/  STL [R1+0x1208], R71 ;  /* 0x0012084701007387 */ /* 0x0023e80000100800 */
[----:B------:R-:W-:Y:S04]  /*d920*/  LDS R84, [R0+0x100] ;  /* 0x0001000000547984 */ /* 0x000fe80000000800 */
[----:B------:R-:W-:Y:S04]  /*d930*/  LDS R86, [R0+0x2100] ;  /* 0x0021000000567984 */ /* 0x000fe80000000800 */
[----:B------:R-:W-:Y:S04]  /*d940*/  LDS R85, [R3+0x100] ;  /* 0x0001000003557984 */ /* 0x000fe80000000800 */
[----:B------:R-:W1:Y:S04]  /*d950*/  LDS R87, [R3+0x2100] ;  /* 0x0021000003577984 */ /* 0x000e680000000800 */
[----:B------:R-:W-:Y:S01]  /*d960*/  STL [R1+0x11ac], R78 ;  /* 0x0011ac4e01007387 */ /* 0x000fe20000100800 */
[C---:B-----5:R-:W-:Y:S03]  /*d970*/  HMMA.1688.F32.TF32 R116, R80.reuse, R24, R116 ;  /* 0x000000185074723c */ /* 0x060fe60000081074 */
        /* <DEDUP_REMOVED lines=10> */
[----:B------:R-:W-:Y:S01]  /*da20*/  STL [R1+0x11c0], R239 ;  /* 0x0011c0ef01007387 */ /* 0x000fe20000100800 */
[C---:B--2---:R-:W-:Y:S08]  /*da30*/  HMMA.1688.F32.TF32 R96, R80.reuse, R68, R248 ;  /* 0x000000445060723c */ /* 0x044ff000000810f8 */
[----:B---3--:R-:W-:Y:S11]  /*da40*/  HMMA.1688.F32.TF32 R244, R80, R36, R244 ;  /* 0x0000002450f4723c */ /* 0x008ff600000810f4 */
[----:B------:R-:W-:Y:S05]  /*da50*/  @!UPT UIADD3 URZ, URZ, URZ, URZ ;  /* 0x0000003f3f3ff290 */ /* 0x000fea000fffe03f */
[----:B------:R-:W-:Y:S01]  /*da60*/  IMAD.MOV.U32 R29, RZ, RZ, R96 ;  /* 0x000000ffff1d7224 */ /* 0x000fe200078e0060 */
[----:B------:R-:W-:Y:S01]  /*da70*/  MOV R31, R98 ;  /* 0x00000062001f7202 */ /* 0x000fe20000000f00 */
[----:B------:R-:W-:Y:S02]  /*da80*/  IMAD.MOV.U32 R30, RZ, RZ, R97 ;  /* 0x000000ffff1e7224 */ /* 0x000fe400078e0061 */
[----:B------:R-:W-:-:S04]  /*da90*/  IMAD.MOV.U32 R96, RZ, RZ, R99 ;  /* 0x000000ffff607224 */ /* 0x000fc800078e0063 */
[----:B------:R-:W-:Y:S01]  /*daa0*/  IMAD.MOV.U32 R97, RZ, RZ, R244 ;  /* 0x000000ffff617224 */ /* 0x000fe200078e00f4 */
[----:B------:R-:W-:Y:S01]  /*dab0*/  MOV R99, R246 ;  /* 0x000000f600637202 */ /* 0x000fe20000000f00 */
[----:B------:R-:W-:Y:S02]  /*dac0*/  IMAD.MOV.U32 R98, RZ, RZ, R245 ;  /* 0x000000ffff627224 */ /* 0x000fe400078e00f5 */
[----:B-1----:R-:W-:Y:S02]  /*dad0*/  IMAD.MOV.U32 R71, RZ, RZ, R247 ;  /* 0x000000ffff477224 */ /* 0x002fe400078e00f7 */
[C---:B----4-:R-:W-:Y:S08]  /*dae0*/  HMMA.1688.F32.TF32 R244, R80.reuse, R76, R92 ;  /* 0x0000004c50f4723c */ /* 0x050ff0000008105c */
[C---:B------:R-:W-:Y:S08]  /*daf0*/  HMMA.1688.F32.TF32 R92, R80.reuse, R72, R88 ;  /* 0x00000048505c723c */ /* 0x040ff00000081058 */
[C---:B------:R-:W-:Y:S07]  /*db00*/  HMMA.1688.F32.TF32 R88, R80.reuse, R20, R120 ;  /* 0x000000145058723c */ /* 0x040fee0000081078 */
[----:B------:R-:W-:Y:S04]  /*db10*/  STL.64 [R1+0x1d0], R244 ;  /* 0x0001d0f401007387 */ /* 0x000fe80000100a00 */
[----:B------:R-:W-:Y:S04]  /*db20*/  STL.64 [R1+0x1d8], R246 ;  /* 0x0001d8f601007387 */ /* 0x000fe80000100a00 */
[----:B------:R-:W-:Y:S04]  /*db30*/  STL.64 [R1+0x1c0], R92 ;  /* 0x0001c05c01007387 */ /* 0x000fe80000100a00 */
[----:B------:R1:W-:Y:S04]  /*db40*/  STL.64 [R1+0x1c8], R94 ;  /* 0x0001c85e01007387 */ /* 0x0003e80000100a00 */
[----:B------:R-:W-:Y:S04]  /*db50*/  STL.64 [R1+0x1b0], R116 ;  /* 0x0001b07401007387 */ /* 0x000fe80000100a00 */
[----:B------:R-:W-:Y:S01]  /*db60*/  STL.64 [R1+0x1b8], R118 ;  /* 0x0001b87601007387 */ /* 0x000fe20000100a00 */
[C---:B-1----:R-:W-:Y:S03]  /*db70*/  HMMA.1688.F32.TF32 R92, R80.reuse, R16, R124 ;  /* 0x00000010505c723c */ /* 0x042fe6000008107c */
[----:B------:R-:W-:Y:S04]  /*db80*/  STL.64 [R1+0x1a0], R88 ;  /* 0x0001a05801007387 */ /* 0x000fe80000100a00 */
[----:B------:R1:W-:Y:S01]  /*db90*/  STL.64 [R1+0x1a8], R90 ;  /* 0x0001a85a01007387 */ /* 0x0003e20000100a00 */
[----:B------:R-:W-:Y:S03]  /*dba0*/  HMMA.1688.F32.TF32 R80, R80, R236, R128 ;  /* 0x000000ec5050723c */ /* 0x000fe60000081080 */
[----:B------:R-:W-:Y:S04]  /*dbb0*/  LDS R124, [R0+0x500] ;  /* 0x00050000007c7984 */ /* 0x000fe80000000800 */
[----:B------:R-:W-:Y:S01]  /*dbc0*/  LDS R126, [R0+0x2500] ;  /* 0x00250000007e7984 */ /* 0x000fe20000000800 */
[----:B-1----:R-:W-:Y:S03]  /*dbd0*/  HMMA.1688.F32.TF32 R88, R84, R68, R132 ;  /* 0x000000445458723c */ /* 0x002fe60000081084 */
[----:B------:R-:W-:Y:S04]  /*dbe0*/  LDS R125, [R3+0x500] ;  /* 0x00050000037d7984 */ /* 0x000fe80000000800 */
[----:B------:R-:W-:Y:S04]  /*dbf0*/  LDS R127, [R3+0x2500] ;  /* 0x00250000037f7984 */ /* 0x000fe80000000800 */
[----:B------:R-:W-:Y:S04]  /*dc00*/  STL.64 [R1+0x190], R92 ;  /* 0x0001905c01007387 */ /* 0x000fe80000100a00 */
[----:B------:R-:W-:Y:S04]  /*dc10*/  STL.64 [R1+0x198], R94 ;  /* 0x0001985e01007387 */ /* 0x000fe80000100a00 */
[----:B------:R-:W-:Y:S04]  /*dc20*/  STL.64 [R1+0x180], R80 ;  /* 0x0001805001007387 */ /* 0x000fe80000100a00 */
[----:B------:R1:W-:Y:S01]  /*dc30*/  STL.64 [R1+0x188], R82 ;  /* 0x0001885201007387 */ /* 0x0003e20000100a00 */
[----:B------:R-:W-:-:S03]  /*dc40*/  IMAD.MOV.U32 R238, RZ, RZ, R90 ;  /* 0x000000ffffee7224 */ /* 0x000fc600078e005a */
[----:B------:R2:W-:Y:S01]  /*dc50*/  STL.64 [R1+0x170], R88 ;  /* 0x0001705801007387 */ /* 0x0005e20000100a00 */
[----:B------:R-:W-:-:S03]  /*dc60*/  IMAD.MOV.U32 R239, RZ, RZ, R91 ;  /* 0x000000ffffef7224 */ /* 0x000fc600078e005b */
[----:B------:R-:W-:Y:S01]  /*dc70*/  LDS R92, [R0+0x300] ;  /* 0x00030000005c7984 */ /* 0x000fe20000000800 */
[C---:B-1----:R-:W-:Y:S03]  /*dc80*/  HMMA.1688.F32.TF32 R80, R84.reuse, R76, R140 ;  /* 0x0000004c5450723c */ /* 0x042fe6000008108c */
[----:B------:R1:W-:Y:S04]  /*dc90*/  STL [R1+0x11cc], R239 ;  /* 0x0011ccef01007387 */ /* 0x0003e80000100800 */
[----:B------:R3:W-:Y:S01]  /*dca0*/  STL [R1+0x11c8], R238 ;  /* 0x0011c8ee01007387 */ /* 0x0007e20000100800 */
[----:B--2---:R-:W-:Y:S03]  /*dcb0*/  HMMA.1688.F32.TF32 R88, R84, R36, R136 ;  /* 0x000000245458723c */ /* 0x004fe60000081088 */
[----:B------:R-:W-:Y:S04]  /*dcc0*/  LDS R94, [R0+0x2300] ;  /* 0x00230000005e7984 */ /* 0x000fe80000000800 */
[----:B------:R-:W-:Y:S04]  /*dcd0*/  LDS R93, [R3+0x300] ;  /* 0x00030000035d7984 */ /* 0x000fe80000000800 */
[----:B------:R-:W2:Y:S05]  /*dce0*/  LDS R95, [R3+0x2300] ;  /* 0x00230000035f7984 */ /* 0x000eaa0000000800 */
[----:B------:R-:W-:Y:S01]  /*dcf0*/  MOV R18, R80 ;  /* 0x0000005000127202 */ /* 0x000fe20000000f00 */
[----:B------:R-:W-:-:S02]  /*dd00*/  IMAD.MOV.U32 R19, RZ, RZ, R81 ;  /* 0x000000ffff137224 */ /* 0x000fc400078e0051 */
[----:B------:R-:W-:Y:S02]  /*dd10*/  IMAD.MOV.U32 R22, RZ, RZ, R82 ;  /* 0x000000ffff167224 */ /* 0x000fe400078e0052 */
[----:B------:R-:W-:Y:S02]  /*dd20*/  IMAD.MOV.U32 R23, RZ, RZ, R83 ;  /* 0x000000ffff177224 */ /* 0x000fe400078e0053 */
[----:B------:R-:W-:Y:S01]  /*dd30*/  HMMA.1688.F32.TF32 R80, R84, R72, R144 ;  /* 0x000000485450723c */ /* 0x000fe20000081090 */
[----:B------:R-:W-:Y:S04]  /*dd40*/  STL.64 [R1+0x160], R88 ;  /* 0x0001605801007387 */ /* 0x000fe80000100a00 */
[----:B------:R-:W-:Y:S04]  /*dd50*/  STL.64 [R1+0x168], R90 ;  /* 0x0001685a01007387 */ /* 0x000fe80000100a00 */
[----:B------:R-:W-:Y:S04]  /*dd60*/  STL [R1+0x11dc], R23 ;  /* 0x0011dc1701007387 */ /* 0x000fe80000100800 */
[----:B------:R-:W-:Y:S04]  /*dd70*/  STL [R1+0x11d8], R22 ;  /* 0x0011d81601007387 */ /* 0x000fe80000100800 */
[----:B------:R-:W-:Y:S04]  /*dd80*/  STL [R1+0x11d4], R19 ;  /* 0x0011d41301007387 */ /* 0x000fe80000100800 */
[----:B------:R-:W-:Y:S03]  /*dd90*/  STL [R1+0x11d0], R18 ;  /* 0x0011d01201007387 */ /* 0x000fe60000100800 */
[----:B-1----:R-:W-:Y:S01]  /*dda0*/  MOV R239, R82 ;  /* 0x0000005200ef7202 */ /* 0x002fe20000000f00 */
[----:B------:R1:W-:Y:S01]  /*ddb0*/  STL.64 [R1+0x140], R80 ;  /* 0x0001405001007387 */ /* 0x0003e20000100a00 */
[----:B---3--:R-:W-:-:S05]  /*ddc0*/  IMAD.MOV.U32 R238, RZ, RZ, R83 ;  /* 0x000000ffffee7224 */ /* 0x008fca00078e0053 */
[----:B------:R3:W-:Y:S04]  /*ddd0*/  STL [R1+0x11e4], R238 ;  /* 0x0011e4ee01007387 */ /* 0x0007e80000100800 */
[----:B------:R4:W-:Y:S01]  /*dde0*/  STL [R1+0x11e0], R239 ;  /* 0x0011e0ef01007387 */ /* 0x0009e20000100800 */
[C---:B-1----:R-:W-:Y:S11]  /*ddf0*/  HMMA.1688.F32.TF32 R80, R84.reuse, R24, R148 ;  /* 0x000000185450723c */ /* 0x042ff60000081094 */
[----:B------:R-:W-:Y:S11]  /*de00*/  @!UPT UIADD3 URZ, URZ, URZ, URZ ;  /* 0x0000003f3f3ff290 */ /* 0x000ff6000fffe03f */
[----:B------:R-:W-:Y:S02]  /*de10*/  @!UPT UIADD3 URZ, URZ, URZ, URZ ;  /* 0x0000003f3f3ff290 */ /* 0x000fe4000fffe03f */
[----:B------:R-:W-:Y:S01]  /*de20*/  IMAD.MOV.U32 R23, RZ, RZ, R80 ;  /* 0x000000ffff177224 */ /* 0x000fe200078e0050 */
[----:B------:R-:W-:Y:S01]  /*de30*/  MOV R19, R82 ;  /* 0x0000005200137202 */ /* 0x000fe20000000f00 */
[----:B------:R-:W-:Y:S02]  /*de40*/  IMAD.MOV.U32 R22, RZ, RZ, R81 ;  /* 0x000000ffff167224 */ /* 0x000fe400078e0051 */
[----:B------:R-:W-:Y:S02]  /*de50*/  IMAD.MOV.U32 R18, RZ, RZ, R83 ;  /* 0x000000ffff127224 */ /* 0x000fe400078e0053 */
[----:B------:R-:W-:Y:S03]  /*de60*/  HMMA.1688.F32.TF32 R80, R84, R20, R152 ;  /* 0x000000145450723c */ /* 0x000fe60000081098 */
[----:B------:R-:W-:Y:S04]  /*de70*/  STL [R1+0x11f4], R18 ;  /* 0x0011f41201007387 */ /* 0x000fe80000100800 */
[----:B------:R-:W-:Y:S04]  /*de80*/  STL [R1+0x11f0], R19 ;  /* 0x0011f01301007387 */ /* 0x000fe80000100800 */
[----:B------:R-:W-:Y:S04]  /*de90*/  STL [R1+0x11ec], R23 ;  /* 0x0011ec1701007387 */ /* 0x000fe80000100800 */
[----:B------:R-:W-:Y:S08]  /*dea0*/  STL [R1+0x11e8], R22 ;  /* 0x0011e81601007387 */ /* 0x000ff00000100800 */
[----:B------:R1:W-:Y:S01]  /*deb0*/  STL.64 [R1+0x120], R80 ;  /* 0x0001205001007387 */ /* 0x0003e20000100a00 */
[----:B---3--:R-:W-:-:S02]  /*dec0*/  IMAD.MOV.U32 R238, RZ, RZ, R82 ;  /* 0x000000ffffee7224 */ /* 0x008fc400078e0052 */
[----:B----4-:R-:W-:-:S05]  /*ded0*/  IMAD.MOV.U32 R239, RZ, RZ, R83 ;  /* 0x000000ffffef7224 */ /* 0x010fca00078e0053 */
[----:B------:R-:W-:Y:S01]  /*dee0*/  STL [R1+0x11fc], R239 ;  /* 0x0011fcef01007387 */ /* 0x000fe20000100800 */
[C---:B-1----:R-:W-:Y:S03]  /*def0*/  HMMA.1688.F32.TF32 R80, R84.reuse, R16, R156 ;  /* 0x000000105450723c */ /* 0x042fe6000008109c */
[----:B------:R-:W-:Y:S05]  /*df00*/  STL [R1+0x11f8], R238 ;  /* 0x0011f8ee01007387 */ /* 0x000fea0000100800 */
[----:B------:R-:W-:Y:S01]  /*df10*/  HMMA.1688.F32.TF32 R84, R84, R236, R160 ;  /* 0x000000ec5454723c */ /* 0x000fe200000810a0 */
[----:B------:R-:W-:Y:S04]  /*df20*/  LDS R160, [R0+0x600] ;  /* 0x0006000000a07984 */ /* 0x000fe80000000800 */
[----:B------:R-:W-:Y:S03]  /*df30*/  LDS R162, [R0+0x2600] ;  /* 0x0026000000a27984 */ /* 0x000fe60000000800 */
[----:B--2---:R-:W-:Y:S01]  /*df40*/  HMMA.1688.F32.TF32 R232, R92, R68, R232 ;  /* 0x000000445ce8723c */ /* 0x004fe200000810e8 */
[----:B------:R-:W-:Y:S04]  /*df50*/  LDS R161, [R3+0x600] ;  /* 0x0006000003a17984 */ /* 0x000fe80000000800 */
[----:B------:R-:W-:Y:S03]  /*df60*/  LDS R163, [R3+0x2600] ;  /* 0x0026000003a37984 */ /* 0x000fe60000000800 */
[----:B------:R-:W-:Y:S01]  /*df70*/  MOV R78, R80 ;  /* 0x00000050004e7202 */ /* 0x000fe20000000f00 */
[----:B------:R-:W-:Y:S01]  /*df80*/  IMAD.MOV.U32 R79, RZ, RZ, R81 ;  /* 0x000000ffff4f7224 */ /* 0x000fe200078e0051 */
[----:B------:R-:W-:Y:S01]  /*df90*/  LDS R80, [R0+0x200] ;  /* 0x0002000000507984 */ /* 0x000fe20000000800 */
[----:B------:R-:W-:-:S02]  /*dfa0*/  IMAD.MOV.U32 R26, RZ, RZ, R82 ;  /* 0x000000ffff1a7224 */ /* 0x000fc400078e0052 */
[----:B------:R-:W-:Y:S01]  /*dfb0*/  IMAD.MOV.U32 R74, RZ, RZ, R83 ;  /* 0x000000ffff4a7224 */ /* 0x000fe200078e0053 */
[----:B------:R-:W-:Y:S04]  /*dfc0*/  LDS R82, [R0+0x2200] ;  /* 0x0022000000527984 */ /* 0x000fe80000000800 */
[----:B------:R-:W-:Y:S04]  /*dfd0*/  LDS R81, [R3+0x200] ;  /* 0x0002000003517984 */ /* 0x000fe80000000800 */
[----:B------:R-:W1:Y:S04]  /*dfe0*/  LDS R83, [R3+0x2200] ;  /* 0x0022000003537984 */ /* 0x000e680000000800 */
[----:B------:R-:W-:Y:S04]  /*dff0*/  STL [R1+0x1204], R79 ;  /* 0x0012044f01007387 */ /* 0x000fe80000100800 */
[----:B------:R-:W-:Y:S04]  /*e000*/  STL [R1+0x1200], R78 ;  /* 0x0012004e01007387 */ /* 0x000fe80000100800 */
[----:B------:R-:W-:Y:S04]  /*e010*/  STL.64 [R1+0xf0], R84 ;  /* 0x0000f05401007387 */ /* 0x000fe80000100a00 */
[----:B------:R1:W-:Y:S04]  /*e020*/  STL.64 [R1+0xf8], R86 ;  /* 0x0000f85601007387 */ /* 0x0003e80000100a00 */
[----:B------:R-:W2:Y:S04]  /*e030*/  LDL.LU.64 R136, [R1+0x100] ;  /* 0x0001000001887983 */ /* 0x000ea80000300a00 */
[----:B------:R-:W2:Y:S01]  /*e040*/  LDL.LU.64 R138, [R1+0x108] ;  /* 0x00010800018a7983 */ /* 0x000ea20000300a00 */
[C---:B-1----:R-:W-:Y:S08]  /*e050*/  HMMA.1688.F32.TF32 R84, R80.reuse, R36, R168 ;  /* 0x000000245054723c */ /* 0x042ff000000810a8 */
[C---:B------:R-:W-:Y:S08]  /*e060*/  HMMA.1688.F32.TF32 R248, R80.reuse, R24, R180 ;  /* 0x0000001850f8723c */ /* 0x040ff000000810b4 */
[C---:B------:R-:W-:Y:S01]  /*e070*/  HMMA.1688.F32.TF32 R244, R80.reuse, R20, R184 ;  /* 0x0000001450f4723c */ /* 0x040fe200000810b8 */
[----:B------:R-:W-:Y:S04]  /*e080*/  LDS R184, [R0+0x4200] ;  /* 0x0042000000b87984 */ /* 0x000fe80000000800 */
[----:B------:R-:W-:Y:S03]  /*e090*/  LDS R186, [R0+0x6200] ;  /* 0x0062000000ba7984 */ /* 0x000fe60000000800 */
[----:B------:R-:W-:Y:S01]  /*e0a0*/  MOV R18, R84 ;  /* 0x0000005400127202 */ /* 0x000fe20000000f00 */
[----:B------:R-:W-:Y:S01]  /*e0b0*/  IMAD.MOV.U32 R19, RZ, RZ, R85 ;  /* 0x000000ffff137224 */ /* 0x000fe200078e0055 */
[----:B------:R-:W-:Y:S01]  /*e0c0*/  HMMA.1688.F32.TF32 R188, R80, R16, R188 ;  /* 0x0000001050bc723c */ /* 0x000fe200000810bc */
[----:B------:R-:W-:Y:S01]  /*e0d0*/  IMAD.MOV.U32 R23, RZ, RZ, R86 ;  /* 0x000000ffff177224 */ /* 0x000fe200078e0056 */
[----:B------:R-:W-:Y:S01]  /*e0e0*/  LDS R185, [R3+0x4200] ;  /* 0x0042000003b97984 */ /* 0x000fe20000000800 */
[----:B------:R-:W-:-:S03]  /*e0f0*/  IMAD.MOV.U32 R22, RZ, RZ, R87 ;  /* 0x000000ffff167224 */ /* 0x000fc600078e0057 */
[----:B------:R-:W-:Y:S02]  /*e100*/  LDS R187, [R3+0x6200] ;  /* 0x0062000003bb7984 */ /* 0x000fe40000000800 */
[C---:B------:R-:W-:Y:S08]  /*e110*/  HMMA.1688.F32.TF32 R84, R80.reuse, R76, R172 ;  /* 0x0000004c5054723c */ /* 0x040ff000000810ac */
[C---:B------:R-:W-:Y:S08]  /*e120*/  HMMA.1688.F32.TF32 R192, R80.reuse, R236, R192 ;  /* 0x000000ec50c0723c */ /* 0x040ff000000810c0 */
[----:B------:R-:W-:Y:S08]  /*e130*/  HMMA.1688.F32.TF32 R88, R80, R68, R164 ;  /* 0x000000445058723c */ /* 0x000ff000000810a4 */
[----:B------:R-:W-:Y:S01]  /*e140*/  MOV R79, R84 ;  /* 0x00000054004f7202 */ /* 0x000fe20000000f00 */
[----:B------:R-:W-:-:S02]  /*e150*/  IMAD.MOV.U32 R78, RZ, RZ, R85 ;  /* 0x000000ffff4e7224 */ /* 0x000fc400078e0055 */
[----:B------:R-:W-:Y:S02]  /*e160*/  IMAD.MOV.U32 R239, RZ, RZ, R86 ;  /* 0x000000ffffef7224 */ /* 0x000fe400078e0056 */
[----:B------:R-:W-:Y:S02]  /*e170*/  IMAD.MOV.U32 R238, RZ, RZ, R87 ;  /* 0x000000ffffee7224 */ /* 0x000fe400078e0057 */
[----:B------:R-:W-:Y:S08]  /*e180*/  HMMA.1688.F32.TF32 R84, R80, R72, R176 ;  /* 0x000000485054723c */ /* 0x000ff000000810b0 */
[----:B------:R-:W-:Y:S01]  /*e190*/  HMMA.1688.F32.TF32 R8, R92, R36, R8 ;  /* 0x000000245c08723c */ /* 0x000fe20000081008 */
[----:B------:R-:W-:Y:S01]  /*e1a0*/  MOV R75, R88 ;  /* 0x00000058004b7202 */ /* 0x000fe20000000f00 */
[----:B------:R-:W-:-:S02]  /*e1b0*/  IMAD.MOV.U32 R27, RZ, RZ, R89 ;  /* 0x000000ffff1b7224 */ /* 0x000fc400078e0059 */
[----:B------:R-:W-:Y:S02]  /*e1c0*/  IMAD.MOV.U32 R252, RZ, RZ, R90 ;  /* 0x000000fffffc7224 */ /* 0x000fe400078e005a */
[----:B------:R-:W-:-:S09]  /*e1d0*/  IMAD.MOV.U32 R2, RZ, RZ, R91 ;  /* 0x000000ffff027224 */ /* 0x000fd200078e005b */
[----:B------:R-:W-:Y:S04]  /*e1e0*/  STL.64 [R1+0x10], R84 ;  /* 0x0000105401007387 */ /* 0x000fe80000100a00 */
[----:B------:R1:W-:Y:S04]  /*e1f0*/  STL.64 [R1+0x18], R86 ;  /* 0x0000185601007387 */ /* 0x0003e80000100a00 */
[----:B------:R-:W3:Y:S04]  /*e200*/  LDL.LU.64 R140, [R1+0xe0] ;  /* 0x0000e000018c7983 */ /* 0x000ee80000300a00 */
[----:B------:R-:W3:Y:S04]  /*e210*/  LDL.LU.64 R142, [R1+0xe8] ;  /* 0x0000e800018e7983 */ /* 0x000ee80000300a00 */
[----:B------:R-:W4:Y:S04]  /*e220*/  LDL.LU.64 R144, [R1+0xd0] ;  /* 0x0000d00001907983 */ /* 0x000f280000300a00 */
[----:B------:R-:W4:Y:S04]  /*e230*/  LDL.LU.64 R146, [R1+0xd8] ;  /* 0x0000d80001927983 */ /* 0x000f280000300a00 */
[----:B------:R-:W2:Y:S04]  /*e240*/  LDL.LU.64 R148, [R1+0xc0] ;  /* 0x0000c00001947983 */ /* 0x000ea80000300a00 */
[----:B------:R-:W2:Y:S04]  /*e250*/  LDL.LU.64 R150, [R1+0xc8] ;  /* 0x0000c80001967983 */ /* 0x000ea80000300a00 */
[----:B------:R-:W2:Y:S04]  /*e260*/  LDL.LU.64 R152, [R1+0xb0] ;  /* 0x0000b00001987983 */ /* 0x000ea80000300a00 */
[----:B------:R-:W2:Y:S01]  /*e270*/  LDL.LU.64 R154, [R1+0xb8] ;  /* 0x0000b800019a7983 */ /* 0x000ea20000300a00 */
[C---:B------:R-:W-:Y:S03]  /*e280*/  HMMA.1688.F32.TF32 R12, R92.reuse, R76, R12 ;  /* 0x0000004c5c0c723c */ /* 0x040fe6000008100c */
[----:B------:R-:W2:Y:S04]  /*e290*/  LDL.LU.64 R156, [R1+0xa0] ;  /* 0x0000a000019c7983 */ /* 0x000ea80000300a00 */
[----:B------:R-:W2:Y:S01]  /*e2a0*/  LDL.LU.64 R158, [R1+0xa8] ;  /* 0x0000a800019e7983 */ /* 0x000ea20000300a00 */
[C---:B------:R-:W-:Y:S03]  /*e2b0*/  HMMA.1688.F32.TF32 R32, R92.reuse, R72, R32 ;  /* 0x000000485c20723c */ /* 0x040fe60000081020 */
[----:B------:R-:W2:Y:S04]  /*e2c0*/  LDL.LU.64 R164, [R1+0x80] ;  /* 0x0000800001a47983 */ /* 0x000ea80000300a00 */
[----:B------:R-:W2:Y:S01]  /*e2d0*/  LDL.LU.64 R166, [R1+0x88] ;  /* 0x0000880001a67983 */ /* 0x000ea20000300a00 */
[C---:B------:R-:W-:Y:S03]  /*e2e0*/  HMMA.1688.F32.TF32 R80, R92.reuse, R24, R40 ;  /* 0x000000185c50723c */ /* 0x040fe60000081028 */
[----:B------:R-:W3:Y:S04]  /*e2f0*/  LDL.LU.64 R168, [R1+0x70] ;  /* 0x0000700001a87983 */ /* 0x000ee80000300a00 */
[----:B------:R-:W3:Y:S01]  /*e300*/  LDL.LU.64 R170, [R1+0x78] ;  /* 0x0000780001aa7983 */ /* 0x000ee20000300a00 */
[----:B-1----:R-:W-:Y:S03]  /*e310*/  HMMA.1688.F32.TF32 R84, R92, R20, R44 ;  /* 0x000000145c54723c */ /* 0x002fe6000008102c */
[----:B------:R-:W3:Y:S04]  /*e320*/  LDL.LU.64 R172, [R1+0x50] ;  /* 0x0000500001ac7983 */ /* 0x000ee80000300a00 */
[----:B------:R-:W3:Y:S04]  /*e330*/  LDL.LU.64 R174, [R1+0x58] ;  /* 0x0000580001ae7983 */ /* 0x000ee80000300a00 */
[----:B------:R-:W3:Y:S04]  /*e340*/  LDL.LU.64 R176, [R1+0x30] ;  /* 0x0000300001b07983 */ /* 0x000ee80000300a00 */
[----:B------:R-:W3:Y:S04]  /*e350*/  LDL.LU.64 R178, [R1+0x38] ;  /* 0x0000380001b27983 */ /* 0x000ee80000300a00 */
[----:B------:R-:W3:Y:S04]  /*e360*/  LDL.LU.64 R128, [R1] ;  /* 0x0000000001807983 */ /* 0x000ee80000300a00 */
[----:B------:R-:W3:Y:S04]  /*e370*/  LDL.LU.64 R130, [R1+0x8] ;  /* 0x0000080001827983 */ /* 0x000ee80000300a00 */
[----:B------:R-:W3:Y:S04]  /*e380*/  LDL.LU.64 R180, [R1+0x90] ;  /* 0x0000900001b47983 */ /* 0x000ee80000300a00 */
[----:B------:R-:W3:Y:S04]  /*e390*/  LDL.LU.64 R182, [R1+0x98] ;  /* 0x0000980001b67983 */ /* 0x000ee80000300a00 */
[----:B------:R-:W-:Y:S04]  /*e3a0*/  STL.64 [R1+0x1100], R250 ;  /* 0x001100fa01007387 */ /* 0x000fe80000100a00 */
[----:B------:R-:W-:Y:S04]  /*e3b0*/  STL.64 [R1+0x10f8], R248 ;  /* 0x0010f8f801007387 */ /* 0x000fe80000100a00 */
[----:B------:R-:W-:Y:S04]  /*e3c0*/  STL.64 [R1+0x1110], R246 ;  /* 0x001110f601007387 */ /* 0x000fe80000100a00 */
[----:B------:R1:W-:Y:S04]  /*e3d0*/  STL.64 [R1+0x1108], R244 ;  /* 0x001108f401007387 */ /* 0x0003e80000100a00 */
[----:B------:R-:W-:Y:S04]  /*e3e0*/  STL.64 [R1+0x1120], R190 ;  /* 0x001120be01007387 */ /* 0x000fe80000100a00 */
        /* <DEDUP_REMOVED lines=10> */
[----:B------:R-:W-:Y:S01]  /*e490*/  STL.64 [R1+0x1168], R32 ;  /* 0x0011682001007387 */ /* 0x000fe20000100a00 */
[----:B-1----:R-:W-:-:S03]  /*e4a0*/  MOV R244, R29 ;  /* 0x0000001d00f47202 */ /* 0x002fc60000000f00 */
[----:B------:R-:W-:Y:S01]  /*e4b0*/  STL.64 [R1+0x1180], R82 ;  /* 0x0011805201007387 */ /* 0x000fe20000100a00 */
[----:B------:R-:W-:-:S03]  /*e4c0*/  IMAD.MOV.U32 R245, RZ, RZ, R30 ;  /* 0x000000fffff57224 */ /* 0x000fc600078e001e */
[----:B------:R-:W-:Y:S01]  /*e4d0*/  STL.64 [R1+0x1178], R80 ;  /* 0x0011785001007387 */ /* 0x000fe20000100a00 */
[----:B------:R-:W-:-:S03]  /*e4e0*/  IMAD.MOV.U32 R246, RZ, RZ, R31 ;  /* 0x000000fffff67224 */ /* 0x000fc600078e001f */
[----:B------:R-:W-:Y:S01]  /*e4f0*/  STL.64 [R1+0x1190], R86 ;  /* 0x0011905601007387 */ /* 0x000fe20000100a00 */
[----:B------:R-:W-:-:S03]  /*e500*/  IMAD.MOV.U32 R247, RZ, RZ, R96 ;  /* 0x000000fffff77224 */ /* 0x000fc600078e0060 */
[----:B------:R-:W-:Y:S01]  /*e510*/  STL.64 [R1+0x1188], R84 ;  /* 0x0011885401007387 */ /* 0x000fe20000100a00 */
[----:B------:R-:W-:-:S03]  /*e520*/  MOV R248, R97 ;  /* 0x0000006100f87202 */ /* 0x000fc60000000f00 */
[----:B------:R-:W4:Y:S01]  /*e530*/  LDL.LU R29, [R1+0x1224] ;  /* 0x00122400011d7983 */ /* 0x000f220000300800 */
[----:B------:R-:W-:-:S03]  /*e540*/  IMAD.MOV.U32 R249, RZ, RZ, R98 ;  /* 0x000000fffff97224 */ /* 0x000fc600078e0062 */
[----:B------:R-:W4:Y:S01]  /*e550*/  LDL.LU R30, [R1+0x1220] ;  /* 0x00122000011e7983 */ /* 0x000f220000300800 */
[----:B------:R-:W-:-:S03]  /*e560*/  IMAD.MOV.U32 R250, RZ, RZ, R99 ;  /* 0x000000fffffa7224 */ /* 0x000fc600078e0063 */
[----:B------:R-:W4:Y:S01]  /*e570*/  LDL.LU R31, [R1+0x121c] ;  /* 0x00121c00011f7983 */ /* 0x000f220000300800 */
[----:B------:R-:W-:-:S03]  /*e580*/  IMAD.MOV.U32 R251, RZ, RZ, R71 ;  /* 0x000000fffffb7224 */ /* 0x000fc600078e0047 */
[----:B------:R-:W4:Y:S04]  /*e590*/  LDL.LU R96, [R1+0x1218] ;  /* 0x0012180001607983 */ /* 0x000f280000300800 */
[----:B------:R-:W4:Y:S04]  /*e5a0*/  LDL.LU R97, [R1+0x1214] ;  /* 0x0012140001617983 */ /* 0x000f280000300800 */
[----:B------:R-:W4:Y:S04]  /*e5b0*/  LDL.LU R98, [R1+0x1210] ;  /* 0x0012100001627983 */ /* 0x000f280000300800 */
[----:B------:R-:W4:Y:S04]  /*e5c0*/  LDL.LU R99, [R1+0x120c] ;  /* 0x00120c0001637983 */ /* 0x000f280000300800 */
[----:B------:R-:W4:Y:S04]  /*e5d0*/  LDL.LU R71, [R1+0x1208] ;  /* 0x0012080001477983 */ /* 0x000f280000300800 */
[----:B------:R-:W-:Y:S04]  /*e5e0*/  LDS R40, [R0+0x400] ;  /* 0x0004000000287984 */ /* 0x000fe80000000800 */
[----:B------:R-:W-:Y:S04]  /*e5f0*/  LDS R42, [R0+0x2400] ;  /* 0x00240000002a7984 */ /* 0x000fe80000000800 */
[----:B------:R-:W-:Y:S04]  /*e600*/  LDS R41, [R3+0x400] ;  /* 0x0004000003297984 */ /* 0x000fe80000000800 */
[----:B------:R-:W1:Y:S01]  /*e610*/  LDS R43, [R3+0x2400] ;  /* 0x00240000032b7984 */ /* 0x000e620000000800 */
[C---:B------:R-:W-:Y:S08]  /*e620*/  HMMA.1688.F32.TF32 R88, R92.reuse, R16, R48 ;  /* 0x000000105c58723c */ /* 0x040ff00000081030 */
[----:B------:R-:W-:Y:S08]  /*e630*/  HMMA.1688.F32.TF32 R228, R92, R236, R228 ;  /* 0x000000ec5ce4723c */ /* 0x000ff000000810e4 */
[----:B------:R-:W-:Y:S01]  /*e640*/  HMMA.1688.F32.TF32 R92, R124, R24, R64 ;  /* 0x000000187c5c723c */ /* 0x000fe20000081040 */
[----:B------:R-:W-:Y:S04]  /*e650*/  LDS R64, [R0+0x4000] ;  /* 0x0040000000407984 */ /* 0x000fe80000000800 */
[----:B------:R-:W-:Y:S04]  /*e660*/  LDS R66, [R0+0x6000] ;  /* 0x0060000000427984 */ /* 0x000fe80000000800 */
[----:B------:R-:W-:Y:S04]  /*e670*/  LDS R65, [R3+0x4000] ;  /* 0x0040000003417984 */ /* 0x000fe80000000800 */
[----:B------:R-:W-:Y:S01]  /*e680*/  LDS R67, [R3+0x6000] ;  /* 0x0060000003437984 */ /* 0x000fe20000000800 */
[C---:B-1----:R-:W-:Y:S08]  /*e690*/  HMMA.1688.F32.TF32 R224, R40.reuse, R68, R224 ;  /* 0x0000004428e0723c */ /* 0x042ff000000810e0 */
[C---:B------:R-:W-:Y:S08]  /*e6a0*/  HMMA.1688.F32.TF32 R220, R40.reuse, R36, R220 ;  /* 0x0000002428dc723c */ /* 0x040ff000000810dc */
[C---:B------:R-:W-:Y:S08]  /*e6b0*/  HMMA.1688.F32.TF32 R216, R40.reuse, R76, R216 ;  /* 0x0000004c28d8723c */ /* 0x040ff000000810d8 */
[C---:B------:R-:W-:Y:S08]  /*e6c0*/  HMMA.1688.F32.TF32 R212, R40.reuse, R72, R212 ;  /* 0x0000004828d4723c */ /* 0x040ff000000810d4 */
[C---:B------:R-:W-:Y:S08]  /*e6d0*/  HMMA.1688.F32.TF32 R208, R40.reuse, R24, R208 ;  /* 0x0000001828d0723c */ /* 0x040ff000000810d0 */
[C---:B------:R-:W-:Y:S08]  /*e6e0*/  HMMA.1688.F32.TF32 R204, R40.reuse, R20, R204 ;  /* 0x0000001428cc723c */ /* 0x040ff000000810cc */
[C---:B------:R-:W-:Y:S08]  /*e6f0*/  HMMA.1688.F32.TF32 R200, R40.reuse, R16, R200 ;  /* 0x0000001028c8723c */ /* 0x040ff000000810c8 */
[----:B------:R-:W-:Y:S01]  /*e700*/  HMMA.1688.F32.TF32 R196, R40, R236, R196 ;  /* 0x000000ec28c4723c */ /* 0x000fe200000810c4 */
[----:B------:R-:W-:Y:S04]  /*e710*/  LDS R40, [R0+0x700] ;  /* 0x0007000000287984 */ /* 0x000fe80000000800 */
[----:B------:R-:W-:Y:S04]  /*e720*/  LDS R42, [R0+0x2700] ;  /* 0x00270000002a7984 */ /* 0x000fe80000000800 */
[----:B------:R-:W-:Y:S04]  /*e730*/  LDS R41, [R3+0x700] ;  /* 0x0007000003297984 */ /* 0x000fe80000000800 */
[----:B------:R-:W1:Y:S01]  /*e740*/  LDS R43, [R3+0x2700] ;  /* 0x00270000032b7984 */ /* 0x000e620000000800 */
[----:B------:R-:W-:Y:S08]  /*e750*/  HMMA.1688.F32.TF32 R132, R160, R68, R4 ;  /* 0x00000044a084723c */ /* 0x000ff00000081004 */
[C---:B------:R-:W-:Y:S08]  /*e760*/  HMMA.1688.F32.TF32 R116, R124.reuse, R20, R60 ;  /* 0x000000147c74723c */ /* 0x040ff0000008103c */
[----:B------:R-:W-:Y:S08]  /*e770*/  HMMA.1688.F32.TF32 R120, R124, R16, R56 ;  /* 0x000000107c78723c */ /* 0x000ff00000081038 */
[C---:B--2---:R-:W-:Y:S08]  /*e780*/  HMMA.1688.F32.TF32 R152, R160.reuse, R20, R152 ;  /* 0x00000014a098723c */ /* 0x044ff00000081098 */
[----:B------:R-:W-:Y:S08]  /*e790*/  HMMA.1688.F32.TF32 R156, R160, R16, R156 ;  /* 0x00000010a09c723c */ /* 0x000ff0000008109c */
[----:B-1----:R-:W-:Y:S08]  /*e7a0*/  HMMA.1688.F32.TF32 R4, R40, R20, R240 ;  /* 0x000000142804723c */ /* 0x002ff000000810f0 */
[-C--:B------:R-:W-:Y:S08]  /*e7b0*/  HMMA.1688.F32.TF32 R108, R124, R36.reuse, R108 ;  /* 0x000000247c6c723c */ /* 0x080ff0000008106c */
[C---:B------:R-:W-:Y:S08]  /*e7c0*/  HMMA.1688.F32.TF32 R136, R160.reuse, R36, R136 ;  /* 0x00000024a088723c */ /* 0x040ff00000081088 */
[----:B------:R-:W-:Y:S08]  /*e7d0*/  HMMA.1688.F32.TF32 R148, R160, R24, R148 ;  /* 0x00000018a094723c */ /* 0x000ff00000081094 */
[C---:B------:R-:W-:Y:S08]  /*e7e0*/  HMMA.1688.F32.TF32 R112, R124.reuse, R68, R112 ;  /* 0x000000447c70723c */ /* 0x040ff00000081070 */
[C---:B------:R-:W-:Y:S08]  /*e7f0*/  HMMA.1688.F32.TF32 R104, R124.reuse, R76, R104 ;  /* 0x0000004c7c68723c */ /* 0x040ff00000081068 */
[----:B------:R-:W-:Y:S01]  /*e800*/  HMMA.1688.F32.TF32 R100, R124, R72, R100 ;  /* 0x000000487c64723c */ /* 0x000fe20000081064 */
[----:B------:R-:W-:Y:S01]  /*e810*/  MOV R194, R26 ;  /* 0x0000001a00c27202 */ /* 0x000fe20000000f00 */
[----:B------:R-:W-:-:S06]  /*e820*/  IMAD.MOV.U32 R195, RZ, RZ, R74 ;  /* 0x000000ffffc37224 */ /* 0x000fcc00078e004a */
[----:B---3--:R-:W-:Y:S01]  /*e830*/  HMMA.1688.F32.TF32 R140, R160, R76, R140 ;  /* 0x0000004ca08c723c */ /* 0x008fe2000008108c */
[----:B------:R-:W-:-:S07]  /*e840*/  IMAD.MOV.U32 R188, RZ, RZ, R75 ;  /* 0x000000ffffbc7224 */ /* 0x000fce00078e004b */
[----:B----4-:R-:W-:Y:S01]  /*e850*/  HMMA.1688.F32.TF32 R144, R160, R72, R144 ;  /* 0x00000048a090723c */ /* 0x010fe20000081090 */
[----:B------:R-:W-:Y:S01]  /*e860*/  IMAD.MOV.U32 R189, RZ, RZ, R27 ;  /* 0x000000ffffbd7224 */ /* 0x000fe200078e001b */
[----:B------:R-:W-:Y:S01]  /*e870*/  MOV R190, R252 ;  /* 0x000000fc00be7202 */ /* 0x000fe20000000f00 */
[----:B------:R-:W-:Y:S01]  /*e880*/  IMAD.MOV.U32 R191, RZ, RZ, R2 ;  /* 0x000000ffffbf7224 */ /* 0x000fe200078e0002 */
[----:B------:R-:W-:Y:S04]  /*e890*/  LDS R240, [R0+0x4300] ;  /* 0x0043000000f07984 */ /* 0x000fe80000000800 */
[----:B------:R-:W-:Y:S01]  /*e8a0*/  HMMA.1688.F32.TF32 R8, R64, R70, R244 ;  /* 0x000000464008723c */ /* 0x000fe200000810f4 */
[----:B------:R-:W-:Y:S04]  /*e8b0*/  LDS R242, [R0+0x6300] ;  /* 0x0063000000f27984 */ /* 0x000fe80000000800 */
[----:B------:R-:W-:Y:S03]  /*e8c0*/  LDS R241, [R3+0x4300] ;  /* 0x0043000003f17984 */ /* 0x000fe60000000800 */
[----:B------:R-:W-:Y:S01]  /*e8d0*/  HMMA.1688.F32.TF32 R28, R40, R16, R28 ;  /* 0x00000010281c723c */ /* 0x000fe2000008101c */
[----:B------:R-:W-:Y:S11]  /*e8e0*/  LDS R243, [R3+0x6300] ;  /* 0x0063000003f37984 */ /* 0x000ff60000000800 */
[----:B------:R-:W-:Y:S04]  /*e8f0*/  @!UPT UIADD3 URZ, URZ, URZ, URZ ;  /* 0x0000003f3f3ff290 */ /* 0x000fe8000fffe03f */
[----:B------:R-:W-:Y:S01]  /*e900*/  MOV R21, R8 ;  /* 0x0000000800157202 */ /* 0x000fe20000000f00 */
[----:B------:R-:W-:Y:S02]  /*e910*/  IMAD.MOV.U32 R20, RZ, RZ, R9 ;  /* 0x000000ffff147224 */ /* 0x000fe400078e0009 */
[----:B------:R-:W-:Y:S02]  /*e920*/  IMAD.MOV.U32 R17, RZ, RZ, R10 ;  /* 0x000000ffff117224 */ /* 0x000fe400078e000a */
[----:B------:R-:W-:Y:S02]  /*e930*/  IMAD.MOV.U32 R16, RZ, RZ, R11 ;  /* 0x000000ffff107224 */ /* 0x000fe400078e000b */
[----:B------:R-:W-:Y:S07]  /*e940*/  HMMA.1688.F32.TF32 R8, R64, R38, R248 ;  /* 0x000000264008723c */ /* 0x000fee00000810f8 */
[----:B------:R-:W-:Y:S01]  /*e950*/  MOV R248, R79 ;  /* 0x0000004f00f87202 */ /* 0x000fe20000000f00 */
[----:B------:R-:W-:Y:S01]  /*e960*/  IMAD.MOV.U32 R249, RZ, RZ, R78 ;  /* 0x000000fffff97224 */ /* 0x000fe200078e004e */
[----:B------:R-:W2:Y:S01]  /*e970*/  LDL.LU R79, [R1+0x1204] ;  /* 0x00120400014f7983 */ /* 0x000ea20000300800 */
[----:B------:R-:W-:-:S02]  /*e980*/  IMAD.MOV.U32 R250, RZ, RZ, R239 ;  /* 0x000000fffffa7224 */ /* 0x000fc400078e00ef */
[----:B------:R-:W-:Y:S01]  /*e990*/  IMAD.MOV.U32 R251, RZ, RZ, R238 ;  /* 0x000000fffffb7224 */ /* 0x000fe200078e00ee */
[----:B------:R-:W3:Y:S04]  /*e9a0*/  LDL.LU R78, [R1+0x1200] ;  /* 0x00120000014e7983 */ /* 0x000ee80000300800 */
[----:B------:R-:W4:Y:S04]  /*e9b0*/  LDL.LU R239, [R1+0x11fc] ;  /* 0x0011fc0001ef7983 */ /* 0x000f280000300800 */
[----:B------:R-:W2:Y:S01]  /*e9c0*/  LDL.LU R238, [R1+0x11f8] ;  /* 0x0011f80001ee7983 */ /* 0x000ea20000300800 */
[----:B------:R-:W-:Y:S01]  /*e9d0*/  MOV R244, R18 ;  /* 0x0000001200f47202 */ /* 0x000fe20000000f00 */
[----:B------:R-:W-:-:S02]  /*e9e0*/  IMAD.MOV.U32 R245, RZ, RZ, R19 ;  /* 0x000000fffff57224 */ /* 0x000fc400078e0013 */
[----:B------:R-:W3:Y:S01]  /*e9f0*/  LDL.LU R18, [R1+0x11f4] ;  /* 0x0011f40001127983 */ /* 0x000ee20000300800 */
[----:B------:R-:W-:Y:S02]  /*ea00*/  IMAD.MOV.U32 R246, RZ, RZ, R23 ;  /* 0x000000fffff67224 */ /* 0x000fe400078e0017 */
[----:B------:R-:W-:Y:S01]  /*ea10*/  IMAD.MOV.U32 R247, RZ, RZ, R22 ;  /* 0x000000fffff77224 */ /* 0x000fe200078e0016 */
[----:B------:R-:W3:Y:S01]  /*ea20*/  LDL.LU R19, [R1+0x11f0] ;  /* 0x0011f00001137983 */ /* 0x000ee20000300800 */
[C---:B------:R-:W-:Y:S03]  /*ea30*/  HMMA.1688.F32.TF32 R164, R40.reuse, R68, R164 ;  /* 0x0000004428a4723c */ /* 0x040fe600000810a4 */
[----:B------:R-:W3:Y:S04]  /*ea40*/  LDL.LU R23, [R1+0x11ec] ;  /* 0x0011ec0001177983 */ /* 0x000ee80000300800 */
[----:B------:R-:W3:Y:S01]  /*ea50*/  LDL.LU R22, [R1+0x11e8] ;  /* 0x0011e80001167983 */ /* 0x000ee20000300800 */
[C---:B------:R-:W-:Y:S08]  /*ea60*/  HMMA.1688.F32.TF32 R168, R40.reuse, R36, R168 ;  /* 0x0000002428a8723c */ /* 0x040ff000000810a8 */
[C---:B------:R-:W-:Y:S08]  /*ea70*/  HMMA.1688.F32.TF32 R172, R40.reuse, R76, R172 ;  /* 0x0000004c28ac723c */ /* 0x040ff000000810ac */
[C---:B------:R-:W-:Y:S08]  /*ea80*/  HMMA.1688.F32.TF32 R176, R40.reuse, R72, R176 ;  /* 0x0000004828b0723c */ /* 0x040ff000000810b0 */
[C---:B------:R-:W-:Y:S08]  /*ea90*/  HMMA.1688.F32.TF32 R128, R40.reuse, R24, R128 ;  /* 0x000000182880723c */ /* 0x040ff00000081080 */
[----:B------:R-:W-:Y:S01]  /*eaa0*/  HMMA.1688.F32.TF32 R96, R40, R236, R96 ;  /* 0x000000ec2860723c */ /* 0x000fe20000081060 */
[----:B------:R-:W3:Y:S04]  /*eab0*/  LDL.LU R40, [R1+0x120] ;  /* 0x0001200001287983 */ /* 0x000ee80000300800 */
[----:B------:R-:W3:Y:S02]  /*eac0*/  LDL.LU R41, [R1+0x124] ;  /* 0x0001240001297983 */ /* 0x000ee40000300800 */
[----:B----4-:R-:W-:Y:S01]  /*ead0*/  IMAD.MOV.U32 R43, RZ, RZ, R239 ;  /* 0x000000ffff2b7224 */ /* 0x010fe200078e00ef */
[----:B--2---:R-:W-:-:S02]  /*eae0*/  MOV R42, R238 ;  /* 0x000000ee002a7202 */ /* 0x004fc40000000f00 */
[----:B------:R-:W2:Y:S04]  /*eaf0*/  LDL.LU R238, [R1+0x11e4] ;  /* 0x0011e40001ee7983 */ /* 0x000ea80000300800 */
[----:B------:R-:W4:Y:S01]  /*eb00*/  LDL.LU R239, [R1+0x11e0] ;  /* 0x0011e00001ef7983 */ /* 0x000f220000300800 */
[----:B---3--:R-:W-:Y:S01]  /*eb10*/  IMAD.MOV.U32 R47, RZ, RZ, R18 ;  /* 0x000000ffff2f7224 */ /* 0x008fe200078e0012 */
[----:B------:R-:W-:Y:S01]  /*eb20*/  MOV R46, R19 ;  /* 0x00000013002e7202 */ /* 0x000fe20000000f00 */
[----:B------:R-:W-:Y:S02]  /*eb30*/  IMAD.MOV.U32 R44, RZ, RZ, R23 ;  /* 0x000000ffff2c7224 */ /* 0x000fe400078e0017 */
[----:B------:R-:W3:Y:S01]  /*eb40*/  LDL.LU R23, [R1+0x11dc] ;  /* 0x0011dc0001177983 */ /* 0x000ee20000300800 */
[----:B------:R-:W-:-:S03]  /*eb50*/  IMAD.MOV.U32 R45, RZ, RZ, R22 ;  /* 0x000000ffff2d7224 */ /* 0x000fc600078e0016 */
[----:B------:R-:W3:Y:S04]  /*eb60*/  LDL.LU R22, [R1+0x11d8] ;  /* 0x0011d80001167983 */ /* 0x000ee80000300800 */
[----:B------:R-:W3:Y:S04]  /*eb70*/  LDL.LU R19, [R1+0x11d4] ;  /* 0x0011d40001137983 */ /* 0x000ee80000300800 */
[----:B------:R-:W3:Y:S04]  /*eb80*/  LDL.LU R18, [R1+0x11d0] ;  /* 0x0011d00001127983 */ /* 0x000ee80000300800 */
[----:B------:R-:W3:Y:S04]  /*eb90*/  LDL.LU R48, [R1+0x140] ;  /* 0x0001400001307983 */ /* 0x000ee80000300800 */
[----:B------:R-:W3:Y:S01]  /*eba0*/  LDL.LU R49, [R1+0x144] ;  /* 0x0001440001317983 */ /* 0x000ee20000300800 */
[----:B--2---:R-:W-:-:S02]  /*ebb0*/  IMAD.MOV.U32 R51, RZ, RZ, R238 ;  /* 0x000000ffff337224 */ /* 0x004fc400078e00ee */
[----:B----4-:R-:W-:Y:S02]  /*ebc0*/  IMAD.MOV.U32 R50, RZ, RZ, R239 ;  /* 0x000000ffff327224 */ /* 0x010fe400078e00ef */
[----:B------:R-:W2:Y:S04]  /*ebd0*/  LDL.LU R239, [R1+0x11cc] ;  /* 0x0011cc0001ef7983 */ /* 0x000ea80000300800 */
[----:B------:R-:W4:Y:S04]  /*ebe0*/  LDL.LU R238, [R1+0x11c8] ;  /* 0x0011c80001ee7983 */ /* 0x000f280000300800 */
        /* <DEDUP_REMOVED lines=15> */
[----:B------:R-:W4:Y:S01]  /*ece0*/  LDL.LU R83, [R1+0x1cc] ;  /* 0x0001cc0001537983 */ /* 0x000f220000300800 */
        /* <DEDUP_REMOVED lines=15> */
[----:B------:R-:W-:Y:S03]  /*ede0*/  HMMA.1688.F32.TF32 R124, R124, R236, R52 ;  /* 0x000000ec7c7c723c */ /* 0x000fe60000081034 */
[----:B------:R-:W4:Y:S04]  /*edf0*/  LDL.LU R59, [R1+0x16c] ;  /* 0x00016c00013b7983 */ /* 0x000f280000300800 */
[----:B------:R-:W4:Y:S01]  /*ee00*/  LDL.LU R60, [R1+0x170] ;  /* 0x00017000013c7983 */ /* 0x000f220000300800 */
[----:B---3--:R-:W-:-:S03]  /*ee10*/  IMAD.MOV.U32 R52, RZ, RZ, R18 ;  /* 0x000000ffff347224 */ /* 0x008fc600078e0012 */
[----:B------:R-:W3:Y:S01]  /*ee20*/  LDL.LU R61, [R1+0x174] ;  /* 0x00017400013d7983 */ /* 0x000ee20000300800 */
[----:B------:R-:W-:Y:S01]  /*ee30*/  IMAD.MOV.U32 R53, RZ, RZ, R19 ;  /* 0x000000ffff357224 */ /* 0x000fe200078e0013 */
[----:B------:R-:W-:Y:S01]  /*ee40*/  MOV R54, R22 ;  /* 0x0000001600367202 */ /* 0x000fe20000000f00 */
[----:B------:R-:W-:Y:S02]  /*ee50*/  IMAD.MOV.U32 R55, RZ, RZ, R23 ;  /* 0x000000ffff377224 */ /* 0x000fe400078e0017 */
[----:B------:R-:W-:Y:S02]  /*ee60*/  IMAD.MOV.U32 R192, RZ, RZ, R78 ;  /* 0x000000ffffc07224 */ /* 0x000fe400078e004e */
[----:B------:R-:W-:Y:S02]  /*ee70*/  IMAD.MOV.U32 R193, RZ, RZ, R79 ;  /* 0x000000ffffc17224 */ /* 0x000fe400078e004f */
[----:B--2---:R-:W-:Y:S01]  /*ee80*/  IMAD.MOV.U32 R63, RZ, RZ, R239 ;  /* 0x000000ffff3f7224 */ /* 0x004fe200078e00ef */
[----:B----4-:R-:W-:-:S02]  /*ee90*/  MOV R62, R238 ;  /* 0x000000ee003e7202 */ /* 0x010fc40000000f00 */
[----:B------:R-:W2:Y:S04]  /*eea0*/  LDL.LU R238, [R1+0x11c4] ;  /* 0x0011c40001ee7983 */ /* 0x000ea80000300800 */
[----:B------:R-:W2:Y:S04]  /*eeb0*/  LDL.LU R239, [R1+0x11c0] ;  /* 0x0011c00001ef7983 */ /* 0x000ea80000300800 */
[----:B------:R-:W4:Y:S04]  /*eec0*/  LDL.LU R18, [R1+0x11bc] ;  /* 0x0011bc0001127983 */ /* 0x000f280000300800 */
[----:B------:R-:W4:Y:S04]  /*eed0*/  LDL.LU R19, [R1+0x11b8] ;  /* 0x0011b80001137983 */ /* 0x000f280000300800 */
[----:B------:R-:W2:Y:S04]  /*eee0*/  LDL.LU R22, [R1+0x11b4] ;  /* 0x0011b40001167983 */ /* 0x000ea80000300800 */
[----:B------:R-:W2:Y:S04]  /*eef0*/  LDL.LU R23, [R1+0x11b0] ;  /* 0x0011b00001177983 */ /* 0x000ea80000300800 */
[----:B------:R-:W2:Y:S04]  /*ef00*/  LDL.LU R78, [R1+0x11ac] ;  /* 0x0011ac00014e7983 */ /* 0x000ea80000300800 */
[----:B------:R-:W2:Y:S04]  /*ef10*/  LDL.LU R79, [R1+0x11a8] ;  /* 0x0011a800014f7983 */ /* 0x000ea80000300800 */
[----:B------:R-:W3:Y:S04]  /*ef20*/  LDL.LU R26, [R1+0x11a4] ;  /* 0x0011a400011a7983 */ /* 0x000ee80000300800 */
[----:B------:R-:W3:Y:S04]  /*ef30*/  LDL.LU R74, [R1+0x11a0] ;  /* 0x0011a000014a7983 */ /* 0x000ee80000300800 */
[----:B------:R-:W3:Y:S04]  /*ef40*/  LDL.LU R75, [R1+0x119c] ;  /* 0x00119c00014b7983 */ /* 0x000ee80000300800 */
[----:B------:R-:W3:Y:S01]  /*ef50*/  LDL.LU R27, [R1+0x1198] ;  /* 0x00119800011b7983 */ /* 0x000ee20000300800 */
[----:B------:R-:W-:Y:S03]  /*ef60*/  HMMA.1688.F32.TF32 R160, R160, R236, R180 ;  /* 0x000000eca0a0723c */ /* 0x000fe600000810b4 */
[----:B------:R-:W-:Y:S04]  /*ef70*/  LDS R180, [R0+0x4100] ;  /* 0x0041000000b47984 */ /* 0x000fe80000000800 */
[----:B------:R-:W-:Y:S04]  /*ef80*/  LDS R182, [R0+0x6100] ;  /* 0x0061000000b67984 */ /* 0x000fe80000000800 */
[----:B------:R-:W-:Y:S04]  /*ef90*/  LDS R181, [R3+0x4100] ;  /* 0x0041000003b57984 */ /* 0x000fe80000000800 */
[----:B------:R-:W1:Y:S01]  /*efa0*/  LDS R183, [R3+0x6100] ;  /* 0x0061000003b77984 */ /* 0x000e620000000800 */
[C---:B----4-:R-:W-:Y:S08]  /*efb0*/  HMMA.1688.F32.TF32 R8, R64.reuse, R18, R8 ;  /* 0x000000124008723c */ /* 0x050ff00000081008 */
[C---:B--2---:R-:W-:Y:S08]  /*efc0*/  HMMA.1688.F32.TF32 R84, R64.reuse, R78, R84 ;  /* 0x0000004e4054723c */ /* 0x044ff00000081054 */
[C---:B---3--:R-:W-:Y:S08]  /*efd0*/  HMMA.1688.F32.TF32 R80, R64.reuse, R74, R80 ;  /* 0x0000004a4050723c */ /* 0x048ff00000081050 */
[C---:B------:R-:W-:Y:S08]  /*efe0*/  HMMA.1688.F32.TF32 R32, R64.reuse, R26, R32 ;  /* 0x0000001a4020723c */ /* 0x040ff00000081020 */
[----:B------:R-:W-:Y:S01]  /*eff0*/  HMMA.1688.F32.TF32 R12, R64, R22, R12 ;  /* 0x00000016400c723c */ /* 0x000fe2000008100c */
[----:B------:R-:W-:Y:S01]  /*f000*/  MOV R69, R86 ;  /* 0x0000005600457202 */ /* 0x000fe20000000f00 */
[----:B------:R-:W-:-:S02]  /*f010*/  IMAD.MOV.U32 R68, RZ, RZ, R87 ;  /* 0x000000ffff447224 */ /* 0x000fc400078e0057 */
[----:B------:R-:W-:Y:S01]  /*f020*/  IMAD.MOV.U32 R237, RZ, RZ, R84 ;  /* 0x000000ffffed7224 */ /* 0x000fe200078e0054 */
[----:B------:R-:W2:Y:S03]  /*f030*/  LDL.LU.64 R86, [R1+0x1190] ;  /* 0x0011900001567983 */ /* 0x000ea60000300a00 */
[----:B------:R-:W-:Y:S01]  /*f040*/  HMMA.1688.F32.TF32 R64, R64, R238, R232 ;  /* 0x000000ee4040723c */ /* 0x000fe200000810e8 */
[----:B------:R-:W-:Y:S02]  /*f050*/  IMAD.MOV.U32 R236, RZ, RZ, R85 ;  /* 0x000000ffffec7224 */ /* 0x000fe400078e0055 */
[----:B------:R-:W2:Y:S04]  /*f060*/  LDL.LU.64 R84, [R1+0x1188] ;  /* 0x0011880001547983 */ /* 0x000ea80000300a00 */
[----:B------:R-:W-:Y:S04]  /*f070*/  STL.64 [R1+0x80], R80 ;  /* 0x0000805001007387 */ /* 0x000fe80000100a00 */
[----:B------:R3:W-:Y:S05]  /*f080*/  STL.64 [R1+0x88], R82 ;  /* 0x0000885201007387 */ /* 0x0007ea0000100a00 */
[----:B------:R-:W-:Y:S01]  /*f090*/  IMAD.MOV.U32 R252, RZ, RZ, R14 ;  /* 0x000000fffffc7224 */ /* 0x000fe200078e000e */
[----:B---3--:R-:W3:Y:S04]  /*f0a0*/  LDL.LU.64 R82, [R1+0x1180] ;  /* 0x0011800001527983 */ /* 0x008ee80000300a00 */
[----:B------:R-:W3:Y:S04]  /*f0b0*/  LDL.LU.64 R80, [R1+0x1178] ;  /* 0x0011780001507983 */ /* 0x000ee80000300a00 */
[----:B------:R-:W-:Y:S01]  /*f0c0*/  STL.64 [R1+0x70], R32 ;  /* 0x0000702001007387 */ /* 0x000fe20000100a00 */
[----:B------:R-:W-:-:S03]  /*f0d0*/  IMAD.MOV.U32 R2, RZ, RZ, R15 ;  /* 0x000000ffff027224 */ /* 0x000fc600078e000f */
[----:B------:R4:W-:Y:S04]  /*f0e0*/  STL.64 [R1+0x78], R34 ;  /* 0x0000782201007387 */ /* 0x0009e80000100a00 */
[----:B----4-:R-:W4:Y:S04]  /*f0f0*/  LDL.LU.64 R34, [R1+0x1170] ;  /* 0x0011700001227983 */ /* 0x010f280000300a00 */
[----:B------:R-:W4:Y:S04]  /*f100*/  LDL.LU.64 R32, [R1+0x1168] ;  /* 0x0011680001207983 */ /* 0x000f280000300a00 */
[----:B------:R1:W-:Y:S04]  /*f110*/  STL.64 [R1+0x50], R12 ;  /* 0x0000500c01007387 */ /* 0x0003e80000100a00 */
[----:B------:R-:W2:Y:S04]  /*f120*/  LDL.LU.64 R14, [R1+0x1160] ;  /* 0x00116000010e7983 */ /* 0x000ea80000300a00 */
[----:B-1----:R-:W2:Y:S04]  /*f130*/  LDL.LU.64 R12, [R1+0x1158] ;  /* 0x00115800010c7983 */ /* 0x002ea80000300a00 */
[----:B------:R-:W-:Y:S04]  /*f140*/  STL.64 [R1+0x30], R8 ;  /* 0x0000300801007387 */ /* 0x000fe80000100a00 */
[----:B------:R1:W-:Y:S04]  /*f150*/  STL.64 [R1+0x38], R10 ;  /* 0x0000380a01007387 */ /* 0x0003e80000100a00 */
[----:B-1----:R-:W2:Y:S04]  /*f160*/  LDL.LU.64 R10, [R1+0x1150] ;  /* 0x00115000010a7983 */ /* 0x002ea80000300a00 */
[----:B------:R-:W2:Y:S04]  /*f170*/  LDL.LU.64 R8, [R1+0x1148] ;  /* 0x0011480001087983 */ /* 0x000ea80000300a00 */
[----:B------:R-:W2:Y:S04]  /*f180*/  LDL.LU.64 R234, [R1+0x1140] ;  /* 0x0011400001ea7983 */ /* 0x000ea80000300a00 */
[----:B------:R-:W2:Y:S04]  /*f190*/  LDL.LU.64 R232, [R1+0x1138] ;  /* 0x0011380001e87983 */ /* 0x000ea80000300a00 */
[----:B------:R1:W-:Y:S04]  /*f1a0*/  STL [R1+0x10f0], R64 ;  /* 0x0010f04001007387 */ /* 0x0003e80000100800 */
[----:B------:R1:W-:Y:S04]  /*f1b0*/  STL [R1+0x10ec], R65 ;  /* 0x0010ec4101007387 */ /* 0x0003e80000100800 */
[----:B------:R1:W-:Y:S04]  /*f1c0*/  STL [R1+0x10e8], R66 ;  /* 0x0010e84201007387 */ /* 0x0003e80000100800 */
[----:B------:R1:W-:Y:S04]  /*f1d0*/  STL [R1+0x10e4], R67 ;  /* 0x0010e44301007387 */ /* 0x0003e80000100800 */
[----:B-1----:R-:W2:Y:S04]  /*f1e0*/  LDL.LU R64, [R1+0xf0] ;  /* 0x0000f00001407983 */ /* 0x002ea80000300800 */
[----:B------:R-:W2:Y:S04]  /*f1f0*/  LDL.LU R65, [R1+0xf4] ;  /* 0x0000f40001417983 */ /* 0x000ea80000300800 */
[----:B------:R-:W2:Y:S04]  /*f200*/  LDL.LU R66, [R1+0xf8] ;  /* 0x0000f80001427983 */ /* 0x000ea80000300800 */
[----:B------:R-:W2:Y:S01]  /*f210*/  LDL.LU R67, [R1+0xfc] ;  /* 0x0000fc0001437983 */ /* 0x000ea20000300800 */
[C---:B------:R-:W-:Y:S08]  /*f220*/  HMMA.1688.F32.TF32 R192, R180.reuse, R18, R192 ;  /* 0x00000012b4c0723c */ /* 0x040ff000000810c0 */
[C---:B------:R-:W-:Y:S08]  /*f230*/  HMMA.1688.F32.TF32 R60, R180.reuse, R70, R60 ;  /* 0x00000046b43c723c */ /* 0x040ff0000008103c */
[C---:B------:R-:W-:Y:S08]  /*f240*/  HMMA.1688.F32.TF32 R56, R180.reuse, R38, R56 ;  /* 0x00000026b438723c */ /* 0x040ff00000081038 */
[C---:B------:R-:W-:Y:S08]  /*f250*/  HMMA.1688.F32.TF32 R52, R180.reuse, R78, R52 ;  /* 0x0000004eb434723c */ /* 0x040ff00000081034 */
[C---:B------:R-:W-:Y:S08]  /*f260*/  HMMA.1688.F32.TF32 R48, R180.reuse, R74, R48 ;  /* 0x0000004ab430723c */ /* 0x040ff00000081030 */
[C---:B------:R-:W-:Y:S08]  /*f270*/  HMMA.1688.F32.TF32 R44, R180.reuse, R26, R44 ;  /* 0x0000001ab42c723c */ /* 0x040ff0000008102c */
[----:B------:R-:W-:Y:S08]  /*f280*/  HMMA.1688.F32.TF32 R40, R180, R22, R40 ;  /* 0x00000016b428723c */ /* 0x000ff00000081028 */
[C---:B------:R-:W-:Y:S08]  /*f290*/  HMMA.1688.F32.TF32 R188, R184.reuse, R70, R188 ;  /* 0x00000046b8bc723c */ /* 0x040ff000000810bc */
[C---:B------:R-:W-:Y:S01]  /*f2a0*/  HMMA.1688.F32.TF32 R244, R184.reuse, R38, R244 ;  /* 0x00000026b8f4723c */ /* 0x040fe200000810f4 */
[----:B------:R-:W-:Y:S07]  /*f2b0*/  STL.64 [R1+0x170], R192 ;  /* 0x000170c001007387 */ /* 0x000fee0000100a00 */
[----:B------:R-:W-:Y:S01]  /*f2c0*/  HMMA.1688.F32.TF32 R248, R184, R78, R248 ;  /* 0x0000004eb8f8723c */ /* 0x000fe200000810f8 */
[----:B------:R1:W-:Y:S04]  /*f2d0*/  STL.64 [R1+0x178], R194 ;  /* 0x000178c201007387 */ /* 0x0003e80000100a00 */
[----:B-1----:R-:W3:Y:S04]  /*f2e0*/  LDL.LU.64 R194, [R1+0x1130] ;  /* 0x0011300001c27983 */ /* 0x002ee80000300a00 */
[----:B------:R-:W3:Y:S01]  /*f2f0*/  LDL.LU.64 R192, [R1+0x1128] ;  /* 0x0011280001c07983 */ /* 0x000ee20000300a00 */
[----:B--2---:R-:W-:Y:S11]  /*f300*/  HMMA.1688.F32.TF32 R180, R180, R238, R64 ;  /* 0x000000eeb4b4723c */ /* 0x004ff60000081040 */
[----:B------:R-:W-:Y:S11]  /*f310*/  @!UPT UIADD3 URZ, URZ, URZ, URZ ;  /* 0x0000003f3f3ff290 */ /* 0x000ff6000fffe03f */
[----:B------:R-:W-:Y:S02]  /*f320*/  @!UPT UIADD3 URZ, URZ, URZ, URZ ;  /* 0x0000003f3f3ff290 */ /* 0x000fe4000fffe03f */
[----:B------:R-:W-:Y:S01]  /*f330*/  MOV R64, R180 ;  /* 0x000000b400407202 */ /* 0x000fe20000000f00 */
[----:B------:R-:W-:Y:S01]  /*f340*/  IMAD.MOV.U32 R65, RZ, RZ, R181 ;  /* 0x000000ffff417224 */ /* 0x000fe200078e00b5 */
[----:B------:R-:W2:Y:S01]  /*f350*/  LDL.LU R180, [R1+0x10] ;  /* 0x0000100001b47983 */ /* 0x000ea20000300800 */
[----:B------:R-:W-:Y:S02]  /*f360*/  IMAD.MOV.U32 R66, RZ, RZ, R182 ;  /* 0x000000ffff427224 */ /* 0x000fe400078e00b6 */
[----:B------:R-:W-:Y:S01]  /*f370*/  IMAD.MOV.U32 R67, RZ, RZ, R183 ;  /* 0x000000ffff437224 */ /* 0x000fe200078e00b7 */
[----:B------:R-:W2:Y:S04]  /*f380*/  LDL.LU R181, [R1+0x14] ;  /* 0x0000140001b57983 */ /* 0x000ea80000300800 */
[----:B------:R-:W2:Y:S04]  /*f390*/  LDL.LU R182, [R1+0x18] ;  /* 0x0000180001b67983 */ /* 0x000ea80000300800 */
[----:B------:R-:W2:Y:S04]  /*f3a0*/  LDL.LU R183, [R1+0x1c] ;  /* 0x00001c0001b77983 */ /* 0x000ea80000300800 */
[----:B------:R-:W-:Y:S04]  /*f3b0*/  STL.64 [R1+0x2c0], R188 ;  /* 0x0002c0bc01007387 */ /* 0x000fe80000100a00 */
[----:B------:R1:W-:Y:S04]  /*f3c0*/  STL.64 [R1+0x2c8], R190 ;  /* 0x0002c8be01007387 */ /* 0x0003e80000100a00 */
[----:B-1----:R-:W3:Y:S04]  /*f3d0*/  LDL.LU.64 R190, [R1+0x1120] ;  /* 0x0011200001be7983 */ /* 0x002ee80000300a00 */
[----:B------:R-:W3:Y:S04]  /*f3e0*/  LDL.LU.64 R188, [R1+0x1118] ;  /* 0x0011180001bc7983 */ /* 0x000ee80000300a00 */
[----:B------:R-:W-:Y:S04]  /*f3f0*/  STL.64 [R1+0x2b0], R244 ;  /* 0x0002b0f401007387 */ /* 0x000fe80000100a00 */
[----:B------:R1:W-:Y:S04]  /*f400*/  STL.64 [R1+0x2b8], R246 ;  /* 0x0002b8f601007387 */ /* 0x0003e80000100a00 */
[----:B-1----:R-:W4:Y:S04]  /*f410*/  LDL.LU.64 R246, [R1+0x1110] ;  /* 0x0011100001f67983 */ /* 0x002f280000300a00 */
[----:B------:R-:W4:Y:S04]  /*f420*/  LDL.LU.64 R244, [R1+0x1108] ;  /* 0x0011080001f47983 */ /* 0x000f280000300a00 */
[----:B------:R-:W-:Y:S04]  /*f430*/  STL.64 [R1+0x2a0], R248 ;  /* 0x0002a0f801007387 */ /* 0x000fe80000100a00 */
[----:B------:R1:W-:Y:S04]  /*f440*/  STL.64 [R1+0x2a8], R250 ;  /* 0x0002a8fa01007387 */ /* 0x0003e80000100a00 */
[----:B-1----:R-:W4:Y:S04]  /*f450*/  LDL.LU.64 R250, [R1+0x1100] ;  /* 0x0011000001fa7983 */ /* 0x002f280000300a00 */
[----:B------:R-:W4:Y:S01]  /*f460*/  LDL.LU.64 R248, [R1+0x10f8] ;  /* 0x0010f80001f87983 */ /* 0x000f220000300a00 */
[C---:B------:R-:W-:Y:S08]  /*f470*/  HMMA.1688.F32.TF32 R8, R240.reuse, R38, R8 ;  /* 0x00000026f008723c */ /* 0x040ff00000081008 */
[----:B------:R-:W-:Y:S08]  /*f480*/  HMMA.1688.F32.TF32 R12, R240, R78, R12 ;  /* 0x0000004ef00c723c */ /* 0x000ff0000008100c */
[C---:B--2---:R-:W-:Y:S11]  /*f490*/  HMMA.1688.F32.TF32 R180, R184.reuse, R74, R180 ;  /* 0x0000004ab8b4723c */ /* 0x044ff600000810b4 */
[----:B------:R-:W-:Y:S11]  /*f4a0*/  @!UPT UIADD3 URZ, URZ, URZ, URZ ;  /* 0x0000003f3f3ff290 */ /* 0x000ff6000fffe03f */
[----:B------:R-:W-:Y:S01]  /*f4b0*/  @!UPT UIADD3 URZ, URZ, URZ, URZ ;  /* 0x0000003f3f3ff290 */ /* 0x000fe2000fffe03f */
[----:B------:R-:W-:Y:S04]  /*f4c0*/  STL.64 [R1+0x290], R180 ;  /* 0x000290b401007387 */ /* 0x000fe80000100a00 */
[----:B------:R1:W-:Y:S01]  /*f4d0*/  STL.64 [R1+0x298], R182 ;  /* 0x000298b601007387 */ /* 0x0003e20000100a00 */
[C---:B---3--:R-:W-:Y:S08]  /*f4e0*/  HMMA.1688.F32.TF32 R188, R184.reuse, R18, R188 ;  /* 0x00000012b8bc723c */ /* 0x048ff000000810bc */
[C---:B----4-:R-:W-:Y:S08]  /*f4f0*/  HMMA.1688.F32.TF32 R248, R184.reuse, R26, R248 ;  /* 0x0000001ab8f8723c */ /* 0x050ff000000810f8 */
[----:B-1----:R-:W-:Y:S11]  /*f500*/  HMMA.1688.F32.TF32 R180, R184, R22, R244 ;  /* 0x00000016b8b4723c */ /* 0x002ff600000810f4 */
[----:B------:R-:W-:Y:S04]  /*f510*/  @!UPT UIADD3 URZ, URZ, URZ, URZ ;  /* 0x0000003f3f3ff290 */ /* 0x000fe8000fffe03f */
[----:B------:R-:W-:Y:S04]  /*f520*/  STL.64 [R1+0x280], R248 ;  /* 0x000280f801007387 */ /* 0x000fe80000100a00 */
[----:B------:R1:W-:Y:S02]  /*f530*/  STL.64 [R1+0x288], R250 ;  /* 0x000288fa01007387 */ /* 0x0003e40000100a00 */
[----:B-1----:R-:W-:Y:S02]  /*f540*/  HMMA.1688.F32.TF32 R248, R240, R74, R32 ;  /* 0x0000004af0f8723c */ /* 0x002fe40000081020 */
[----:B------:R-:W-:Y:S04]  /*f550*/  LDS R32, [R0+0x4400] ;  /* 0x0044000000207984 */ /* 0x000fe80000000800 */
[----:B------:R-:W-:Y:S04]  /*f560*/  LDS R34, [R0+0x6400] ;  /* 0x0064000000227984 */ /* 0x000fe80000000800 */
[----:B------:R-:W-:Y:S04]  /*f570*/  LDS R33, [R3+0x4400] ;  /* 0x0044000003217984 */ /* 0x000fe80000000800 */
[----:B------:R-:W1:Y:S01]  /*f580*/  LDS R35, [R3+0x6400] ;  /* 0x0064000003237984 */ /* 0x000e620000000800 */
[----:B------:R-:W-:Y:S03]  /*f590*/  HMMA.1688.F32.TF32 R184, R184, R238, R192 ;  /* 0x000000eeb8b8723c */ /* 0x000fe600000810c0 */
[----:B------:R-:W-:Y:S04]  /*f5a0*/  STL.64 [R1+0x270], R180 ;  /* 0x000270b401007387 */ /* 0x000fe80000100a00 */
[----:B------:R2:W-:Y:S04]  /*f5b0*/  STL.64 [R1+0x278], R182 ;  /* 0x000278b601007387 */ /* 0x0005e80000100a00 */
[----:B------:R-:W-:Y:S01]  /*f5c0*/  STL.64 [R1+0x260], R188 ;  /* 0x000260bc01007387 */ /* 0x000fe20000100a00 */
[C---:B--2---:R-:W-:Y:S03]  /*f5d0*/  HMMA.1688.F32.TF32 R180, R240.reuse, R70, R232 ;  /* 0x00000046f0b4723c */ /* 0x044fe600000810e8 */
[----:B------:R2:W-:Y:S08]  /*f5e0*/  STL.64 [R1+0x268], R190 ;  /* 0x000268be01007387 */ /* 0x0005f00000100a00 */
[----:B------:R-:W-:Y:S04]  /*f5f0*/  STL.64 [R1+0x100], R184 ;  /* 0x000100b801007387 */ /* 0x000fe80000100a00 */
[----:B------:R1:W-:Y:S01]  /*f600*/  STL.64 [R1+0x108], R186 ;  /* 0x000108ba01007387 */ /* 0x0003e20000100a00 */
[C---:B------:R-:W-:Y:S08]  /*f610*/  HMMA.1688.F32.TF32 R192, R240.reuse, R22, R84 ;  /* 0x00000016f0c0723c */ /* 0x040ff00000081054 */
[----:B--2---:R-:W-:Y:S08]  /*f620*/  HMMA.1688.F32.TF32 R188, R240, R18, R88 ;  /* 0x00000012f0bc723c */ /* 0x004ff00000081058 */
[C---:B-1----:R-:W-:Y:S08]  /*f630*/  HMMA.1688.F32.TF32 R184, R32.reuse, R70, R224 ;  /* 0x0000004620b8723c */ /* 0x042ff000000810e0 */
[C---:B------:R-:W-:Y:S08]  /*f640*/  HMMA.1688.F32.TF32 R88, R32.reuse, R38, R220 ;  /* 0x000000262058723c */ /* 0x040ff000000810dc */
[----:B------:R-:W-:Y:S08]  /*f650*/  HMMA.1688.F32.TF32 R84, R32, R78, R216 ;  /* 0x0000004e2054723c */ /* 0x000ff000000810d8 */
[----:B------:R-:W-:Y:S01]  /*f660*/  HMMA.1688.F32.TF32 R244, R240, R26, R80 ;  /* 0x0000001af0f4723c */ /* 0x000fe20000081050 */
[----:B------:R-:W-:Y:S01]  /*f670*/  MOV R77, R182 ;  /* 0x000000b6004d7202 */ /* 0x000fe20000000f00 */
[----:B------:R-:W-:Y:S01]  /*f680*/  STL.64 [R1+0xf0], R180 ;  /* 0x0000f0b401007387 */ /* 0x000fe20000100a00 */
[----:B------:R-:W-:-:S03]  /*f690*/  IMAD.MOV.U32 R76, RZ, RZ, R183 ;  /* 0x000000ffff4c7224 */ /* 0x000fc600078e00b7 */
[----:B------:R-:W-:Y:S02]  /*f6a0*/  LDS R180, [R0+0x4500] ;  /* 0x0045000000b47984 */ /* 0x000fe40000000800 */
[C---:B------:R-:W-:Y:S02]  /*f6b0*/  HMMA.1688.F32.TF32 R80, R32.reuse, R74, R212 ;  /* 0x0000004a2050723c */ /* 0x040fe400000810d4 */
[----:B------:R-:W-:Y:S04]  /*f6c0*/  LDS R182, [R0+0x6500] ;  /* 0x0065000000b67984 */ /* 0x000fe80000000800 */
[----:B------:R-:W-:Y:S04]  /*f6d0*/  LDS R181, [R3+0x4500] ;  /* 0x0045000003b57984 */ /* 0x000fe80000000800 */
[----:B------:R-:W1:Y:S04]  /*f6e0*/  LDS R183, [R3+0x6500] ;  /* 0x0065000003b77984 */ /* 0x000e680000000800 */
[----:B------:R-:W-:Y:S04]  /*f6f0*/  STL [R1+0x10e0], R76 ;  /* 0x0010e04c01007387 */ /* 0x000fe80000100800 */
[----:B------:R-:W-:Y:S04]  /*f700*/  STL [R1+0x10dc], R77 ;  /* 0x0010dc4d01007387 */ /* 0x000fe80000100800 */
[----:B------:R-:W-:Y:S04]  /*f710*/  STL.64 [R1+0xe0], R8 ;  /* 0x0000e00801007387 */ /* 0x000fe80000100a00 */
[----:B------:R-:W-:Y:S04]  /*f720*/  STL.64 [R1+0xe8], R10 ;  /* 0x0000e80a01007387 */ /* 0x000fe80000100a00 */
[----:B------:R-:W-:Y:S04]  /*f730*/  STL.64 [R1], R12 ;  /* 0x0000000c01007387 */ /* 0x000fe80000100a00 */
[----:B------:R-:W-:Y:S04]  /*f740*/  STL.64 [R1+0x250], R184 ;  /* 0x000250b801007387 */ /* 0x000fe80000100a00 */
[----:B------:R-:W-:Y:S04]  /*f750*/  STL.64 [R1+0x240], R88 ;  /* 0x0002405801007387 */ /* 0x000fe80000100a00 */
[----:B------:R2:W-:Y:S04]  /*f760*/  STL.64 [R1+0x248], R90 ;  /* 0x0002485a01007387 */ /* 0x0005e80000100a00 */
[----:B------:R-:W-:Y:S04]  /*f770*/  STL.64 [R1+0x230], R84 ;  /* 0x0002305401007387 */ /* 0x000fe80000100a00 */
[----:B------:R3:W-:Y:S01]  /*f780*/  STL.64 [R1+0x238], R86 ;  /* 0x0002385601007387 */ /* 0x0007e20000100a00 */
[C---:B--2---:R-:W-:Y:S03]  /*f790*/  HMMA.1688.F32.TF32 R88, R32.reuse, R26, R208 ;  /* 0x0000001a2058723c */ /* 0x044fe600000810d0 */
[----:B------:R-:W-:Y:S04]  /*f7a0*/  STL.64 [R1+0x220], R80 ;  /* 0x0002205001007387 */ /* 0x000fe80000100a00 */
[----:B------:R2:W-:Y:S01]  /*f7b0*/  STL.64 [R1+0x228], R82 ;  /* 0x0002285201007387 */ /* 0x0005e20000100a00 */
[----:B---3--:R-:W-:Y:S01]  /*f7c0*/  HMMA.1688.F32.TF32 R84, R32, R22, R204 ;  /* 0x000000162054723c */ /* 0x008fe200000810cc */
[----:B------:R-:W-:-:S02]  /*f7d0*/  IMAD.MOV.U32 R76, RZ, RZ, R14 ;  /* 0x000000ffff4c7224 */ /* 0x000fc400078e000e */
[----:B------:R-:W-:Y:S01]  /*f7e0*/  LDS R12, [R0+0x4600] ;  /* 0x00460000000c7984 */ /* 0x000fe20000000800 */
[----:B------:R-:W-:-:S03]  /*f7f0*/  IMAD.MOV.U32 R77, RZ, RZ, R15 ;  /* 0x000000ffff4d7224 */ /* 0x000fc600078e000f */
[----:B------:R-:W-:Y:S01]  /*f800*/  LDS R14, [R0+0x6600] ;  /* 0x00660000000e7984 */ /* 0x000fe20000000800 */
[C---:B--2---:R-:W-:Y:S03]  /*f810*/  HMMA.1688.F32.TF32 R80, R32.reuse, R18, R200 ;  /* 0x000000122050723c */ /* 0x044fe600000810c8 */
[----:B------:R-:W-:Y:S04]  /*f820*/  LDS R13, [R3+0x4600] ;  /* 0x00460000030d7984 */ /* 0x000fe80000000800 */
[----:B------:R-:W2:Y:S01]  /*f830*/  LDS R15, [R3+0x6600] ;  /* 0x00660000030f7984 */ /* 0x000ea20000000800 */
[----:B------:R-:W-:Y:S03]  /*f840*/  HMMA.1688.F32.TF32 R32, R32, R238, R196 ;  /* 0x000000ee2020723c */ /* 0x000fe600000810c4 */
[----:B------:R-:W-:Y:S04]  /*f850*/  STL.64 [R1+0x210], R88 ;  /* 0x0002105801007387 */ /* 0x000fe80000100a00 */
[----:B------:R-:W-:Y:S04]  /*f860*/  STL.64 [R1+0x218], R90 ;  /* 0x0002185a01007387 */ /* 0x000fe80000100a00 */
[----:B------:R-:W-:Y:S04]  /*f870*/  STL.64 [R1+0x200], R84 ;  /* 0x0002005401007387 */ /* 0x000fe80000100a00 */
[----:B------:R3:W-:Y:S04]  /*f880*/  STL.64 [R1+0x208], R86 ;  /* 0x0002085601007387 */ /* 0x0007e80000100a00 */
[----:B------:R-:W-:Y:S01]  /*f890*/  STL.64 [R1+0x1f0], R80 ;  /* 0x0001f05001007387 */ /* 0x000fe20000100a00 */
[----:B-1----:R-:W-:Y:S03]  /*f8a0*/  HMMA.1688.F32.TF32 R204, R180, R74, R100 ;  /* 0x0000004ab4cc723c */ /* 0x002fe60000081064 */
[----:B------:R1:W-:Y:S01]  /*f8b0*/  STL.64 [R1+0x1f8], R82 ;  /* 0x0001f85201007387 */ /* 0x0003e20000100a00 */
[----:B------:R-:W-:Y:S01]  /*f8c0*/  MOV R73, R186 ;  /* 0x000000ba00497202 */ /* 0x000fe20000000f00 */
[----:B------:R-:W-:-:S02]  /*f8d0*/  IMAD.MOV.U32 R72, RZ, RZ, R187 ;  /* 0x000000ffff487224 */ /* 0x000fc400078e00bb */
[----:B------:R-:W-:Y:S01]  /*f8e0*/  LDS R8, [R0+0x4700] ;  /* 0x0047000000087984 */ /* 0x000fe20000000800 */
[C---:B---3--:R-:W-:Y:S03]  /*f8f0*/  HMMA.1688.F32.TF32 R84, R180.reuse, R70, R112 ;  /* 0x00000046b454723c */ /* 0x048fe60000081070 */
[----:B------:R-:W-:Y:S04]  /*f900*/  STL.64 [R1+0x150], R32 ;  /* 0x0001502001007387 */ /* 0x000fe80000100a00 */
[----:B------:R-:W-:Y:S01]  /*f910*/  LDS R10, [R0+0x6700] ;  /* 0x00670000000a7984 */ /* 0x000fe20000000800 */
[C---:B-1----:R-:W-:Y:S03]  /*f920*/  HMMA.1688.F32.TF32 R80, R180.reuse, R38, R108 ;  /* 0x00000026b450723c */ /* 0x042fe6000008106c */
[----:B------:R1:W-:Y:S04]  /*f930*/  STL.64 [R1+0x158], R34 ;  /* 0x0001582201007387 */ /* 0x0003e80000100a00 */
[----:B------:R-:W-:Y:S04]  /*f940*/  LDS R9, [R3+0x4700] ;  /* 0x0047000003097984 */ /* 0x000fe80000000800 */
[----:B------:R-:W3:Y:S01]  /*f950*/  LDS R11, [R3+0x6700] ;  /* 0x00670000030b7984 */ /* 0x000ee20000000800 */
[C---:B-1----:R-:W-:Y:S03]  /*f960*/  HMMA.1688.F32.TF32 R32, R180.reuse, R78, R104 ;  /* 0x0000004eb420723c */ /* 0x042fe60000081068 */
[----:B------:R-:W-:Y:S04]  /*f970*/  STL.64 [R1+0x140], R84 ;  /* 0x0001405401007387 */ /* 0x000fe80000100a00 */
[----:B------:R-:W-:Y:S01]  /*f980*/  STL.64 [R1+0x148], R86 ;  /* 0x0001485601007387 */ /* 0x000fe20000100a00 */
[C---:B------:R-:W-:Y:S03]  /*f990*/  HMMA.1688.F32.TF32 R200, R180.reuse, R26, R92 ;  /* 0x0000001ab4c8723c */ /* 0x040fe6000008105c */
[----:B------:R-:W-:Y:S04]  /*f9a0*/  STL.64 [R1+0x130], R80 ;  /* 0x0001305001007387 */ /* 0x000fe80000100a00 */
[----:B------:R-:W-:Y:S01]  /*f9b0*/  STL.64 [R1+0x138], R82 ;  /* 0x0001385201007387 */ /* 0x000fe20000100a00 */
[----:B------:R-:W-:Y:S03]  /*f9c0*/  HMMA.1688.F32.TF32 R196, R180, R22, R116 ;  /* 0x00000016b4c4723c */ /* 0x000fe60000081074 */
[----:B------:R-:W-:Y:S04]  /*f9d0*/  STL [R1+0x1098], R204 ;  /* 0x001098cc01007387 */ /* 0x000fe80000100800 */
[----:B------:R-:W-:Y:S04]  /*f9e0*/  STL.64 [R1+0x120], R32 ;  /* 0x0001202001007387 */ /* 0x000fe80000100a00 */
[----:B------:R2:W-:Y:S02]  /*f9f0*/  STL.64 [R1+0x128], R34 ;  /* 0x0001282201007387 */ /* 0x0005e40000100a00 */
[----:B--2---:R-:W-:Y:S02]  /*fa00*/  HMMA.1688.F32.TF32 R32, R12, R38, R136 ;  /* 0x000000260c20723c */ /* 0x004fe40000081088 */
[----:B------:R-:W-:Y:S04]  /*fa10*/  STL [R1+0x1094], R205 ;  /* 0x001094cd01007387 */ /* 0x000fe80000100800 */
[----:B------:R-:W-:Y:S04]  /*fa20*/  STL [R1+0x1090], R206 ;  /* 0x001090ce01007387 */ /* 0x000fe80000100800 */
[----:B------:R-:W-:Y:S04]  /*fa30*/  STL [R1+0x108c], R207 ;  /* 0x00108ccf01007387 */ /* 0x000fe80000100800 */
[----:B------:R-:W-:Y:S04]  /*fa40*/  STL [R1+0x10a8], R200 ;  /* 0x0010a8c801007387 */ /* 0x000fe80000100800 */
[----:B------:R-:W-:Y:S04]  /*fa50*/  STL [R1+0x10a4], R201 ;  /* 0x0010a4c901007387 */ /* 0x000fe80000100800 */
[----:B------:R-:W-:Y:S01]  /*fa60*/  STL [R1+0x10a0], R202 ;  /* 0x0010a0ca01007387 */ /* 0x000fe20000100800 */
[----:B------:R-:W-:Y:S03]  /*fa70*/  HMMA.1688.F32.TF32 R184, R180, R18, R120 ;  /* 0x00000012b4b8723c */ /* 0x000fe60000081078 */
[----:B------:R-:W-:Y:S04]  /*fa80*/  STL [R1+0x109c], R203 ;  /* 0x00109ccb01007387 */ /* 0x000fe80000100800 */
[----:B------:R1:W-:Y:S04]  /*fa90*/  STL [R1+0x10b8], R196 ;  /* 0x0010b8c401007387 */ /* 0x0003e80000100800 */
[----:B------:R2:W-:Y:S04]  /*faa0*/  STL [R1+0x10b4], R197 ;  /* 0x0010b4c501007387 */ /* 0x0005e80000100800 */
[----:B------:R4:W-:Y:S01]  /*fab0*/  STL [R1+0x10b0], R198 ;  /* 0x0010b0c601007387 */ /* 0x0009e20000100800 */
[----:B-1----:R-:W-:-:S03]  /*fac0*/  IMAD.MOV.U32 R196, RZ, RZ, R32 ;  /* 0x000000ffffc47224 */ /* 0x002fc600078e0020 */
[----:B------:R1:W-:Y:S01]  /*fad0*/  STL [R1+0x10ac], R199 ;  /* 0x0010acc701007387 */ /* 0x0003e20000100800 */
[----:B--2---:R-:W-:Y:S01]  /*fae0*/  IMAD.MOV.U32 R197, RZ, RZ, R33 ;  /* 0x000000ffffc57224 */ /* 0x004fe200078e0021 */
[----:B----4-:R-:W-:Y:S01]  /*faf0*/  MOV R198, R34 ;  /* 0x0000002200c67202 */ /* 0x010fe20000000f00 */
[----:B-1----:R-:W-:Y:S02]  /*fb00*/  IMAD.MOV.U32 R199, RZ, RZ, R35 ;  /* 0x000000ffffc77224 */ /* 0x002fe400078e0023 */
[----:B------:R-:W-:Y:S01]  /*fb10*/  HMMA.1688.F32.TF32 R32, R12, R78, R140 ;  /* 0x0000004e0c20723c */ /* 0x000fe2000008108c */
[----:B------:R1:W-:Y:S04]  /*fb20*/  STL [R1+0x10c8], R184 ;  /* 0x0010c8b801007387 */ /* 0x0003e80000100800 */
[----:B------:R-:W-:Y:S04]  /*fb30*/  STL [R1+0x10c4], R185 ;  /* 0x0010c4b901007387 */ /* 0x000fe80000100800 */
[----:B------:R2:W-:Y:S04]  /*fb40*/  STL [R1+0x10c0], R186 ;  /* 0x0010c0ba01007387 */ /* 0x0005e80000100800 */
[----:B------:R4:W-:Y:S11]  /*fb50*/  STL [R1+0x10bc], R187 ;  /* 0x0010bcbb01007387 */ /* 0x0009f60000100800 */
[----:B-1----:R-:W-:Y:S01]  /*fb60*/  IMAD.MOV.U32 R184, RZ, RZ, R32 ;  /* 0x000000ffffb87224 */ /* 0x002fe200078e0020 */
[----:B--2---:R-:W-:Y:S01]  /*fb70*/  MOV R186, R34 ;  /* 0x0000002200ba7202 */ /* 0x004fe20000000f00 */
[----:B------:R-:W-:-:S02]  /*fb80*/  IMAD.MOV.U32 R185, RZ, RZ, R33 ;  /* 0x000000ffffb97224 */ /* 0x000fc400078e0021 */
[----:B----4-:R-:W-:Y:S02]  /*fb90*/  IMAD.MOV.U32 R187, RZ, RZ, R35 ;  /* 0x000000ffffbb7224 */ /* 0x010fe400078e0023 */
[----:B------:R-:W-:Y:S08]  /*fba0*/  HMMA.1688.F32.TF32 R32, R12, R74, R144 ;  /* 0x0000004a0c20723c */ /* 0x000ff00000081090 */
[----:B------:R-:W-:Y:S11]  /*fbb0*/  HMMA.1688.F32.TF32 R180, R180, R238, R124 ;  /* 0x000000eeb4b4723c */ /* 0x000ff6000008107c */
[----:B------:R-:W-:Y:S05]  /*fbc0*/  @!UPT UIADD3 URZ, URZ, URZ, URZ ;  /* 0x0000003f3f3ff290 */ /* 0x000fea000fffe03f */
[----:B------:R-:W-:Y:S01]  /*fbd0*/  IMAD.MOV.U32 R200, RZ, RZ, R32 ;  /* 0x000000ffffc87224 */ /* 0x000fe200078e0020 */
[----:B------:R-:W-:Y:S01]  /*fbe0*/  MOV R202, R34 ;  /* 0x0000002200ca7202 */ /* 0x000fe20000000f00 */
[----:B------:R-:W-:Y:S02]  /*fbf0*/  IMAD.MOV.U32 R201, RZ, RZ, R33 ;  /* 0x000000ffffc97224 */ /* 0x000fe400078e0021 */
[----:B------:R-:W-:Y:S02]  /*fc00*/  IMAD.MOV.U32 R203, RZ, RZ, R35 ;  /* 0x000000ffffcb7224 */ /* 0x000fe400078e0023 */
[C---:B------:R-:W-:Y:S01]  /*fc10*/  HMMA.1688.F32.TF32 R32, R12.reuse, R26, R148 ;  /* 0x0000001a0c20723c */ /* 0x040fe20000081094 */
[----:B------:R1:W-:Y:S04]  /*fc20*/  STL [R1+0x10d8], R180 ;  /* 0x0010d8b401007387 */ /* 0x0003e80000100800 */
[----:B------:R-:W-:Y:S04]  /*fc30*/  STL [R1+0x10d4], R181 ;  /* 0x0010d4b501007387 */ /* 0x000fe80000100800 */
[----:B------:R2:W-:Y:S01]  /*fc40*/  STL [R1+0x10d0], R182 ;  /* 0x0010d0b601007387 */ /* 0x0005e20000100800 */
[----:B------:R-:W-:Y:S03]  /*fc50*/  HMMA.1688.F32.TF32 R80, R12, R70, R132 ;  /* 0x000000460c50723c */ /* 0x000fe60000081084 */
[----:B------:R4:W-:Y:S11]  /*fc60*/  STL [R1+0x10cc], R183 ;  /* 0x0010ccb701007387 */ /* 0x0009f60000100800 */
[----:B-1----:R-:W-:Y:S01]  /*fc70*/  IMAD.MOV.U32 R180, RZ, RZ, R32 ;  /* 0x000000ffffb47224 */ /* 0x002fe200078e0020 */
[----:B--2---:R-:W-:Y:S01]  /*fc80*/  MOV R182, R34 ;  /* 0x0000002200b67202 */ /* 0x004fe20000000f00 */
[----:B------:R-:W-:-:S02]  /*fc90*/  IMAD.MOV.U32 R181, RZ, RZ, R33 ;  /* 0x000000ffffb57224 */ /* 0x000fc400078e0021 */
[----:B----4-:R-:W-:Y:S02]  /*fca0*/  IMAD.MOV.U32 R183, RZ, RZ, R35 ;  /* 0x000000ffffb77224 */ /* 0x010fe400078e0023 */
[----:B------:R-:W-:Y:S03]  /*fcb0*/  HMMA.1688.F32.TF32 R32, R12, R22, R152 ;  /* 0x000000160c20723c */ /* 0x000fe60000081098 */
[----:B------:R-:W-:Y:S04]  /*fcc0*/  STL.64 [R1+0x1e0], R80 ;  /* 0x0001e05001007387 */ /* 0x000fe80000100a00 */
[----:B------:R1:W-:Y:S02]  /*fcd0*/  STL.64 [R1+0x1e8], R82 ;  /* 0x0001e85201007387 */ /* 0x0003e40000100a00 */
[----:B-1----:R-:W-:-:S02]  /*fce0*/  MOV R82, R69 ;  /* 0x0000004500527202 */ /* 0x002fc40000000f00 */
[----:B------:R-:W1:Y:S11]  /*fcf0*/  S2R R69, SR_TID.X ;  /* 0x0000000000457919 */ /* 0x000e760000002100 */
[----:B------:R-:W-:Y:S02]  /*fd00*/  @!UPT UIADD3 URZ, URZ, URZ, URZ ;  /* 0x0000003f3f3ff290 */ /* 0x000fe4000fffe03f */
[----:B------:R-:W-:Y:S01]  /*fd10*/  IMAD.MOV.U32 R119, RZ, RZ, R32 ;  /* 0x000000ffff777224 */ /* 0x000fe200078e0020 */
[----:B------:R-:W-:Y:S01]  /*fd20*/  MOV R117, R34 ;  /* 0x0000002200757202 */ /* 0x000fe20000000f00 */
[----:B------:R-:W-:Y:S02]  /*fd30*/  IMAD.MOV.U32 R118, RZ, RZ, R33 ;  /* 0x000000ffff767224 */ /* 0x000fe400078e0021 */
[----:B------:R-:W-:Y:S02]  /*fd40*/  IMAD.MOV.U32 R116, RZ, RZ, R35 ;  /* 0x000000ffff747224 */ /* 0x000fe400078e0023 */
[C---:B------:R-:W-:Y:S08]  /*fd50*/  HMMA.1688.F32.TF32 R32, R12.reuse, R18, R156 ;  /* 0x000000120c20723c */ /* 0x040ff0000008109c */
[-C--:B------:R-:W-:Y:S11]  /*fd60*/  HMMA.1688.F32.TF32 R12, R12, R238.reuse, R160 ;  /* 0x000000ee0c0c723c */ /* 0x080ff600000810a0 */
[----:B------:R-:W-:Y:S05]  /*fd70*/  @!UPT UIADD3 URZ, URZ, URZ, URZ ;  /* 0x0000003f3f3ff290 */ /* 0x000fea000fffe03f */
[----:B------:R-:W-:Y:S01]  /*fd80*/  IMAD.MOV.U32 R123, RZ, RZ, R32 ;  /* 0x000000ffff7b7224 */ /* 0x000fe200078e0020 */
[C---:B-1----:R-:W-:Y:S01]  /*fd90*/  LOP3.LUT R32, R69.reuse, 0x7, RZ, 0xc0, !PT ;  /* 0x0000000745207812 */ /* 0x042fe200078ec0ff */
[----:B------:R-:W-:Y:S02]  /*fda0*/  IMAD.MOV.U32 R122, RZ, RZ, R33 ;  /* 0x000000ffff7a7224 */ /* 0x000fe400078e0021 */
[----:B------:R-:W-:Y:S02]  /*fdb0*/  IMAD.SHL.U32 R33, R69, 0x2, RZ ;  /* 0x0000000245217824 */ /* 0x000fe400078e00ff */
[----:B------:R-:W-:Y:S01]  /*fdc0*/  IMAD R32, R32, 0x110, RZ ;  /* 0x0000011020207824 */ /* 0x000fe200078e02ff */
[----:B------:R-:W-:Y:S01]  /*fdd0*/  HMMA.1688.F32.TF32 R240, R240, R238, R228 ;  /* 0x000000eef0f0723c */ /* 0x000fe200000810e4 */
[----:B------:R-:W-:Y:S02]  /*fde0*/  IMAD.MOV.U32 R80, RZ, RZ, R237 ;  /* 0x000000ffff507224 */ /* 0x000fe400078e00ed */
[----:B------:R-:W-:Y:S01]  /*fdf0*/  IMAD.MOV.U32 R81, RZ, RZ, R236 ;  /* 0x000000ffff517224 */ /* 0x000fe200078e00ec */
[----:B------:R-:W-:Y:S01]  /*fe00*/  LOP3.LUT R32, R32, 0x30, R33, 0x78, !PT ;  /* 0x0000003020207812 */ /* 0x000fe200078e7821 */
[----:B------:R-:W-:Y:S01]  /*fe10*/  IMAD.MOV.U32 R204, RZ, RZ, R12 ;  /* 0x000000ffffcc7224 */ /* 0x000fe200078e000c */
[----:B------:R-:W-:-:S02]  /*fe20*/  MOV R206, R14 ;  /* 0x0000000e00ce7202 */ /* 0x000fc40000000f00 */
[----:B---3--:R-:W-:Y:S01]  /*fe30*/  HMMA.1688.F32.TF32 R208, R8, R70, R164 ;  /* 0x0000004608d0723c */ /* 0x008fe200000810a4 */
[----:B------:R-:W-:Y:S01]  /*fe40*/  LOP3.LUT R32, R32, 0x40, RZ, 0x3c, !PT ;  /* 0x0000004020207812 */ /* 0x000fe200078e3cff */
[----:B------:R-:W-:Y:S01]  /*fe50*/  IMAD.MOV.U32 R205, RZ, RZ, R13 ;  /* 0x000000ffffcd7224 */ /* 0x000fe200078e000d */
[----:B------:R-:W-:Y:S01]  /*fe60*/  MOV R102, R17 ;  /* 0x0000001100667202 */ /* 0x000fe20000000f00 */
[----:B------:R-:W-:-:S04]  /*fe70*/  IMAD.MOV.U32 R207, RZ, RZ, R15 ;  /* 0x000000ffffcf7224 */ /* 0x000fc800078e000f */
[----:B------:R-:W-:Y:S01]  /*fe80*/  HMMA.1688.F32.TF32 R212, R8, R38, R168 ;  /* 0x0000002608d4723c */ /* 0x000fe200000810a8 */
[----:B------:R-:W-:Y:S01]  /*fe90*/  LDSM.16.M88.4 R12, [R32+0x21000] ;  /* 0x02100000200c783b */ /* 0x000fe20000000200 */
[----:B------:R-:W-:-:S06]  /*fea0*/  IMAD.MOV.U32 R103, RZ, RZ, R16 ;  /* 0x000000ffff677224 */ /* 0x000fcc00078e0010 */
[C---:B------:R-:W-:Y:S01]  /*feb0*/  HMMA.1688.F32.TF32 R216, R8.reuse, R78, R172 ;  /* 0x0000004e08d8723c */ /* 0x040fe200000810ac */
[----:B------:R-:W-:Y:S01]  /*fec0*/  MOV R86, R25 ;  /* 0x0000001900567202 */ /* 0x000fe20000000f00 */
[----:B------:R-:W-:Y:S01]  /*fed0*/  IMAD.MOV.U32 R87, RZ, RZ, R24 ;  /* 0x000000ffff577224 */ /* 0x000fe200078e0018 */
[----:B------:R-:W-:Y:S05]  /*fee0*/  LDS R38, [R0+0xa000] ;  /* 0x00a0000000267984 */ /* 0x000fea0000000800 */
[C---:B------:R-:W-:Y:S08]  /*fef0*/  HMMA.1688.F32.TF32 R220, R8.reuse, R74, R176 ;  /* 0x0000004a08dc723c */ /* 0x040ff000000810b0 */
[C---:B------:R-:W-:Y:S01]  /*ff00*/  HMMA.1688.F32.TF32 R224, R8.reuse, R26, R128 ;  /* 0x0000001a08e0723c */ /* 0x040fe20000081080 */
[----:B------:R-:W-:Y:S07]  /*ff10*/  LDSM.16.M88.4 R24, [R32+0x22800] ;  /* 0x022800002018783b */ /* 0x000fee0000000200 */
[C---:B------:R-:W-:Y:S01]  /*ff20*/  HMMA.1688.F32.TF32 R232, R8.reuse, R18, R28 ;  /* 0x0000001208e8723c */ /* 0x040fe2000008101c */
[----:B------:R-:W-:Y:S04]  /*ff30*/  LDSM.16.M88.4 R16, [R32+0x21800] ;  /* 0x021800002010783b */ /* 0x000fe80000000200 */
[----:B------:R-:W-:Y:S03]  /*ff40*/  LDSM.16.M88.4 R28, [R32+0x23000] ;  /* 0x02300000201c783b */ /* 0x000fe60000000200 */
[----:B------:R-:W-:Y:S01]  /*ff50*/  HMMA.1688.F32.TF32 R228, R8, R22, R4 ;  /* 0x0000001608e4723c */ /* 0x000fe20000081004 */
[----:B------:R-:W1:Y:S01]  /*ff60*/  LDSM.16.M88.4 R4, [R32+0x20000] ;  /* 0x020000002004783b */ /* 0x000e620000000200 */
[----:B------:R-:W-:-:S02]  /*ff70*/  IMAD.MOV.U32 R84, RZ, RZ, R37 ;  /* 0x000000ffff547224 */ /* 0x000fc400078e0025 */
[----:B------:R-:W-:Y:S01]  /*ff80*/  IMAD.MOV.U32 R85, RZ, RZ, R36 ;  /* 0x000000ffff557224 */ /* 0x000fe200078e0024 */
[----:B------:R-:W-:Y:S01]  /*ff90*/  MOV R121, R34 ;  /* 0x0000002200797202 */ /* 0x000fe20000000f00 */
[----:B------:R-:W-:Y:S02]  /*ffa0*/  IMAD.MOV.U32 R100, RZ, RZ, R21 ;  /* 0x000000ffff647224 */ /* 0x000fe400078e0015 */
[----:B------:R-:W-:Y:S01]  /*ffb0*/  IMAD.MOV.U32 R101, RZ, RZ, R20 ;  /* 0x000000ffff657224 */ /* 0x000fe200078e0014 */
[----:B------:R-:W-:Y:S01]  /*ffc0*/  HMMA.1688.F32.TF32 R236, R8, R238, R96 ;  /* 0x000000ee08ec723c */ /* 0x000fe20000081060 */
[----:B------:R-:W2:Y:S04]  /*ffd0*/  LDSM.16.M88.4 R8, [R32+0x20800] ;  /* 0x020800002008783b */ /* 0x000ea80000000200 */
        /* <DEDUP_REMOVED lines=9> */
[----:B-1----:R-:W-:Y:S04]  /*10070*/  STL [R1+0x104c], R6 ;  /* 0x00104c0601007387 */ /* 0x002fe80000100800 */
[----:B------:R-:W-:Y:S04]  /*10080*/  STL [R1+0x1048], R7 ;  /* 0x0010480701007387 */ /* 0x000fe80000100800 */
[----:B--2---:R-:W-:Y:S04]  /*10090*/  STL [R1+0x1054], R10 ;  /* 0x0010540a01007387 */ /* 0x004fe80000100800 */
[----:B------:R-:W-:Y:S04]  /*100a0*/  STL [R1+0x1050], R11 ;  /* 0x0010500b01007387 */ /* 0x000fe80000100800 */
[----:B------:R-:W-:Y:S04]  /*100b0*/  LDS R36, [R0+0x8000] ;  /* 0x0080000000247984 */ /* 0x000fe80000000800 */
[----:B------:R-:W-:Y:S04]  /*100c0*/  LDS R37, [R3+0x8000] ;  /* 0x0080000003257984 */ /* 0x000fe80000000800 */
[----:B------:R-:W1:Y:S04]  /*100d0*/  LDS R39, [R3+0xa000] ;  /* 0x00a0000003277984 */ /* 0x000e680000000800 */
        /* <DEDUP_REMOVED lines=16> */
[----:B------:R-:W-:-:S03]  /*101e0*/  IMAD.MOV.U32 R120, RZ, RZ, R35 ;  /* 0x000000ffff787224 */ /* 0x000fc600078e0023 */
[----:B------:R-:W-:Y:S04]  /*101f0*/  LDSM.16.M88.4 R20, [R32+0x22000] ;  /* 0x022000002014783b */ /* 0x000fe80000000200 */
[----:B------:R-:W4:Y:S01]  /*10200*/  LDSM.16.M88.4 R32, [R32+0x23800] ;  /* 0x023800002020783b */ /* 0x000f220000000200 */
[----:B------:R-:W-:-:S03]  /*10210*/  IMAD.MOV.U32 R83, RZ, RZ, R68 ;  /* 0x000000ffff537224 */ /* 0x000fc600078e0044 */
[----:B------:R-:W2:Y:S04]  /*10220*/  LDL.LU R108, [R1+0x70] ;  /* 0x00007000016c7983 */ /* 0x000ea80000300800 */
[----:B------:R-:W2:Y:S01]  /*10230*/  LDL.LU R109, [R1+0x74] ;  /* 0x00007400016d7983 */ /* 0x000ea20000300800 */
[C---:B-1----:R-:W-:Y:S03]  /*10240*/  HMMA.1688.F32.TF32 R80, R36.reuse, R12, R80 ;  /* 0x0000000c2450723c */ /* 0x042fe60000081050 */
[----:B------:R-:W2:Y:S04]  /*10250*/  LDL.LU R110, [R1+0x78] ;  /* 0x00007800016e7983 */ /* 0x000ea80000300800 */
[----:B------:R-:W2:Y:S01]  /*10260*/  LDL.LU R111, [R1+0x7c] ;  /* 0x00007c00016f7983 */ /* 0x000ea20000300800 */
[C---:B------:R-:W-:Y:S03]  /*10270*/  HMMA.1688.F32.TF32 R92, R36.reuse, R4, R100 ;  /* 0x00000004245c723c */ /* 0x040fe60000081064 */
[----:B------:R-:W2:Y:S04]  /*10280*/  LDL.LU R112, [R1+0x50] ;  /* 0x0000500001707983 */ /* 0x000ea80000300800 */
[----:B------:R-:W2:Y:S01]  /*10290*/  LDL.LU R113, [R1+0x54] ;  /* 0x0000540001717983 */ /* 0x000ea20000300800 */
[----:B------:R-:W-:Y:S01]  /*102a0*/  HMMA.1688.F32.TF32 R84, R36, R8, R84 ;  /* 0x000000082454723c */ /* 0x000fe20000081054 */
[----:B------:R-:W-:Y:S01]  /*102b0*/  IMAD.MOV.U32 R114, RZ, RZ, R252 ;  /* 0x000000ffff727224 */ /* 0x000fe200078e00fc */
[----:B------:R-:W-:Y:S01]  /*102c0*/  MOV R115, R2 ;  /* 0x0000000200737202 */ /* 0x000fe20000000f00 */
[----:B------:R-:W-:Y:S04]  /*102d0*/  LDS R68, [R0+0x8100] ;  /* 0x0081000000447984 */ /* 0x000fe80000000800 */
[----:B------:R-:W-:Y:S01]  /*102e0*/  LDS R70, [R0+0xa100] ;  /* 0x00a1000000467984 */ /* 0x000fe20000000800 */
[----:B------:R-:W-:Y:S01]  /*102f0*/  MOV R214, R80 ;  /* 0x0000005000d67202 */ /* 0x000fe20000000f00 */
[----:B------:R-:W-:Y:S01]  /*10300*/  IMAD.MOV.U32 R215, RZ, RZ, R81 ;  /* 0x000000ffffd77224 */ /* 0x000fe200078e0051 */
[----:B------:R-:W-:Y:S01]  /*10310*/  MOV R80, R64 ;  /* 0x0000004000507202 */ /* 0x000fe20000000f00 */
[----:B------:R-:W-:Y:S01]  /*10320*/  IMAD.MOV.U32 R208, RZ, RZ, R82 ;  /* 0x000000ffffd07224 */ /* 0x000fe200078e0052 */
[----:B------:R-:W-:Y:S01]  /*10330*/  LDS R69, [R3+0x8100] ;  /* 0x0081000003457984 */ /* 0x000fe20000000800 */
[----:B------:R-:W-:-:S03]  /*10340*/  IMAD.MOV.U32 R81, RZ, RZ, R65 ;  /* 0x000000ffff517224 */ /* 0x000fc600078e0041 */
[----:B----4-:R-:W-:Y:S01]  /*10350*/  STL [R1+0x103c], R34 ;  /* 0x00103c2201007387 */ /* 0x010fe20000100800 */
[----:B------:R-:W-:-:S03]  /*10360*/  IMAD.MOV.U32 R209, RZ, RZ, R83 ;  /* 0x000000ffffd17224 */ /* 0x000fc600078e0053 */
[----:B------:R-:W-:Y:S01]  /*10370*/  STL [R1+0x1030], R35 ;  /* 0x0010302301007387 */ /* 0x000fe20000100800 */
[----:B------:R-:W-:-:S03]  /*10380*/  IMAD.MOV.U32 R82, RZ, RZ, R66 ;  /* 0x000000ffff527224 */ /* 0x000fc600078e0042 */
[----:B------:R-:W-:Y:S01]  /*10390*/  STL [R1+0xd4], R93 ;  /* 0x0000d45d01007387 */ /* 0x000fe20000100800 */
[----:B------:R-:W-:-:S03]  /*103a0*/  IMAD.MOV.U32 R83, RZ, RZ, R67 ;  /* 0x000000ffff537224 */ /* 0x000fc600078e0043 */
[----:B------:R-:W4:Y:S04]  /*103b0*/  LDL.LU R64, [R1+0x10f0] ;  /* 0x0010f00001407983 */ /* 0x000f280000300800 */
[----:B------:R-:W4:Y:S04]  /*103c0*/  LDL.LU R65, [R1+0x10ec] ;  /* 0x0010ec0001417983 */ /* 0x000f280000300800 */
[----:B------:R-:W4:Y:S04]  /*103d0*/  LDL.LU R66, [R1+0x10e8] ;  /* 0x0010e80001427983 */ /* 0x000f280000300800 */
[----:B------:R-:W4:Y:S01]  /*103e0*/  LDL.LU R67, [R1+0x10e4] ;  /* 0x0010e40001437983 */ /* 0x000f220000300800 */
[----:B------:R-:W-:Y:S01]  /*103f0*/  MOV R210, R84 ;  /* 0x0000005400d27202 */ /* 0x000fe20000000f00 */
[----:B------:R-:W-:-:S02]  /*10400*/  IMAD.MOV.U32 R211, RZ, RZ, R85 ;  /* 0x000000ffffd37224 */ /* 0x000fc400078e0055 */
[----:B------:R-:W4:Y:S01]  /*10410*/  LDL.LU R84, [R1+0x170] ;  /* 0x0001700001547983 */ /* 0x000f220000300800 */
[----:B------:R-:W-:Y:S02]  /*10420*/  IMAD.MOV.U32 R219, RZ, RZ, R86 ;  /* 0x000000ffffdb7224 */ /* 0x000fe400078e0056 */
[----:B------:R-:W-:Y:S01]  /*10430*/  IMAD.MOV.U32 R227, RZ, RZ, R87 ;  /* 0x000000ffffe37224 */ /* 0x000fe200078e0057 */
[----:B------:R-:W4:Y:S04]  /*10440*/  LDL.LU R85, [R1+0x174] ;  /* 0x0001740001557983 */ /* 0x000f280000300800 */
[----:B------:R-:W4:Y:S04]  /*10450*/  LDL.LU R86, [R1+0x178] ;  /* 0x0001780001567983 */ /* 0x000f280000300800 */
[----:B------:R-:W4:Y:S01]  /*10460*/  LDL.LU R87, [R1+0x17c] ;  /* 0x00017c0001577983 */ /* 0x000f220000300800 */
[----:B------:R-:W-:-:S02]  /*10470*/  IMAD.MOV.U32 R235, RZ, RZ, R92 ;  /* 0x000000ffffeb7224 */ /* 0x000fc400078e005c */
[----:B------:R-:W-:Y:S01]  /*10480*/  IMAD.MOV.U32 R252, RZ, RZ, R94 ;  /* 0x000000fffffc7224 */ /* 0x000fe200078e005e */
[----:B------:R-:W1:Y:S01]  /*10490*/  LDS R71, [R3+0xa100] ;  /* 0x00a1000003477984 */ /* 0x000e620000000800 */
[----:B------:R-:W-:-:S03]  /*104a0*/  IMAD.MOV.U32 R2, RZ, RZ, R95 ;  /* 0x000000ffff027224 */ /* 0x000fc600078e005f */
[----:B------:R-:W-:Y:S04]  /*104b0*/  LDS R78, [R0+0xa200] ;  /* 0x00a20000004e7984 */ /* 0x000fe80000000800 */
[----:B------:R-:W-:Y:S04]  /*104c0*/  LDS R79, [R3+0xa200] ;  /* 0x00a20000034f7984 */ /* 0x000fe80000000800 */
[----:B------:R-:W-:Y:S04]  /*104d0*/  LDS R172, [R0+0x8500] ;  /* 0x0085000000ac7984 */ /* 0x000fe80000000800 */
[----:B------:R-:W-:Y:S04]  /*104e0*/  LDS R174, [R0+0xa500] ;  /* 0x00a5000000ae7984 */ /* 0x000fe80000000800 */
[----:B------:R-:W-:Y:S04]  /*104f0*/  LDS R173, [R3+0x8500] ;  /* 0x0085000003ad7984 */ /* 0x000fe80000000800 */
[----:B------:R-:W-:Y:S01]  /*10500*/  LDS R175, [R3+0xa500] ;  /* 0x00a5000003af7984 */ /* 0x000fe20000000800 */
[C---:B-1----:R-:W-:Y:S08]  /*10510*/  HMMA.1688.F32.TF32 R60, R68.reuse, R4, R60 ;  /* 0x00000004443c723c */ /* 0x042ff0000008103c */
[C---:B------:R-:W-:Y:S11]  /*10520*/  HMMA.1688.F32.TF32 R56, R68.reuse, R8, R56 ;  /* 0x000000084438723c */ /* 0x040ff60000081038 */
[----:B------:R-:W-:Y:S05]  /*10530*/  @!UPT UIADD3 URZ, URZ, URZ, URZ ;  /* 0x0000003f3f3ff290 */ /* 0x000fea000fffe03f */
[----:B------:R-:W-:Y:S01]  /*10540*/  IMAD.MOV.U32 R26, RZ, RZ, R63 ;  /* 0x000000ffff1a7224 */ /* 0x000fe200078e003f */
[----:B------:R-:W-:Y:S01]  /*10550*/  MOV R34, R62 ;  /* 0x0000003e00227202 */ /* 0x000fe20000000f00 */
[----:B------:R-:W-:Y:S08]  /*10560*/  HMMA.1688.F32.TF32 R44, R68, R20, R44 ;  /* 0x00000014442c723c */ /* 0x000ff0000008102c */
[C---:B---3--:R-:W-:Y:S11]  /*10570*/  HMMA.1688.F32.TF32 R92, R36.reuse, R16, R104 ;  /* 0x00000010245c723c */ /* 0x048ff60000081068 */
[----:B------:R-:W-:Y:S11]  /*10580*/  @!UPT UIADD3 URZ, URZ, URZ, URZ ;  /* 0x0000003f3f3ff290 */ /* 0x000ff6000fffe03f */
[----:B------:R-:W-:Y:S02]  /*10590*/  @!UPT UIADD3 URZ, URZ, URZ, URZ ;  /* 0x0000003f3f3ff290 */ /* 0x000fe4000fffe03f */
[----:B------:R-:W-:Y:S01]  /*105a0*/  MOV R18, R92 ;  /* 0x0000005c00127202 */ /* 0x000fe20000000f00 */
[----:B------:R-:W-:Y:S02]  /*105b0*/  IMAD.MOV.U32 R19, RZ, RZ, R93 ;  /* 0x000000ffff137224 */ /* 0x000fe400078e005d */
[----:B------:R-:W-:Y:S02]  /*105c0*/  IMAD.MOV.U32 R14, RZ, RZ, R94 ;  /* 0x000000ffff0e7224 */ /* 0x000fe400078e005e */
[----:B------:R-:W-:Y:S02]  /*105d0*/  IMAD.MOV.U32 R15, RZ, RZ, R95 ;  /* 0x000000ffff0f7224 */ /* 0x000fe400078e005f */
[C---:B--2---:R-:W-:Y:S01]  /*105e0*/  HMMA.1688.F32.TF32 R92, R36.reuse, R20, R108 ;  /* 0x00000014245c723c */ /* 0x044fe2000008106c */
[----:B------:R-:W-:Y:S04]  /*105f0*/  LDS R108, [R0+0x8300] ;  /* 0x00830000006c7984 */ /* 0x000fe80000000800 */
[----:B------:R-:W-:Y:S03]  /*10600*/  LDS R110, [R0+0xa300] ;  /* 0x00a30000006e7984 */ /* 0x000fe60000000800 */
[----:B------:R-:W-:Y:S01]  /*10610*/  HMMA.1688.F32.TF32 R88, R36, R28, R88 ;  /* 0x0000001c2458723c */ /* 0x000fe20000081058 */
[----:B------:R-:W-:Y:S04]  /*10620*/  LDS R109, [R3+0x8300] ;  /* 0x00830000036d7984 */ /* 0x000fe80000000800 */
[----:B------:R-:W-:Y:S11]  /*10630*/  LDS R111, [R3+0xa300] ;  /* 0x00a30000036f7984 */ /* 0x000ff60000000800 */
[----:B------:R-:W-:Y:S01]  /*10640*/  MOV R10, R92 ;  /* 0x0000005c000a7202 */ /* 0x000fe20000000f00 */
[----:B------:R-:W-:-:S02]  /*10650*/  IMAD.MOV.U32 R11, RZ, RZ, R93 ;  /* 0x000000ffff0b7224 */ /* 0x000fc400078e005d */
[----:B------:R-:W-:Y:S02]  /*10660*/  IMAD.MOV.U32 R6, RZ, RZ, R94 ;  /* 0x000000ffff067224 */ /* 0x000fe400078e005e */
[----:B------:R-:W-:Y:S02]  /*10670*/  IMAD.MOV.U32 R7, RZ, RZ, R95 ;  /* 0x000000ffff077224 */ /* 0x000fe400078e005f */
[C---:B------:R-:W-:Y:S08]  /*10680*/  HMMA.1688.F32.TF32 R92, R36.reuse, R24, R112 ;  /* 0x00000018245c723c */ /* 0x040ff00000081070 */
[----:B----4-:R-:W-:Y:S11]  /*10690*/  HMMA.1688.F32.TF32 R36, R36, R32, R64 ;  /* 0x000000202424723c */ /* 0x010ff60000081040 */
[----:B------:R-:W-:Y:S04]  /*106a0*/  @!UPT UIADD3 URZ, URZ, URZ, URZ ;  /* 0x0000003f3f3ff290 */ /* 0x000fe8000fffe03f */
[----:B------:R-:W-:Y:S04]  /*106b0*/  STL.64 [R1+0x80], R92 ;  /* 0x0000805c01007387 */ /* 0x000fe80000100a00 */
[----:B------:R-:W-:Y:S04]  /*106c0*/  STL.64 [R1+0x88], R94 ;  /* 0x0000885e01007387 */ /* 0x000fe80000100a00 */
[----:B------:R-:W-:Y:S04]  /*106d0*/  STL.64 [R1+0x70], R88 ;  /* 0x0000705801007387 */ /* 0x000fe80000100a00 */
[----:B------:R-:W-:Y:S04]  /*106e0*/  STL.64 [R1+0x78], R90 ;  /* 0x0000785a01007387 */ /* 0x000fe80000100a00 */
[----:B------:R-:W-:Y:S04]  /*106f0*/  STL.64 [R1+0x60], R36 ;  /* 0x0000602401007387 */ /* 0x000fe80000100a00 */
[----:B------:R1:W-:Y:S02]  /*10700*/  STL.64 [R1+0x68], R38 ;  /* 0x0000682601007387 */ /* 0x0003e40000100a00 */
[----:B-1----:R-:W-:Y:S02]  /*10710*/  HMMA.1688.F32.TF32 R36, R68, R12, R52 ;  /* 0x0000000c4424723c */ /* 0x002fe40000081034 */
[----:B------:R-:W-:Y:S04]  /*10720*/  STL.64 [R1+0x50], R60 ;  /* 0x0000503c01007387 */ /* 0x000fe80000100a00 */
[----:B------:R1:W-:Y:S04]  /*10730*/  STL [R1+0x1044], R26 ;  /* 0x0010441a01007387 */ /* 0x0003e80000100800 */
[----:B------:R2:W-:Y:S04]  /*10740*/  STL [R1+0x1040], R34 ;  /* 0x0010402201007387 */ /* 0x0005e80000100800 */
[----:B------:R-:W-:Y:S04]  /*10750*/  STL.64 [R1+0x40], R56 ;  /* 0x0000403801007387 */ /* 0x000fe80000100a00 */
[----:B------:R-:W-:Y:S05]  /*10760*/  STL.64 [R1+0x48], R58 ;  /* 0x0000483a01007387 */ /* 0x000fea0000100a00 */
[----:B------:R3:W-:Y:S01]  /*10770*/  STL.64 [R1+0x30], R36 ;  /* 0x0000302401007387 */ /* 0x0007e20000100a00 */
[----:B-1----:R-:W-:-:S02]  /*10780*/  IMAD.MOV.U32 R26, RZ, RZ, R38 ;  /* 0x000000ffff1a7224 */ /* 0x002fc400078e0026 */
[----:B--2---:R-:W-:Y:S02]  /*10790*/  IMAD.MOV.U32 R34, RZ, RZ, R39 ;  /* 0x000000ffff227224 */ /* 0x004fe400078e0027 */
[C---:B---3--:R-:W-:Y:S11]  /*107a0*/  HMMA.1688.F32.TF32 R36, R68.reuse, R16, R48 ;  /* 0x000000104424723c */ /* 0x048ff60000081030 */
[----:B------:R-:W-:Y:S11]  /*107b0*/  @!UPT UIADD3 URZ, URZ, URZ, URZ ;  /* 0x0000003f3f3ff290 */ /* 0x000ff6000fffe03f */
[----:B------:R-:W-:Y:S02]  /*107c0*/  @!UPT UIADD3 URZ, URZ, URZ, URZ ;  /* 0x0000003f3f3ff290 */ /* 0x000fe4000fffe03f */
[----:B------:R-:W-:Y:S01]  /*107d0*/  MOV R27, R36 ;  /* 0x00000024001b7202 */ /* 0x000fe20000000f00 */
[----:B------:R-:W-:Y:S02]  /*107e0*/  IMAD.MOV.U32 R35, RZ, RZ, R37 ;  /* 0x000000ffff237224 */ /* 0x000fe400078e0025 */
[----:B------:R-:W-:Y:S02]  /*107f0*/  IMAD.MOV.U32 R30, RZ, RZ, R38 ;  /* 0x000000ffff1e7224 */ /* 0x000fe400078e0026 */
[----:B------:R-:W-:Y:S02]  /*10800*/  IMAD.MOV.U32 R31, RZ, RZ, R39 ;  /* 0x000000ffff1f7224 */ /* 0x000fe400078e0027 */
[C---:B------:R-:W-:Y:S08]  /*10810*/  HMMA.1688.F32.TF32 R36, R68.reuse, R24, R40 ;  /* 0x000000184424723c */ /* 0x040ff00000081028 */
[C---:B------:R-:W-:Y:S01]  /*10820*/  HMMA.1688.F32.TF32 R40, R68.reuse, R28, R84 ;  /* 0x0000001c4428723c */ /* 0x040fe20000081054 */
[----:B------:R-:W-:Y:S01]  /*10830*/  MOV R90, R76 ;  /* 0x0000004c005a7202 */ /* 0x000fe20000000f00 */
[----:B------:R-:W-:Y:S11]  /*10840*/  IMAD.MOV.U32 R91, RZ, RZ, R77 ;  /* 0x000000ffff5b7224 */ /* 0x000ff600078e004d */
[----:B------:R-:W-:Y:S02]  /*10850*/  @!UPT UIADD3 URZ, URZ, URZ, URZ ;  /* 0x0000003f3f3ff290 */ /* 0x000fe4000fffe03f */
[----:B------:R-:W-:Y:S04]  /*10860*/  STL.64 [R1+0xfc0], R38 ;  /* 0x000fc02601007387 */ /* 0x000fe80000100a00 */
[----:B------:R-:W-:Y:S04]  /*10870*/  STL.64 [R1+0x10], R44 ;  /* 0x0000102c01007387 */ /* 0x000fe80000100a00 */
[----:B------:R1:W-:Y:S04]  /*10880*/  STL.64 [R1+0x18], R46 ;  /* 0x0000182e01007387 */ /* 0x0003e80000100a00 */
[----:B------:R-:W-:Y:S04]  /*10890*/  STL.64 [R1+0xfb8], R36 ;  /* 0x000fb82401007387 */ /* 0x000fe80000100a00 */
[----:B------:R2:W-:Y:S04]  /*108a0*/  STL.64 [R1+0xfd0], R42 ;  /* 0x000fd02a01007387 */ /* 0x0005e80000100a00 */
[----:B------:R3:W-:Y:S04]  /*108b0*/  STL.64 [R1+0xfc8], R40 ;  /* 0x000fc82801007387 */ /* 0x0007e80000100a00 */
[----:B------:R-:W4:Y:S04]  /*108c0*/  LDL.LU R88, [R1] ;  /* 0x0000000001587983 */ /* 0x000f280000300800 */
        /* <DEDUP_REMOVED lines=39> */
[----:B-1----:R-:W-:Y:S03]  /*10b40*/  HMMA.1688.F32.TF32 R44, R68, R32, R80 ;  /* 0x00000020442c723c */ /* 0x002fe60000081050 */
[----:B------:R-:W4:Y:S04]  /*10b50*/  LDL.LU R80, [R1+0xf0] ;  /* 0x0000f00001507983 */ /* 0x000f280000300800 */
[----:B------:R-:W4:Y:S11]  /*10b60*/  LDL.LU R81, [R1+0xf4] ;  /* 0x0000f40001517983 */ /* 0x000f360000300800 */
[----:B------:R-:W-:Y:S05]  /*10b70*/  @!UPT UIADD3 URZ, URZ, URZ, URZ ;  /* 0x0000003f3f3ff290 */ /* 0x000fea000fffe03f */
[----:B------:R1:W-:Y:S04]  /*10b80*/  STL.64 [R1+0xfe0], R46 ;  /* 0x000fe02e01007387 */ /* 0x0003e80000100a00 */
[----:B------:R1:W-:Y:S01]  /*10b90*/  STL.64 [R1+0xfd8], R44 ;  /* 0x000fd82c01007387 */ /* 0x0003e20000100a00 */
[----:B--2---:R-:W-:Y:S01]  /*10ba0*/  IMAD.MOV.U32 R43, RZ, RZ, R120 ;  /* 0x000000ffff2b7224 */ /* 0x004fe200078e0078 */
[----:B------:R-:W-:Y:S01]  /*10bb0*/  MOV R42, R121 ;  /* 0x00000079002a7202 */ /* 0x000fe20000000f00 */
[----:B---3--:R-:W-:Y:S02]  /*10bc0*/  IMAD.MOV.U32 R41, RZ, RZ, R122 ;  /* 0x000000ffff297224 */ /* 0x008fe400078e007a */
[----:B------:R-:W-:Y:S02]  /*10bd0*/  IMAD.MOV.U32 R40, RZ, RZ, R123 ;  /* 0x000000ffff287224 */ /* 0x000fe400078e007b */
[----:B-1----:R-:W-:Y:S01]  /*10be0*/  IMAD.MOV.U32 R47, RZ, RZ, R116 ;  /* 0x000000ffff2f7224 */ /* 0x002fe200078e0074 */
[----:B------:R-:W-:Y:S01]  /*10bf0*/  MOV R46, R117 ;  /* 0x00000075002e7202 */ /* 0x000fe20000000f00 */
[----:B------:R-:W-:-:S02]  /*10c00*/  IMAD.MOV.U32 R45, RZ, RZ, R118 ;  /* 0x000000ffff2d7224 */ /* 0x000fc400078e0076 */
[----:B------:R-:W-:Y:S02]  /*10c10*/  IMAD.MOV.U32 R44, RZ, RZ, R119 ;  /* 0x000000ffff2c7224 */ /* 0x000fe400078e0077 */
[----:B----4-:R-:W-:Y:S02]  /*10c20*/  IMAD.MOV.U32 R83, RZ, RZ, R76 ;  /* 0x000000ffff537224 */ /* 0x010fe400078e004c */
[----:B------:R-:W-:Y:S01]  /*10c30*/  LDS R76, [R0+0x8200] ;  /* 0x00820000004c7984 */ /* 0x000fe20000000800 */
[----:B------:R-:W-:-:S03]  /*10c40*/  IMAD.MOV.U32 R82, RZ, RZ, R77 ;  /* 0x000000ffff527224 */ /* 0x000fc600078e004d */
[----:B------:R-:W1:Y:S02]  /*10c50*/  LDS R77, [R3+0x8200] ;  /* 0x00820000034d7984 */ /* 0x000e640000000800 */
[C---:B-1----:R-:W-:Y:S02]  /*10c60*/  HMMA.1688.F32.TF32 R48, R76.reuse, R4, R112 ;  /* 0x000000044c30723c */ /* 0x042fe40000081070 */
[----:B------:R-:W2:Y:S04]  /*10c70*/  LDL.LU R112, [R1+0x250] ;  /* 0x0002500001707983 */ /* 0x000ea80000300800 */
[----:B------:R-:W2:Y:S02]  /*10c80*/  LDL.LU R113, [R1+0x254] ;  /* 0x0002540001717983 */ /* 0x000ea40000300800 */
[C---:B------:R-:W-:Y:S01]  /*10c90*/  HMMA.1688.F32.TF32 R52, R76.reuse, R8, R140 ;  /* 0x000000084c34723c */ /* 0x040fe2000008108c */
[----:B------:R-:W-:Y:S01]  /*10ca0*/  IMAD.MOV.U32 R36, RZ, RZ, R204 ;  /* 0x000000ffff247224 */ /* 0x000fe200078e00cc */
[----:B------:R-:W-:Y:S01]  /*10cb0*/  MOV R38, R206 ;  /* 0x000000ce00267202 */ /* 0x000fe20000000f00 */
[----:B------:R-:W-:Y:S01]  /*10cc0*/  IMAD.MOV.U32 R37, RZ, RZ, R205 ;  /* 0x000000ffff257224 */ /* 0x000fe200078e00cd */
[----:B------:R-:W-:Y:S04]  /*10cd0*/  LDS R140, [R0+0x8400] ;  /* 0x00840000008c7984 */ /* 0x000fe80000000800 */
[C---:B------:R-:W-:Y:S08]  /*10ce0*/  HMMA.1688.F32.TF32 R56, R76.reuse, R12, R136 ;  /* 0x0000000c4c38723c */ /* 0x040ff00000081088 */
[C---:B------:R-:W-:Y:S01]  /*10cf0*/  HMMA.1688.F32.TF32 R60, R76.reuse, R16, R132 ;  /* 0x000000104c3c723c */ /* 0x040fe20000081084 */
[----:B------:R-:W-:Y:S04]  /*10d00*/  STL.64 [R1+0xff0], R50 ;  /* 0x000ff03201007387 */ /* 0x000fe80000100a00 */
[----:B------:R1:W-:Y:S04]  /*10d10*/  STL.64 [R1+0xfe8], R48 ;  /* 0x000fe83001007387 */ /* 0x0003e80000100a00 */
[----:B------:R-:W-:Y:S04]  /*10d20*/  STL.64 [R1+0x1000], R54 ;  /* 0x0010003601007387 */ /* 0x000fe80000100a00 */
[----:B------:R-:W-:Y:S04]  /*10d30*/  STL.64 [R1+0xff8], R52 ;  /* 0x000ff83401007387 */ /* 0x000fe80000100a00 */
[----:B------:R-:W-:Y:S04]  /*10d40*/  STL.64 [R1+0x1010], R58 ;  /* 0x0010103a01007387 */ /* 0x000fe80000100a00 */
[----:B------:R3:W-:Y:S04]  /*10d50*/  STL.64 [R1+0x1008], R56 ;  /* 0x0010083801007387 */ /* 0x0007e80000100a00 */
[----:B------:R-:W-:Y:S04]  /*10d60*/  STL.64 [R1+0x1020], R62 ;  /* 0x0010203e01007387 */ /* 0x000fe80000100a00 */
[----:B------:R4:W-:Y:S04]  /*10d70*/  STL.64 [R1+0x1018], R60 ;  /* 0x0010183c01007387 */ /* 0x0009e80000100a00 */
[----:B------:R-:W2:Y:S04]  /*10d80*/  LDL.LU R152, [R1+0x120] ;  /* 0x0001200001987983 */ /* 0x000ea80000300800 */
        /* <DEDUP_REMOVED lines=26> */
[----:B------:R-:W2:Y:S01]  /*10f30*/  LDL.LU R123, [R1+0x23c] ;  /* 0x00023c00017b7983 */ /* 0x000ea20000300800 */
[----:B------:R-:W-:Y:S03]  /*10f40*/  HMMA.1688.F32.TF32 R64, R76, R20, R124 ;  /* 0x000000144c40723c */ /* 0x000fe6000008107c */
        /* <DEDUP_REMOVED lines=8> */
[----:B-1----:R-:W-:-:S03]  /*10fd0*/  IMAD.MOV.U32 R48, RZ, RZ, R180 ;  /* 0x000000ffff307224 */ /* 0x002fc600078e00b4 */
[----:B------:R-:W2:Y:S01]  /*10fe0*/  LDL.LU R156, [R1+0x150] ;  /* 0x00015000019c7983 */ /* 0x000ea20000300800 */
[----:B------:R-:W-:-:S03]  /*10ff0*/  IMAD.MOV.U32 R49, RZ, RZ, R181 ;  /* 0x000000ffff317224 */ /* 0x000fc600078e00b5 */
[----:B------:R-:W2:Y:S01]  /*11000*/  LDL.LU R157, [R1+0x154] ;  /* 0x00015400019d7983 */ /* 0x000ea20000300800 */
[----:B------:R-:W-:-:S03]  /*11010*/  MOV R50, R182 ;  /* 0x000000b600327202 */ /* 0x000fc60000000f00 */
[----:B------:R-:W2:Y:S01]  /*11020*/  LDL.LU R158, [R1+0x158] ;  /* 0x00015800019e7983 */ /* 0x000ea20000300800 */
[----:B------:R-:W-:-:S03]  /*11030*/  IMAD.MOV.U32 R51, RZ, RZ, R183 ;  /* 0x000000ffff337224 */ /* 0x000fc600078e00b7 */
[----:B------:R-:W2:Y:S01]  /*11040*/  LDL.LU R159, [R1+0x15c] ;  /* 0x00015c00019f7983 */ /* 0x000ea20000300800 */
[----:B---3--:R-:W-:-:S03]  /*11050*/  IMAD.MOV.U32 R56, RZ, RZ, R184 ;  /* 0x000000ffff387224 */ /* 0x008fc600078e00b8 */
[----:B------:R-:W3:Y:S01]  /*11060*/  LDL.LU R180, [R1+0x10d8] ;  /* 0x0010d80001b47983 */ /* 0x000ee20000300800 */
[----:B------:R-:W-:-:S03]  /*11070*/  IMAD.MOV.U32 R57, RZ, RZ, R185 ;  /* 0x000000ffff397224 */ /* 0x000fc600078e00b9 */
[----:B------:R-:W3:Y:S01]  /*11080*/  LDL.LU R181, [R1+0x10d4] ;  /* 0x0010d40001b57983 */ /* 0x000ee20000300800 */
[----:B------:R-:W-:-:S03]  /*11090*/  MOV R58, R186 ;  /* 0x000000ba003a7202 */ /* 0x000fc60000000f00 */
[----:B------:R-:W3:Y:S01]  /*110a0*/  LDL.LU R182, [R1+0x10d0] ;  /* 0x0010d00001b67983 */ /* 0x000ee20000300800 */
[----:B------:R-:W-:-:S03]  /*110b0*/  IMAD.MOV.U32 R59, RZ, RZ, R187 ;  /* 0x000000ffff3b7224 */ /* 0x000fc600078e00bb */
[----:B------:R-:W3:Y:S01]  /*110c0*/  LDL.LU R183, [R1+0x10cc] ;  /* 0x0010cc0001b77983 */ /* 0x000ee20000300800 */
[----:B----4-:R-:W-:-:S03]  /*110d0*/  IMAD.MOV.U32 R60, RZ, RZ, R196 ;  /* 0x000000ffff3c7224 */ /* 0x010fc600078e00c4 */
[----:B------:R-:W4:Y:S01]  /*110e0*/  LDL.LU R184, [R1+0x10c8] ;  /* 0x0010c80001b87983 */ /* 0x000f220000300800 */
[----:B------:R-:W-:-:S03]  /*110f0*/  IMAD.MOV.U32 R61, RZ, RZ, R197 ;  /* 0x000000ffff3d7224 */ /* 0x000fc600078e00c5 */
[----:B------:R-:W4:Y:S01]  /*11100*/  LDL.LU R185, [R1+0x10c4] ;  /* 0x0010c40001b97983 */ /* 0x000f220000300800 */
[----:B------:R-:W-:-:S03]  /*11110*/  MOV R62, R198 ;  /* 0x000000c6003e7202 */ /* 0x000fc60000000f00 */
[----:B------:R-:W4:Y:S01]  /*11120*/  LDL.LU R186, [R1+0x10c0] ;  /* 0x0010c00001ba7983 */ /* 0x000f220000300800 */
[----:B------:R-:W-:-:S03]  /*11130*/  IMAD.MOV.U32 R63, RZ, RZ, R199 ;  /* 0x000000ffff3f7224 */ /* 0x000fc600078e00c7 */
[----:B------:R-:W4:Y:S04]  /*11140*/  LDL.LU R187, [R1+0x10bc] ;  /* 0x0010bc0001bb7983 */ /* 0x000f280000300800 */
[----:B------:R-:W3:Y:S04]  /*11150*/  LDL.LU R196, [R1+0x10b8] ;  /* 0x0010b80001c47983 */ /* 0x000ee80000300800 */
[----:B------:R-:W3:Y:S04]  /*11160*/  LDL.LU R197, [R1+0x10b4] ;  /* 0x0010b40001c57983 */ /* 0x000ee80000300800 */
[----:B------:R-:W3:Y:S04]  /*11170*/  LDL.LU R198, [R1+0x10b0] ;  /* 0x0010b00001c67983 */ /* 0x000ee80000300800 */
[----:B------:R-:W3:Y:S01]  /*11180*/  LDL.LU R199, [R1+0x10ac] ;  /* 0x0010ac0001c77983 */ /* 0x000ee20000300800 */
[----:B------:R-:W-:-:S03]  /*11190*/  IMAD.MOV.U32 R52, RZ, RZ, R200 ;  /* 0x000000ffff347224 */ /* 0x000fc600078e00c8 */
[----:B------:R-:W3:Y:S01]  /*111a0*/  LDL.LU R176, [R1+0x1e0] ;  /* 0x0001e00001b07983 */ /* 0x000ee20000300800 */
[----:B------:R-:W-:-:S03]  /*111b0*/  IMAD.MOV.U32 R53, RZ, RZ, R201 ;  /* 0x000000ffff357224 */ /* 0x000fc600078e00c9 */
[----:B------:R-:W3:Y:S01]  /*111c0*/  LDL.LU R177, [R1+0x1e4] ;  /* 0x0001e40001b17983 */ /* 0x000ee20000300800 */
[----:B------:R-:W-:-:S03]  /*111d0*/  MOV R54, R202 ;  /* 0x000000ca00367202 */ /* 0x000fc60000000f00 */
[----:B------:R-:W3:Y:S01]  /*111e0*/  LDL.LU R178, [R1+0x1e8] ;  /* 0x0001e80001b27983 */ /* 0x000ee20000300800 */
[----:B------:R-:W-:-:S03]  /*111f0*/  IMAD.MOV.U32 R55, RZ, RZ, R203 ;  /* 0x000000ffff377224 */ /* 0x000fc600078e00cb */
[----:B------:R-:W3:Y:S04]  /*11200*/  LDL.LU R179, [R1+0x1ec] ;  /* 0x0001ec0001b37983 */ /* 0x000ee80000300800 */
[----:B------:R-:W3:Y:S04]  /*11210*/  LDL.LU R200, [R1+0x10a8] ;  /* 0x0010a80001c87983 */ /* 0x000ee80000300800 */
[----:B------:R-:W3:Y:S04]  /*11220*/  LDL.LU R201, [R1+0x10a4] ;  /* 0x0010a40001c97983 */ /* 0x000ee80000300800 */
[----:B------:R-:W3:Y:S01]  /*11230*/  LDL.LU R202, [R1+0x10a0] ;  /* 0x0010a00001ca7983 */ /* 0x000ee20000300800 */
[----:B------:R-:W-:-:S03]  /*11240*/  IMAD.MOV.U32 R39, RZ, RZ, R207 ;  /* 0x000000ffff277224 */ /* 0x000fc600078e00cf */
[----:B------:R-:W3:Y:S04]  /*11250*/  LDL.LU R203, [R1+0x109c] ;  /* 0x00109c0001cb7983 */ /* 0x000ee80000300800 */
[----:B------:R-:W3:Y:S04]  /*11260*/  LDL.LU R204, [R1+0x1098] ;  /* 0x0010980001cc7983 */ /* 0x000ee80000300800 */
[----:B------:R-:W3:Y:S04]  /*11270*/  LDL.LU R205, [R1+0x1094] ;  /* 0x0010940001cd7983 */ /* 0x000ee80000300800 */
[----:B------:R-:W3:Y:S04]  /*11280*/  LDL.LU R206, [R1+0x1090] ;  /* 0x0010900001ce7983 */ /* 0x000ee80000300800 */
[----:B------:R-:W3:Y:S04]  /*11290*/  LDL.LU R207, [R1+0x108c] ;  /* 0x00108c0001cf7983 */ /* 0x000ee80000300800 */
[----:B------:R-:W-:Y:S04]  /*112a0*/  LDS R142, [R0+0xa400] ;  /* 0x00a40000008e7984 */ /* 0x000fe80000000800 */
[----:B------:R-:W-:Y:S04]  /*112b0*/  LDS R141, [R3+0x8400] ;  /* 0x00840000038d7984 */ /* 0x000fe80000000800 */
[----:B------:R-:W2:Y:S01]  /*112c0*/  LDS R143, [R3+0xa400] ;  /* 0x00a40000038f7984 */ /* 0x000ea20000000800 */
[----:B------:R-:W-:Y:S01]  /*112d0*/  MOV R114, R73 ;  /* 0x0000004900727202 */ /* 0x000fe20000000f00 */
[----:B------:R-:W-:Y:S01]  /*112e0*/  IMAD.MOV.U32 R115, RZ, RZ, R72 ;  /* 0x000000ffff737224 */ /* 0x000fe200078e0048 */
[C---:B------:R-:W-:Y:S08]  /*112f0*/  HMMA.1688.F32.TF32 R68, R76.reuse, R24, R92 ;  /* 0x000000184c44723c */ /* 0x040ff0000008105c */
[C---:B------:R-:W-:Y:S08]  /*11300*/  HMMA.1688.F32.TF32 R72, R76.reuse, R28, R100 ;  /* 0x0000001c4c48723c */ /* 0x040ff00000081064 */
[----:B------:R-:W-:Y:S08]  /*11310*/  HMMA.1688.F32.TF32 R76, R76, R32, R104 ;  /* 0x000000204c4c723c */ /* 0x000ff00000081068 */
[C---:B------:R-:W-:Y:S08]  /*11320*/  HMMA.1688.F32.TF32 R80, R108.reuse, R4, R80 ;  /* 0x000000046c50723c */ /* 0x040ff00000081050 */
[----:B------:R-:W-:Y:S08]  /*11330*/  HMMA.1688.F32.TF32 R84, R108, R8, R84 ;  /* 0x000000086c54723c */ /* 0x000ff00000081054 */
[----:B--2---:R-:W-:Y:S08]  /*11340*/  HMMA.1688.F32.TF32 R112, R140, R4, R112 ;  /* 0x000000048c70723c */ /* 0x004ff00000081070 */
[C---:B------:R-:W-:Y:S08]  /*11350*/  HMMA.1688.F32.TF32 R88, R108.reuse, R12, R88 ;  /* 0x0000000c6c58723c */ /* 0x040ff00000081058 */
[C---:B------:R-:W-:Y:S01]  /*11360*/  HMMA.1688.F32.TF32 R92, R108.reuse, R16, R248 ;  /* 0x000000106c5c723c */ /* 0x040fe200000810f8 */
[----:B------:R-:W-:Y:S04]  /*11370*/  LDS R248, [R0+0xc300] ;  /* 0x00c3000000f87984 */ /* 0x000fe80000000800 */
[----:B------:R-:W-:Y:S03]  /*11380*/  LDS R250, [R0+0xe300] ;  /* 0x00e3000000fa7984 */ /* 0x000fe60000000800 */
        /* <DEDUP_REMOVED lines=9> */
[----:B------:R-:W-:Y:S01]  /*11420*/  HMMA.1688.F32.TF32 R108, R108, R32, R240 ;  /* 0x000000206c6c723c */ /* 0x000fe200000810f0 */
[----:B------:R-:W-:Y:S04]  /*11430*/  LDS R240, [R0+0x8700] ;  /* 0x0087000000f07984 */ /* 0x000fe80000000800 */
[----:B------:R-:W-:Y:S03]  /*11440*/  LDS R242, [R0+0xa700] ;  /* 0x00a7000000f27984 */ /* 0x000fe60000000800 */
[C---:B------:R-:W-:Y:S01]  /*11450*/  HMMA.1688.F32.TF32 R136, R140.reuse, R28, R136 ;  /* 0x0000001c8c88723c */ /* 0x040fe20000081088 */
[----:B------:R-:W-:Y:S04]  /*11460*/  LDS R241, [R3+0x8700] ;  /* 0x0087000003f17984 */ /* 0x000fe80000000800 */
[----:B------:R-:W-:Y:S03]  /*11470*/  LDS R243, [R3+0xa700] ;  /* 0x00a7000003f37984 */ /* 0x000fe60000000800 */
[C---:B------:R-:W-:Y:S08]  /*11480*/  HMMA.1688.F32.TF32 R132, R140.reuse, R24, R132 ;  /* 0x000000188c84723c */ /* 0x040ff00000081084 */
[C---:B------:R-:W-:Y:S08]  /*11490*/  HMMA.1688.F32.TF32 R128, R140.reuse, R20, R160 ;  /* 0x000000148c80723c */ /* 0x040ff000000810a0 */
[C---:B------:R-:W-:Y:S08]  /*114a0*/  HMMA.1688.F32.TF32 R120, R140.reuse, R12, R120 ;  /* 0x0000000c8c78723c */ /* 0x040ff00000081078 */
[C---:B------:R-:W-:Y:S08]  /*114b0*/  HMMA.1688.F32.TF32 R116, R140.reuse, R8, R116 ;  /* 0x000000088c74723c */ /* 0x040ff00000081074 */
[C---:B------:R-:W-:Y:S08]  /*114c0*/  HMMA.1688.F32.TF32 R124, R140.reuse, R16, R124 ;  /* 0x000000108c7c723c */ /* 0x040ff0000008107c */
[----:B------:R-:W-:Y:S08]  /*114d0*/  HMMA.1688.F32.TF32 R140, R140, R32, R156 ;  /* 0x000000208c8c723c */ /* 0x000ff0000008109c */
[C---:B------:R-:W-:Y:S08]  /*114e0*/  HMMA.1688.F32.TF32 R144, R172.reuse, R4, R144 ;  /* 0x00000004ac90723c */ /* 0x040ff00000081090 */
[C---:B------:R-:W-:Y:S08]  /*114f0*/  HMMA.1688.F32.TF32 R148, R172.reuse, R8, R148 ;  /* 0x00000008ac94723c */ /* 0x040ff00000081094 */
[C---:B------:R-:W-:Y:S08]  /*11500*/  HMMA.1688.F32.TF32 R152, R172.reuse, R12, R152 ;  /* 0x0000000cac98723c */ /* 0x040ff00000081098 */
[C---:B----4-:R-:W-:Y:S08]  /*11510*/  HMMA.1688.F32.TF32 R168, R172.reuse, R28, R184 ;  /* 0x0000001caca8723c */ /* 0x050ff000000810b8 */
[C---:B---3--:R-:W-:Y:S08]  /*11520*/  HMMA.1688.F32.TF32 R164, R172.reuse, R24, R196 ;  /* 0x00000018aca4723c */ /* 0x048ff000000810c4 */
[C---:B------:R-:W-:Y:S01]  /*11530*/  HMMA.1688.F32.TF32 R156, R172.reuse, R16, R204 ;  /* 0x00000010ac9c723c */ /* 0x040fe200000810cc */
[----:B------:R-:W-:Y:S04]  /*11540*/  LDS R204, [R0+0x8600] ;  /* 0x0086000000cc7984 */ /* 0x000fe80000000800 */
[----:B------:R-:W-:Y:S04]  /*11550*/  LDS R206, [R0+0xa600] ;  /* 0x00a6000000ce7984 */ /* 0x000fe80000000800 */
[----:B------:R-:W-:Y:S04]  /*11560*/  LDS R205, [R3+0x8600] ;  /* 0x0086000003cd7984 */ /* 0x000fe80000000800 */
[----:B------:R-:W1:Y:S01]  /*11570*/  LDS R207, [R3+0xa600] ;  /* 0x00a6000003cf7984 */ /* 0x000e620000000800 */
[C---:B------:R-:W-:Y:S08]  /*11580*/  HMMA.1688.F32.TF32 R160, R172.reuse, R20, R200 ;  /* 0x00000014aca0723c */ /* 0x040ff000000810c8 */
[----:B------:R-:W-:Y:S08]  /*11590*/  HMMA.1688.F32.TF32 R172, R172, R32, R180 ;  /* 0x00000020acac723c */ /* 0x000ff000000810b4 */
[C---:B-1----:R-:W-:Y:S08]  /*115a0*/  HMMA.1688.F32.TF32 R176, R204.reuse, R4, R176 ;  /* 0x00000004ccb0723c */ /* 0x042ff000000810b0 */
[C---:B------:R-:W-:Y:S08]  /*115b0*/  HMMA.1688.F32.TF32 R180, R204.reuse, R8, R60 ;  /* 0x00000008ccb4723c */ /* 0x040ff0000008103c */
[C---:B------:R-:W-:Y:S08]  /*115c0*/  HMMA.1688.F32.TF32 R184, R204.reuse, R12, R56 ;  /* 0x0000000cccb8723c */ /* 0x040ff00000081038 */
[C---:B------:R-:W-:Y:S08]  /*115d0*/  HMMA.1688.F32.TF32 R188, R204.reuse, R16, R52 ;  /* 0x00000010ccbc723c */ /* 0x040ff00000081034 */
[C---:B------:R-:W-:Y:S08]  /*115e0*/  HMMA.1688.F32.TF32 R192, R204.reuse, R20, R48 ;  /* 0x00000014ccc0723c */ /* 0x040ff00000081030 */
[C---:B------:R-:W-:Y:S08]  /*115f0*/  HMMA.1688.F32.TF32 R196, R204.reuse, R24, R44 ;  /* 0x00000018ccc4723c */ /* 0x040ff0000008102c */
[C---:B------:R-:W-:Y:S08]  /*11600*/  HMMA.1688.F32.TF32 R200, R204.reuse, R28, R40 ;  /* 0x0000001cccc8723c */ /* 0x040ff00000081028 */
[-C--:B------:R-:W-:Y:S08]  /*11610*/  HMMA.1688.F32.TF32 R204, R204, R32.reuse, R36 ;  /* 0x00000020cccc723c */ /* 0x080ff00000081024 */
[----:B------:R-:W-:Y:S01]  /*11620*/  HMMA.1688.F32.TF32 R36, R240, R32, R236 ;  /* 0x00000020f024723c */ /* 0x000fe200000810ec */
[----:B------:R-:W-:Y:S01]  /*11630*/  IMAD.MOV.U32 R44, RZ, RZ, R214 ;  /* 0x000000ffff2c7224 */ /* 0x000fe200078e00d6 */
[----:B------:R-:W-:Y:S01]  /*11640*/  MOV R46, R208 ;  /* 0x000000d0002e7202 */ /* 0x000fe20000000f00 */
[----:B------:R-:W2:Y:S01]  /*11650*/  LDL.LU R214, [R1+0x1088] ;  /* 0x0010880001d67983 */ /* 0x000ea20000300800 */
[----:B------:R-:W-:-:S02]  /*11660*/  IMAD.MOV.U32 R45, RZ, RZ, R215 ;  /* 0x000000ffff2d7224 */ /* 0x000fc400078e00d7 */
[----:B------:R-:W-:Y:S01]  /*11670*/  IMAD.MOV.U32 R47, RZ, RZ, R209 ;  /* 0x000000ffff2f7224 */ /* 0x000fe200078e00d1 */
[----:B------:R-:W2:Y:S01]  /*11680*/  LDL.LU R215, [R1+0x1084] ;  /* 0x0010840001d77983 */ /* 0x000ea20000300800 */
[----:B------:R-:W-:-:S03]  /*11690*/  IMAD.MOV.U32 R48, RZ, RZ, R210 ;  /* 0x000000ffff307224 */ /* 0x000fc600078e00d2 */
[----:B------:R-:W3:Y:S01]  /*116a0*/  LDL.LU R208, [R1+0x1080] ;  /* 0x0010800001d07983 */ /* 0x000ee20000300800 */
[----:B------:R-:W-:Y:S01]  /*116b0*/  IMAD.MOV.U32 R49, RZ, RZ, R211 ;  /* 0x000000ffff317224 */ /* 0x000fe200078e00d3 */
[----:B------:R-:W-:Y:S02]  /*116c0*/  MOV R50, R219 ;  /* 0x000000db00327202 */ /* 0x000fe40000000f00 */
[----:B------:R-:W3:Y:S01]  /*116d0*/  LDL.LU R209, [R1+0x107c] ;  /* 0x00107c0001d17983 */ /* 0x000ee20000300800 */
[----:B------:R-:W-:-:S03]  /*116e0*/  IMAD.MOV.U32 R51, RZ, RZ, R227 ;  /* 0x000000ffff337224 */ /* 0x000fc600078e00e3 */
[----:B------:R-:W3:Y:S01]  /*116f0*/  LDL.LU R210, [R1+0x1078] ;  /* 0x0010780001d27983 */ /* 0x000ee20000300800 */
[----:B------:R-:W-:-:S03]  /*11700*/  IMAD.MOV.U32 R52, RZ, RZ, R235 ;  /* 0x000000ffff347224 */ /* 0x000fc600078e00eb */
[----:B------:R-:W3:Y:S01]  /*11710*/  LDL.LU R211, [R1+0x1074] ;  /* 0x0010740001d37983 */ /* 0x000ee20000300800 */
[----:B------:R-:W-:-:S03]  /*11720*/  IMAD.MOV.U32 R40, RZ, RZ, R18 ;  /* 0x000000ffff287224 */ /* 0x000fc600078e0012 */
[----:B------:R-:W4:Y:S01]  /*11730*/  LDL.LU R219, [R1+0x1070] ;  /* 0x0010700001db7983 */ /* 0x000f220000300800 */
[----:B------:R-:W-:-:S03]  /*11740*/  IMAD.MOV.U32 R41, RZ, RZ, R19 ;  /* 0x000000ffff297224 */ /* 0x000fc600078e0013 */
[----:B------:R-:W2:Y:S01]  /*11750*/  LDL.LU R227, [R1+0x106c] ;  /* 0x00106c0001e37983 */ /* 0x000ea20000300800 */
[----:B------:R-:W-:-:S03]  /*11760*/  IMAD.MOV.U32 R54, RZ, RZ, R252 ;  /* 0x000000ffff367224 */ /* 0x000fc600078e00fc */
[----:B------:R-:W2:Y:S01]  /*11770*/  LDL.LU R235, [R1+0x1068] ;  /* 0x0010680001eb7983 */ /* 0x000ea20000300800 */
[----:B------:R-:W-:-:S03]  /*11780*/  IMAD.MOV.U32 R42, RZ, RZ, R14 ;  /* 0x000000ffff2a7224 */ /* 0x000fc600078e000e */
[----:B------:R-:W2:Y:S01]  /*11790*/  LDL.LU R53, [R1+0xd4] ;  /* 0x0000d40001357983 */ /* 0x000ea20000300800 */
[----:B------:R-:W-:Y:S01]  /*117a0*/  IMAD.MOV.U32 R252, RZ, RZ, R36 ;  /* 0x000000fffffc7224 */ /* 0x000fe200078e0024 */
[----:B------:R-:W-:Y:S02]  /*117b0*/  MOV R43, R15 ;  /* 0x0000000f002b7202 */ /* 0x000fe40000000f00 */
[----:B------:R-:W2:Y:S01]  /*117c0*/  LDL.LU R18, [R1+0x1064] ;  /* 0x0010640001127983 */ /* 0x000ea20000300800 */
[----:B------:R-:W-:-:S03]  /*117d0*/  IMAD.MOV.U32 R33, RZ, RZ, R37 ;  /* 0x000000ffff217224 */ /* 0x000fc600078e0025 */
[----:B------:R-:W2:Y:S01]  /*117e0*/  LDL.LU R19, [R1+0x1060] ;  /* 0x0010600001137983 */ /* 0x000ea20000300800 */
[----:B------:R-:W-:Y:S01]  /*117f0*/  IMAD.MOV.U32 R36, RZ, RZ, R10 ;  /* 0x000000ffff247224 */ /* 0x000fe200078e000a */
[----:B------:R-:W-:Y:S02]  /*11800*/  MOV R55, R2 ;  /* 0x0000000200377202 */ /* 0x000fe40000000f00 */
[----:B------:R-:W2:Y:S01]  /*11810*/  LDL.LU R14, [R1+0x105c] ;  /* 0x00105c00010e7983 */ /* 0x000ea20000300800 */
[----:B------:R-:W-:Y:S01]  /*11820*/  IMAD.MOV.U32 R32, RZ, RZ, R38 ;  /* 0x000000ffff207224 */ /* 0x000fe200078e0026 */
[----:B------:R-:W-:Y:S01]  /*11830*/  MOV R2, R39 ;  /* 0x0000002700027202 */ /* 0x000fe20000000f00 */
[----:B------:R-:W-:Y:S01]  /*11840*/  IMAD.MOV.U32 R37, RZ, RZ, R11 ;  /* 0x000000ffff257224 */ /* 0x000fe200078e000b */
[----:B------:R-:W2:Y:S01]  /*11850*/  LDL.LU R15, [R1+0x1058] ;  /* 0x00105800010f7983 */ /* 0x000ea20000300800 */
[----:B------:R-:W-:Y:S01]  /*11860*/  IMAD.MOV.U32 R38, RZ, RZ, R6 ;  /* 0x000000ffff267224 */ /* 0x000fe200078e0006 */
[----:B------:R-:W-:-:S02]  /*11870*/  MOV R39, R7 ;  /* 0x0000000700277202 */ /* 0x000fc40000000f00 */
[----:B------:R-:W3:Y:S04]  /*11880*/  LDL.LU R10, [R1+0x1054] ;  /* 0x00105400010a7983 */ /* 0x000ee80000300800 */
[----:B------:R-:W3:Y:S04]  /*11890*/  LDL.LU R11, [R1+0x1050] ;  /* 0x00105000010b7983 */ /* 0x000ee80000300800 */
[----:B------:R-:W4:Y:S04]  /*118a0*/  LDL.LU R6, [R1+0x104c] ;  /* 0x00104c0001067983 */ /* 0x000f280000300800 */
[----:B------:R-:W4:Y:S04]  /*118b0*/  LDL.LU R7, [R1+0x1048] ;  /* 0x0010480001077983 */ /* 0x000f280000300800 */
[----:B------:R-:W-:Y:S04]  /*118c0*/  LDS R236, [R0+0xc000] ;  /* 0x00c0000000ec7984 */ /* 0x000fe80000000800 */
[----:B------:R-:W-:Y:S04]  /*118d0*/  LDS R238, [R0+0xe000] ;  /* 0x00e0000000ee7984 */ /* 0x000fe80000000800 */
[----:B------:R-:W-:Y:S04]  /*118e0*/  LDS R237, [R3+0xc000] ;  /* 0x00c0000003ed7984 */ /* 0x000fe80000000800 */
[----:B------:R-:W2:Y:S01]  /*118f0*/  LDS R239, [R3+0xe000] ;  /* 0x00e0000003ef7984 */ /* 0x000ea20000000800 */
[----:B------:R-:W-:Y:S08]  /*11900*/  HMMA.1688.F32.TF32 R228, R240, R24, R228 ;  /* 0x00000018f0e4723c */ /* 0x000ff000000810e4 */
[C---:B--2---:R-:W-:Y:S08]  /*11910*/  HMMA.1688.F32.TF32 R44, R236.reuse, R14, R44 ;  /* 0x0000000eec2c723c */ /* 0x044ff0000008102c */
[C---:B---3--:R-:W-:Y:S08]  /*11920*/  HMMA.1688.F32.TF32 R48, R236.reuse, R10, R48 ;  /* 0x0000000aec30723c */ /* 0x048ff00000081030 */
[C---:B----4-:R-:W-:Y:S08]  /*11930*/  HMMA.1688.F32.TF32 R52, R236.reuse, R6, R52 ;  /* 0x00000006ec34723c */ /* 0x050ff00000081034 */
[----:B------:R-:W-:Y:S01]  /*11940*/  HMMA.1688.F32.TF32 R40, R236, R18, R40 ;  /* 0x00000012ec28723c */ /* 0x000fe20000081028 */
[----:B------:R-:W-:Y:S01]  /*11950*/  MOV R24, R47 ;  /* 0x0000002f00187202 */ /* 0x000fe20000000f00 */
[----:B------:R-:W-:-:S06]  /*11960*/  IMAD.MOV.U32 R25, RZ, RZ, R46 ;  /* 0x000000ffff197224 */ /* 0x000fcc00078e002e */
[----:B------:R-:W-:Y:S07]  /*11970*/  HMMA.1688.F32.TF32 R232, R240, R28, R232 ;  /* 0x0000001cf0e8723c */ /* 0x000fee00000810e8 */
[----:B------:R-:W-:Y:S01]  /*11980*/  STL.64 [R1+0x3a0], R52 ;  /* 0x0003a03401007387 */ /* 0x000fe20000100a00 */
[----:B------:R-:W-:Y:S02]  /*11990*/  IMAD.MOV.U32 R28, RZ, RZ, R45 ;  /* 0x000000ffff1c7224 */ /* 0x000fe400078e002d */
[----:B------:R-:W-:Y:S01]  /*119a0*/  IMAD.MOV.U32 R29, RZ, RZ, R44 ;  /* 0x000000ffff1d7224 */ /* 0x000fe200078e002c */
[----:B------:R-:W-:Y:S04]  /*119b0*/  STL.64 [R1+0x3a8], R54 ;  /* 0x0003a83601007387 */ /* 0x000fe80000100a00 */
[----:B------:R-:W-:Y:S04]  /*119c0*/  STL.64 [R1+0x390], R48 ;  /* 0x0003903001007387 */ /* 0x000fe80000100a00 */
[----:B------:R-:W-:Y:S04]  /*119d0*/  STL.64 [R1+0x398], R50 ;  /* 0x0003983201007387 */ /* 0x000fe80000100a00 */
[----:B------:R-:W-:Y:S04]  /*119e0*/  STL [R1+0xf94], R24 ;  /* 0x000f941801007387 */ /* 0x000fe80000100800 */
[----:B------:R-:W-:Y:S04]  /*119f0*/  STL [R1+0xf90], R25 ;  /* 0x000f901901007387 */ /* 0x000fe80000100800 */
[----:B------:R-:W-:Y:S04]  /*11a00*/  STL [R1+0xf8c], R28 ;  /* 0x000f8c1c01007387 */ /* 0x000fe80000100800 */
[----:B------:R-:W-:Y:S04]  /*11a10*/  STL [R1+0xf88], R29 ;  /* 0x000f881d01007387 */ /* 0x000fe80000100800 */
[----:B------:R-:W2:Y:S04]  /*11a20*/  LDL.LU R60, [R1+0x80] ;  /* 0x00008000013c7983 */ /* 0x000ea80000300800 */
[----:B------:R-:W-:Y:S04]  /*11a30*/  STL.64 [R1+0x370], R40 ;  /* 0x0003702801007387 */ /* 0x000fe80000100a00 */
[----:B------:R1:W-:Y:S04]  /*11a40*/  STL.64 [R1+0x378], R42 ;  /* 0x0003782a01007387 */ /* 0x0003e80000100a00 */
[----:B------:R-:W2:Y:S04]  /*11a50*/  LDL.LU R61, [R1+0x84] ;  /* 0x00008400013d7983 */ /* 0x000ea80000300800 */
[----:B------:R-:W2:Y:S04]  /*11a60*/  LDL.LU R62, [R1+0x88] ;  /* 0x00008800013e7983 */ /* 0x000ea80000300800 */
[----:B------:R-:W2:Y:S04]  /*11a70*/  LDL.LU R63, [R1+0x8c] ;  /* 0x00008c00013f7983 */ /* 0x000ea80000300800 */
[----:B------:R-:W3:Y:S04]  /*11a80*/  LDL.LU R56, [R1+0x70] ;  /* 0x0000700001387983 */ /* 0x000ee80000300800 */
[----:B------:R-:W3:Y:S01]  /*11a90*/  LDL.LU R57, [R1+0x74] ;  /* 0x0000740001397983 */ /* 0x000ee20000300800 */
[----:B-1----:R-:W-:-:S03]  /*11aa0*/  IMAD.MOV.U32 R42, RZ, RZ, R26 ;  /* 0x000000ffff2a7224 */ /* 0x002fc600078e001a */
[----:B------:R-:W3:Y:S01]  /*11ab0*/  LDL.LU R58, [R1+0x78] ;  /* 0x00007800013a7983 */ /* 0x000ee20000300800 */
[----:B------:R-:W-:-:S03]  /*11ac0*/  IMAD.MOV.U32 R43, RZ, RZ, R34 ;  /* 0x000000ffff2b7224 */ /* 0x000fc600078e0022 */
[----:B------:R-:W3:Y:S04]  /*11ad0*/  LDL.LU R59, [R1+0x7c] ;  /* 0x00007c00013b7983 */ /* 0x000ee80000300800 */
[----:B------:R-:W4:Y:S04]  /*11ae0*/  LDL.LU R40, [R1+0x30] ;  /* 0x0000300001287983 */ /* 0x000f280000300800 */
[----:B------:R-:W4:Y:S04]  /*11af0*/  LDL.LU R41, [R1+0x34] ;  /* 0x0000340001297983 */ /* 0x000f280000300800 */
[----:B------:R-:W2:Y:S04]  /*11b00*/  LDL.LU R26, [R1+0x1044] ;  /* 0x00104400011a7983 */ /* 0x000ea80000300800 */
[----:B------:R-:W3:Y:S01]  /*11b10*/  LDL.LU R34, [R1+0x1040] ;  /* 0x0010400001227983 */ /* 0x000ee20000300800 */
[----:B------:R-:W-:Y:S03]  /*11b20*/  HMMA.1688.F32.TF32 R36, R236, R22, R36 ;  /* 0x00000016ec24723c */ /* 0x000fe60000081024 */
        /* <DEDUP_REMOVED lines=9> */
[----:B------:R-:W-:-:S03]  /*11bc0*/  IMAD.MOV.U32 R21, RZ, RZ, R36 ;  /* 0x000000ffff157224 */ /* 0x000fc600078e0024 */
[----:B------:R-:W4:Y:S01]  /*11bd0*/  LDL.LU R48, [R1+0x50] ;  /* 0x0000500001307983 */ /* 0x000f220000300800 */
[----:B------:R-:W-:-:S03]  /*11be0*/  IMAD.MOV.U32 R36, RZ, RZ, R27 ;  /* 0x000000ffff247224 */ /* 0x000fc600078e001b */
[----:B------:R-:W4:Y:S01]  /*11bf0*/  LDL.LU R49, [R1+0x54] ;  /* 0x0000540001317983 */ /* 0x000f220000300800 */
[----:B------:R-:W-:Y:S01]  /*11c00*/  HMMA.1688.F32.TF32 R220, R240, R16, R220 ;  /* 0x00000010f0dc723c */ /* 0x000fe200000810dc */
[----:B------:R-:W-:Y:S02]  /*11c10*/  IMAD.MOV.U32 R20, RZ, RZ, R37 ;  /* 0x000000ffff147224 */ /* 0x000fe400078e0025 */
[----:B------:R-:W-:-:S04]  /*11c20*/  IMAD.MOV.U32 R37, RZ, RZ, R35 ;  /* 0x000000ffff257224 */ /* 0x000fc800078e0023 */
[----:B------:R-:W-:Y:S01]  /*11c30*/  IMAD.MOV.U32 R17, RZ, RZ, R38 ;  /* 0x000000ffff117224 */ /* 0x000fe200078e0026 */
[----:B------:R-:W-:Y:S01]  /*11c40*/  MOV R16, R39 ;  /* 0x0000002700107202 */ /* 0x000fe20000000f00 */
[----:B------:R-:W-:Y:S01]  /*11c50*/  IMAD.MOV.U32 R38, RZ, RZ, R30 ;  /* 0x000000ffff267224 */ /* 0x000fe200078e001e */
[----:B------:R-:W-:Y:S02]  /*11c60*/  MOV R39, R31 ;  /* 0x0000001f00277202 */ /* 0x000fe40000000f00 */
[----:B--2---:R-:W-:Y:S01]  /*11c70*/  MOV R51, R26 ;  /* 0x0000001a00337202 */ /* 0x004fe20000000f00 */
[----:B---3--:R-:W-:Y:S02]  /*11c80*/  IMAD.MOV.U32 R50, RZ, RZ, R34 ;  /* 0x000000ffff327224 */ /* 0x008fe400078e0022 */
[----:B------:R-:W2:Y:S04]  /*11c90*/  LDL.LU R34, [R1+0x103c] ;  /* 0x00103c0001227983 */ /* 0x000ea80000300800 */
[----:B------:R-:W3:Y:S04]  /*11ca0*/  LDL.LU R26, [R1+0x1038] ;  /* 0x00103800011a7983 */ /* 0x000ee80000300800 */
[----:B------:R-:W3:Y:S04]  /*11cb0*/  LDL.LU R27, [R1+0x1034] ;  /* 0x00103400011b7983 */ /* 0x000ee80000300800 */
[----:B------:R-:W2:Y:S04]  /*11cc0*/  LDL.LU R35, [R1+0x1030] ;  /* 0x0010300001237983 */ /* 0x000ea80000300800 */
[----:B------:R-:W2:Y:S04]  /*11cd0*/  LDL.LU R30, [R1+0x102c] ;  /* 0x00102c00011e7983 */ /* 0x000ea80000300800 */
[----:B------:R-:W2:Y:S01]  /*11ce0*/  LDL.LU R31, [R1+0x1028] ;  /* 0x00102800011f7983 */ /* 0x000ea20000300800 */
[C---:B------:R-:W-:Y:S08]  /*11cf0*/  HMMA.1688.F32.TF32 R208, R240.reuse, R4, R208 ;  /* 0x00000004f0d0723c */ /* 0x040ff000000810d0 */
[C---:B------:R-:W-:Y:S08]  /*11d00*/  HMMA.1688.F32.TF32 R212, R240.reuse, R8, R212 ;  /* 0x00000008f0d4723c */ /* 0x040ff000000810d4 */
[----:B------:R-:W-:Y:S01]  /*11d10*/  HMMA.1688.F32.TF32 R216, R240, R12, R216 ;  /* 0x0000000cf0d8723c */ /* 0x000fe200000810d8 */
[----:B------:R-:W-:Y:S04]  /*11d20*/  LDS R240, [R0+0xc100] ;  /* 0x00c1000000f07984 */ /* 0x000fe80000000800 */
[----:B------:R-:W-:Y:S04]  /*11d30*/  LDS R242, [R0+0xe100] ;  /* 0x00e1000000f27984 */ /* 0x000fe80000000800 */
[----:B------:R-:W-:Y:S04]  /*11d40*/  LDS R241, [R3+0xc100] ;  /* 0x00c1000003f17984 */ /* 0x000fe80000000800 */
[----:B------:R-:W4:Y:S04]  /*11d50*/  LDS R243, [R3+0xe100] ;  /* 0x00e1000003f37984 */ /* 0x000f280000000800 */
[----:B------:R-:W-:Y:S04]  /*11d60*/  STL [R1+0xfa4], R16 ;  /* 0x000fa41001007387 */ /* 0x000fe80000100800 */
[----:B------:R-:W-:Y:S04]  /*11d70*/  STL [R1+0xfa0], R17 ;  /* 0x000fa01101007387 */ /* 0x000fe80000100800 */
[----:B------:R1:W-:Y:S04]  /*11d80*/  STL [R1+0xf9c], R20 ;  /* 0x000f9c1401007387 */ /* 0x0003e80000100800 */
[----:B------:R1:W-:Y:S01]  /*11d90*/  STL [R1+0xf98], R21 ;  /* 0x000f981501007387 */ /* 0x0003e20000100800 */
[C---:B----4-:R-:W-:Y:S08]  /*11da0*/  HMMA.1688.F32.TF32 R48, R240.reuse, R6, R48 ;  /* 0x00000006f030723c */ /* 0x050ff00000081030 */
[C---:B------:R-:W-:Y:S08]  /*11db0*/  HMMA.1688.F32.TF32 R44, R240.reuse, R10, R44 ;  /* 0x0000000af02c723c */ /* 0x040ff0000008102c */
[C---:B------:R-:W-:Y:S08]  /*11dc0*/  HMMA.1688.F32.TF32 R40, R240.reuse, R14, R40 ;  /* 0x0000000ef028723c */ /* 0x040ff00000081028 */
[----:B------:R-:W-:Y:S08]  /*11dd0*/  HMMA.1688.F32.TF32 R36, R240, R18, R36 ;  /* 0x00000012f024723c */ /* 0x000ff00000081024 */
[C---:B---3--:R-:W-:Y:S08]  /*11de0*/  HMMA.1688.F32.TF32 R60, R236.reuse, R26, R60 ;  /* 0x0000001aec3c723c */ /* 0x048ff0000008103c */
[C---:B--2---:R-:W-:Y:S08]  /*11df0*/  HMMA.1688.F32.TF32 R56, R236.reuse, R30, R56 ;  /* 0x0000001eec38723c */ /* 0x044ff00000081038 */
[----:B------:R-:W-:Y:S08]  /*11e00*/  HMMA.1688.F32.TF32 R236, R236, R34, R52 ;  /* 0x00000022ecec723c */ /* 0x000ff00000081034 */
[----:B------:R-:W-:Y:S01]  /*11e10*/  MOV R29, R63 ;  /* 0x0000003f001d7202 */ /* 0x000fe20000000f00 */
[----:B------:R-:W-:-:S02]  /*11e20*/  IMAD.MOV.U32 R28, RZ, RZ, R62 ;  /* 0x000000ffff1c7224 */ /* 0x000fc400078e003e */
[----:B------:R-:W-:Y:S01]  /*11e30*/  IMAD.MOV.U32 R25, RZ, RZ, R61 ;  /* 0x000000ffff197224 */ /* 0x000fe200078e003d */
[----:B------:R-:W2:Y:S01]  /*11e40*/  LDL.LU.64 R62, [R1+0x1020] ;  /* 0x00102000013e7983 */ /* 0x000ea20000300a00 */
[----:B------:R-:W-:-:S03]  /*11e50*/  IMAD.MOV.U32 R24, RZ, RZ, R60 ;  /* 0x000000ffff187224 */ /* 0x000fc600078e003c */
[----:B------:R-:W2:Y:S04]  /*11e60*/  LDL.LU.64 R60, [R1+0x1018] ;  /* 0x00101800013c7983 */ /* 0x000ea80000300a00 */
[----:B------:R3:W-:Y:S01]  /*11e70*/  STL [R1+0xfb4], R29 ;  /* 0x000fb41d01007387 */ /* 0x0007e20000100800 */
[----:B-1----:R-:W-:Y:S01]  /*11e80*/  IMAD.MOV.U32 R20, RZ, RZ, R58 ;  /* 0x000000ffff147224 */ /* 0x002fe200078e003a */
[----:B------:R-:W-:Y:S02]  /*11e90*/  MOV R21, R59 ;  /* 0x0000003b00157202 */ /* 0x000fe40000000f00 */
[----:B------:R1:W-:Y:S01]  /*11ea0*/  STL [R1+0xfb0], R28 ;  /* 0x000fb01c01007387 */ /* 0x0003e20000100800 */
[----:B------:R-:W-:-:S03]  /*11eb0*/  IMAD.MOV.U32 R16, RZ, RZ, R56 ;  /* 0x000000ffff107224 */ /* 0x000fc600078e0038 */
[----:B------:R4:W-:Y:S01]  /*11ec0*/  STL [R1+0xfac], R25 ;  /* 0x000fac1901007387 */ /* 0x0009e20000100800 */
[----:B------:R-:W-:-:S03]  /*11ed0*/  IMAD.MOV.U32 R17, RZ, RZ, R57 ;  /* 0x000000ffff117224 */ /* 0x000fc600078e0039 */
[----:B------:R4:W-:Y:S01]  /*11ee0*/  STL [R1+0xfa8], R24 ;  /* 0x000fa81801007387 */ /* 0x0009e20000100800 */
[----:B---3--:R-:W-:-:S03]  /*11ef0*/  IMAD.MOV.U32 R29, RZ, RZ, R236 ;  /* 0x000000ffff1d7224 */ /* 0x008fc600078e00ec */
[----:B------:R-:W3:Y:S01]  /*11f00*/  LDL.LU.64 R58, [R1+0x1010] ;  /* 0x00101000013a7983 */ /* 0x000ee20000300a00 */
[----:B-1----:R-:W-:-:S03]  /*11f10*/  IMAD.MOV.U32 R28, RZ, RZ, R237 ;  /* 0x000000ffff1c7224 */ /* 0x002fc600078e00ed */
[----:B------:R-:W3:Y:S01]  /*11f20*/  LDL.LU.64 R56, [R1+0x1008] ;  /* 0x0010080001387983 */ /* 0x000ee20000300a00 */
[----:B----4-:R-:W-:-:S03]  /*11f30*/  IMAD.MOV.U32 R25, RZ, RZ, R238 ;  /* 0x000000ffff197224 */ /* 0x010fc600078e00ee */
[----:B------:R-:W4:Y:S01]  /*11f40*/  LDL.LU.64 R54, [R1+0x1000] ;  /* 0x0010000001367983 */ /* 0x000f220000300a00 */
[----:B------:R-:W-:-:S03]  /*11f50*/  MOV R24, R239 ;  /* 0x000000ef00187202 */ /* 0x000fc60000000f00 */
[----:B------:R-:W4:Y:S04]  /*11f60*/  LDL.LU.64 R52, [R1+0xff8] ;  /* 0x000ff80001347983 */ /* 0x000f280000300a00 */
[----:B------:R-:W2:Y:S04]  /*11f70*/  LDL.LU R236, [R1+0x10] ;  /* 0x0000100001ec7983 */ /* 0x000ea80000300800 */
        /* <DEDUP_REMOVED lines=19> */
[C---:B--2---:R-:W-:Y:S11]  /*120b0*/  HMMA.1688.F32.TF32 R236, R240.reuse, R22, R236 ;  /* 0x00000016f0ec723c */ /* 0x044ff600000810ec */
[----:B------:R-:W-:Y:S11]  /*120c0*/  @!UPT UIADD3 URZ, URZ, URZ, URZ ;  /* 0x0000003f3f3ff290 */ /* 0x000ff6000fffe03f */
[----:B------:R-:W-:Y:S01]  /*120d0*/  @!UPT UIADD3 URZ, URZ, URZ, URZ ;  /* 0x0000003f3f3ff290 */ /* 0x000fe2000fffe03f */
[----:B------:R-:W-:Y:S04]  /*120e0*/  STL.64 [R1+0x190], R236 ;  /* 0x000190ec01007387 */ /* 0x000fe80000100a00 */
[----:B------:R4:W-:Y:S01]  /*120f0*/  STL.64 [R1+0x198], R238 ;  /* 0x000198ee01007387 */ /* 0x0009e20000100a00 */
[C---:B---3--:R-:W-:Y:S08]  /*12100*/  HMMA.1688.F32.TF32 R44, R240.reuse, R34, R44 ;  /* 0x00000022f02c723c */ /* 0x048ff0000008102c */
[C---:B----4-:R-:W-:Y:S08]  /*12110*/  HMMA.1688.F32.TF32 R236, R240.reuse, R26, R36 ;  /* 0x0000001af0ec723c */ /* 0x050ff00000081024 */
[----:B------:R-:W-:Y:S01]  /*12120*/  HMMA.1688.F32.TF32 R36, R240, R30, R40 ;  /* 0x0000001ef024723c */ /* 0x000fe20000081028 */
[----:B------:R-:W-:Y:S04]  /*12130*/  LDS R240, [R0+0xc500] ;  /* 0x00c5000000f07984 */ /* 0x000fe80000000800 */
[----:B------:R-:W-:Y:S03]  /*12140*/  LDS R242, [R0+0xe500] ;  /* 0x00e5000000f27984 */ /* 0x000fe60000000800 */
[C---:B------:R-:W-:Y:S01]  /*12150*/  HMMA.1688.F32.TF32 R40, R244.reuse, R6, R48 ;  /* 0x00000006f428723c */ /* 0x040fe20000081030 */
[----:B------:R-:W-:Y:S04]  /*12160*/  LDS R241, [R3+0xc500] ;  /* 0x00c5000003f17984 */ /* 0x000fe80000000800 */
[----:B------:R-:W-:Y:S04]  /*12170*/  LDS R243, [R3+0xe500] ;  /* 0x00e5000003f37984 */ /* 0x000fe80000000800 */
[----:B------:R-:W-:Y:S04]  /*12180*/  STL.64 [R1+0x180], R236 ;  /* 0x000180ec01007387 */ /* 0x000fe80000100a00 */
[----:B------:R-:W-:Y:S04]  /*12190*/  STL.64 [R1+0x188], R238 ;  /* 0x000188ee01007387 */ /* 0x000fe80000100a00 */
[----:B------:R-:W-:Y:S04]  /*121a0*/  STL.64 [R1+0x170], R36 ;  /* 0x0001702401007387 */ /* 0x000fe80000100a00 */
[----:B------:R1:W-:Y:S02]  /*121b0*/  STL.64 [R1+0x178], R38 ;  /* 0x0001782601007387 */ /* 0x0003e40000100a00 */
[C---:B-1----:R-:W-:Y:S02]  /*121c0*/  HMMA.1688.F32.TF32 R36, R244.reuse, R10, R52 ;  /* 0x0000000af424723c */ /* 0x042fe40000081034 */
[----:B------:R-:W-:Y:S04]  /*121d0*/  STL.64 [R1+0xf0], R44 ;  /* 0x0000f02c01007387 */ /* 0x000fe80000100a00 */
[----:B------:R1:W-:Y:S04]  /*121e0*/  STL.64 [R1+0xf8], R46 ;  /* 0x0000f82e01007387 */ /* 0x0003e80000100a00 */
[----:B------:R-:W-:Y:S04]  /*121f0*/  STL.64 [R1+0x330], R40 ;  /* 0x0003302801007387 */ /* 0x000fe80000100a00 */
[----:B------:R2:W-:Y:S01]  /*12200*/  STL.64 [R1+0x338], R42 ;  /* 0x0003382a01007387 */ /* 0x0005e20000100a00 */
[C---:B-1----:R-:W-:Y:S08]  /*12210*/  HMMA.1688.F32.TF32 R44, R244.reuse, R14, R56 ;  /* 0x0000000ef42c723c */ /* 0x042ff00000081038 */
[----:B------:R-:W-:Y:S01]  /*12220*/  STL.64 [R1+0x320], R36 ;  /* 0x0003202401007387 */ /* 0x000fe20000100a00 */
[C---:B--2---:R-:W-:Y:S03]  /*12230*/  HMMA.1688.F32.TF32 R40, R244.reuse, R18, R60 ;  /* 0x00000012f428723c */ /* 0x044fe6000008103c */
[----:B------:R1:W-:Y:S05]  /*12240*/  STL.64 [R1+0x328], R38 ;  /* 0x0003282601007387 */ /* 0x0003ea0000100a00 */
[----:B-1----:R-:W-:Y:S06]  /*12250*/  HMMA.1688.F32.TF32 R36, R244, R22, R64 ;  /* 0x00000016f424723c */ /* 0x002fec0000081040 */
[----:B------:R-:W-:Y:S04]  /*12260*/  STL.64 [R1+0x310], R44 ;  /* 0x0003102c01007387 */ /* 0x000fe80000100a00 */
[----:B------:R-:W-:Y:S05]  /*12270*/  STL.64 [R1+0x318], R46 ;  /* 0x0003182e01007387 */ /* 0x000fea0000100a00 */
[----:B------:R-:W-:Y:S04]  /*12280*/  STL.64 [R1+0x300], R40 ;  /* 0x0003002801007387 */ /* 0x000fe80000100a00 */
[----:B------:R-:W-:Y:S04]  /*12290*/  STL.64 [R1+0x308], R42 ;  /* 0x0003082a01007387 */ /* 0x000fe80000100a00 */
[----:B------:R-:W-:Y:S04]  /*122a0*/  LDS R44, [R0+0xc400] ;  /* 0x00c40000002c7984 */ /* 0x000fe80000000800 */
[----:B------:R-:W-:Y:S01]  /*122b0*/  LDS R46, [R0+0xe400] ;  /* 0x00e40000002e7984 */ /* 0x000fe20000000800 */
[----:B------:R-:W-:-:S03]  /*122c0*/  IMAD.MOV.U32 R53, RZ, RZ, R37 ;  /* 0x000000ffff357224 */ /* 0x000fc600078e0025 */
[----:B------:R1:W-:Y:S01]  /*122d0*/  STL.64 [R1+0x2f8], R38 ;  /* 0x0002f82601007387 */ /* 0x0003e20000100a00 */
[----:B------:R-:W-:-:S03]  /*122e0*/  IMAD.MOV.U32 R52, RZ, RZ, R36 ;  /* 0x000000ffff347224 */ /* 0x000fc600078e0024 */
[----:B------:R-:W-:Y:S04]  /*122f0*/  LDS R45, [R3+0xc400] ;  /* 0x00c40000032d7984 */ /* 0x000fe80000000800 */
[----:B------:R-:W2:Y:S01]  /*12300*/  LDS R47, [R3+0xe400] ;  /* 0x00e40000032f7984 */ /* 0x000ea20000000800 */
[C---:B-1----:R-:W-:Y:S03]  /*12310*/  HMMA.1688.F32.TF32 R36, R244.reuse, R26, R68 ;  /* 0x0000001af424723c */ /* 0x042fe60000081044 */
[----:B------:R-:W-:Y:S04]  /*12320*/  LDS R68, [R0+0x10000] ;  /* 0x0100000000447984 */ /* 0x000fe80000000800 */
[----:B------:R-:W-:Y:S01]  /*12330*/  LDS R70, [R0+0x12000] ;  /* 0x0120000000467984 */ /* 0x000fe20000000800 */
[----:B------:R-:W-:Y:S03]  /*12340*/  HMMA.1688.F32.TF32 R40, R244, R30, R72 ;  /* 0x0000001ef428723c */ /* 0x000fe60000081048 */
[----:B------:R-:W-:Y:S04]  /*12350*/  LDS R69, [R3+0x10000] ;  /* 0x0100000003457984 */ /* 0x000fe80000000800 */
[----:B------:R-:W-:Y:S09]  /*12360*/  LDS R71, [R3+0x12000] ;  /* 0x0120000003477984 */ /* 0x000ff20000000800 */
[----:B------:R-:W-:Y:S01]  /*12370*/  IMAD.MOV.U32 R9, RZ, RZ, R36 ;  /* 0x000000ffff097224 */ /* 0x000fe200078e0024 */
[----:B------:R-:W-:Y:S01]  /*12380*/  MOV R8, R37 ;  /* 0x0000002500087202 */ /* 0x000fe20000000f00 */
[----:B------:R-:W-:-:S02]  /*12390*/  IMAD.MOV.U32 R5, RZ, RZ, R38 ;  /* 0x000000ffff057224 */ /* 0x000fc400078e0026 */
[----:B------:R-:W-:Y:S02]  /*123a0*/  IMAD.MOV.U32 R4, RZ, RZ, R39 ;  /* 0x000000ffff047224 */ /* 0x000fe400078e0027 */
[----:B------:R-:W-:Y:S11]  /*123b0*/  HMMA.1688.F32.TF32 R36, R244, R34, R76 ;  /* 0x00000022f424723c */ /* 0x000ff6000008104c */
[----:B------:R-:W-:Y:S11]  /*123c0*/  @!UPT UIADD3 URZ, URZ, URZ, URZ ;  /* 0x0000003f3f3ff290 */ /* 0x000ff6000fffe03f */
[----:B------:R-:W-:Y:S02]  /*123d0*/  @!UPT UIADD3 URZ, URZ, URZ, URZ ;  /* 0x0000003f3f3ff290 */ /* 0x000fe4000fffe03f */
[----:B------:R-:W-:Y:S01]  /*123e0*/  IMAD.MOV.U32 R13, RZ, RZ, R36 ;  /* 0x000000ffff0d7224 */ /* 0x000fe200078e0024 */
[----:B------:R-:W-:Y:S01]  /*123f0*/  MOV R12, R37 ;  /* 0x00000025000c7202 */ /* 0x000fe20000000f00 */
[----:B------:R-:W-:Y:S02]  /*12400*/  IMAD.MOV.U32 R77, RZ, RZ, R38 ;  /* 0x000000ffff4d7224 */ /* 0x000fe400078e0026 */
[----:B------:R-:W-:Y:S02]  /*12410*/  IMAD.MOV.U32 R76, RZ, RZ, R39 ;  /* 0x000000ffff4c7224 */ /* 0x000fe400078e0027 */
[C---:B------:R-:W-:Y:S11]  /*12420*/  HMMA.1688.F32.TF32 R36, R248.reuse, R6, R80 ;  /* 0x00000006f824723c */ /* 0x040ff60000081050 */
[----:B------:R-:W-:Y:S11]  /*12430*/  @!UPT UIADD3 URZ, URZ, URZ, URZ ;  /* 0x0000003f3f3ff290 */ /* 0x000ff6000fffe03f */
[----:B------:R-:W-:Y:S02]  /*12440*/  @!UPT UIADD3 URZ, URZ, URZ, URZ ;  /* 0x0000003f3f3ff290 */ /* 0x000fe4000fffe03f */
[----:B------:R-:W-:Y:S01]  /*12450*/  IMAD.MOV.U32 R51, RZ, RZ, R37 ;  /* 0x000000ffff337224 */ /* 0x000fe200078e0025 */
[----:B------:R-:W-:Y:S01]  /*12460*/  MOV R50, R36 ;  /* 0x0000002400327202 */ /* 0x000fe20000000f00 */
[----:B------:R-:W-:Y:S02]  /*12470*/  IMAD.MOV.U32 R81, RZ, RZ, R38 ;  /* 0x000000ffff517224 */ /* 0x000fe400078e0026 */
[----:B------:R-:W-:Y:S02]  /*12480*/  IMAD.MOV.U32 R80, RZ, RZ, R39 ;  /* 0x000000ffff507224 */ /* 0x000fe400078e0027 */
[C---:B------:R-:W-:Y:S01]  /*12490*/  HMMA.1688.F32.TF32 R36, R248.reuse, R10, R84 ;  /* 0x0000000af824723c */ /* 0x040fe20000081054 */
[----:B------:R-:W-:Y:S11]  /*124a0*/  STL.64 [R1+0x2d0], R40 ;  /* 0x0002d02801007387 */ /* 0x000ff60000100a00 */
[----:B------:R-:W-:Y:S11]  /*124b0*/  @!UPT UIADD3 URZ, URZ, URZ, URZ ;  /* 0x0000003f3f3ff290 */ /* 0x000ff6000fffe03f */
[----:B------:R-:W-:Y:S01]  /*124c0*/  @!UPT UIADD3 URZ, URZ, URZ, URZ ;  /* 0x0000003f3f3ff290 */ /* 0x000fe2000fffe03f */
[----:B------:R-:W-:Y:S01]  /*124d0*/  IMAD.MOV.U32 R49, RZ, RZ, R37 ;  /* 0x000000ffff317224 */ /* 0x000fe200078e0025 */
[----:B------:R-:W-:Y:S01]  /*124e0*/  MOV R48, R36 ;  /* 0x0000002400307202 */ /* 0x000fe20000000f00 */
[----:B------:R-:W-:Y:S02]  /*124f0*/  IMAD.MOV.U32 R85, RZ, RZ, R38 ;  /* 0x000000ffff557224 */ /* 0x000fe400078e0026 */
[----:B------:R-:W-:Y:S02]  /*12500*/  IMAD.MOV.U32 R84, RZ, RZ, R39 ;  /* 0x000000ffff547224 */ /* 0x000fe400078e0027 */
[C---:B------:R-:W-:Y:S01]  /*12510*/  HMMA.1688.F32.TF32 R36, R248.reuse, R18, R92 ;  /* 0x00000012f824723c */ /* 0x040fe2000008105c */
[----:B------:R1:W-:Y:S07]  /*12520*/  STL.64 [R1+0x2d8], R42 ;  /* 0x0002d82a01007387 */ /* 0x0003ee0000100a00 */
[C---:B-1----:R-:W-:Y:S11]  /*12530*/  HMMA.1688.F32.TF32 R40, R248.reuse, R14, R88 ;  /* 0x0000000ef828723c */ /* 0x042ff60000081058 */
[----:B------:R-:W-:Y:S05]  /*12540*/  @!UPT UIADD3 URZ, URZ, URZ, URZ ;  /* 0x0000003f3f3ff290 */ /* 0x000fea000fffe03f */
        /* <DEDUP_REMOVED lines=11> */
[C---:B------:R-:W-:Y:S08]  /*12600*/  HMMA.1688.F32.TF32 R36, R248.reuse, R26, R100 ;  /* 0x0000001af824723c */ /* 0x040ff00000081064 */
[----:B------:R-:W-:Y:S08]  /*12610*/  HMMA.1688.F32.TF32 R236, R248, R34, R108 ;  /* 0x00000022f8ec723c */ /* 0x000ff0000008106c */
[C---:B--2---:R-:W-:Y:S08]  /*12620*/  HMMA.1688.F32.TF32 R64, R44.reuse, R6, R112 ;  /* 0x000000062c40723c */ /* 0x044ff00000081070 */
[----:B------:R-:W-:Y:S01]  /*12630*/  HMMA.1688.F32.TF32 R60, R44, R10, R116 ;  /* 0x0000000a2c3c723c */ /* 0x000fe20000081074 */
[----:B------:R-:W-:Y:S01]  /*12640*/  IMAD.MOV.U32 R55, RZ, RZ, R37 ;  /* 0x000000ffff377224 */ /* 0x000fe200078e0025 */
[----:B------:R-:W-:Y:S01]  /*12650*/  MOV R54, R36 ;  /* 0x0000002400367202 */ /* 0x000fe20000000f00 */
[----:B------:R-:W-:-:S05]  /*12660*/  IMAD.MOV.U32 R99, RZ, RZ, R38 ;  /* 0x000000ffff637224 */ /* 0x000fca00078e0026 */
[----:B------:R-:W-:Y:S01]  /*12670*/  HMMA.1688.F32.TF32 R56, R44, R14, R120 ;  /* 0x0000000e2c38723c */ /* 0x000fe20000081078 */
[----:B------:R-:W-:Y:S01]  /*12680*/  IMAD.MOV.U32 R98, RZ, RZ, R39 ;  /* 0x000000ffff627224 */ /* 0x000fe200078e0027 */
[----:B------:R-:W-:Y:S01]  /*12690*/  STL.64 [R1+0xb0], R40 ;  /* 0x0000b02801007387 */ /* 0x000fe20000100a00 */
[----:B------:R-:W-:Y:S01]  /*126a0*/  MOV R74, R52 ;  /* 0x00000034004a7202 */ /* 0x000fe20000000f00 */
[----:B------:R-:W-:Y:S02]  /*126b0*/  IMAD.MOV.U32 R75, RZ, RZ, R53 ;  /* 0x000000ffff4b7224 */ /* 0x000fe400078e0035 */
[----:B------:R-:W-:Y:S02]  /*126c0*/  IMAD.MOV.U32 R72, RZ, RZ, R5 ;  /* 0x000000ffff487224 */ /* 0x000fe400078e0005 */
[----:B------:R-:W-:Y:S01]  /*126d0*/  IMAD.MOV.U32 R73, RZ, RZ, R4 ;  /* 0x000000ffff497224 */ /* 0x000fe200078e0004 */
[----:B------:R-:W-:Y:S01]  /*126e0*/  HMMA.1688.F32.TF32 R36, R248, R30, R104 ;  /* 0x0000001ef824723c */ /* 0x000fe20000081068 */
[----:B------:R-:W-:Y:S04]  /*126f0*/  STL.64 [R1+0xb8], R42 ;  /* 0x0000b82a01007387 */ /* 0x000fe80000100a00 */
[----:B------:R-:W-:Y:S04]  /*12700*/  STL [R1+0xf84], R236 ;  /* 0x000f84ec01007387 */ /* 0x000fe80000100800 */
[----:B------:R-:W-:Y:S04]  /*12710*/  LDS R40, [R0+0xc600] ;  /* 0x00c6000000287984 */ /* 0x000fe80000000800 */
[----:B------:R-:W-:Y:S04]  /*12720*/  LDS R42, [R0+0xe600] ;  /* 0x00e60000002a7984 */ /* 0x000fe80000000800 */
[----:B------:R-:W-:Y:S04]  /*12730*/  LDS R41, [R3+0xc600] ;  /* 0x00c6000003297984 */ /* 0x000fe80000000800 */
[----:B------:R-:W1:Y:S04]  /*12740*/  LDS R43, [R3+0xe600] ;  /* 0x00e60000032b7984 */ /* 0x000e680000000800 */
[----:B------:R-:W-:Y:S04]  /*12750*/  STL.64 [R1+0x70], R36 ;  /* 0x0000702401007387 */ /* 0x000fe80000100a00 */
[----:B------:R-:W-:Y:S04]  /*12760*/  STL.64 [R1+0x78], R38 ;  /* 0x0000782601007387 */ /* 0x000fe80000100a00 */
[----:B------:R-:W-:Y:S04]  /*12770*/  STL [R1+0xf80], R237 ;  /* 0x000f80ed01007387 */ /* 0x000fe80000100800 */
[----:B------:R-:W-:Y:S04]  /*12780*/  STL [R1+0xf7c], R238 ;  /* 0x000f7cee01007387 */ /* 0x000fe80000100800 */
[----:B------:R-:W-:Y:S04]  /*12790*/  STL [R1+0xf78], R239 ;  /* 0x000f78ef01007387 */ /* 0x000fe80000100800 */
[----:B------:R-:W-:Y:S04]  /*127a0*/  STL.64 [R1+0x2c0], R64 ;  /* 0x0002c04001007387 */ /* 0x000fe80000100a00 */
[----:B------:R2:W-:Y:S04]  /*127b0*/  STL.64 [R1+0x2c8], R66 ;  /* 0x0002c84201007387 */ /* 0x0005e80000100a00 */
[----:B------:R-:W-:Y:S04]  /*127c0*/  STL.64 [R1+0x2b0], R60 ;  /* 0x0002b03c01007387 */ /* 0x000fe80000100a00 */
[----:B------:R3:W-:Y:S01]  /*127d0*/  STL.64 [R1+0x2b8], R62 ;  /* 0x0002b83e01007387 */ /* 0x0007e20000100a00 */
[C---:B--2---:R-:W-:Y:S03]  /*127e0*/  HMMA.1688.F32.TF32 R64, R44.reuse, R18, R124 ;  /* 0x000000122c40723c */ /* 0x044fe6000008107c */
[----:B------:R-:W-:Y:S04]  /*127f0*/  STL.64 [R1+0x2a0], R56 ;  /* 0x0002a03801007387 */ /* 0x000fe80000100a00 */
[----:B------:R2:W-:Y:S01]  /*12800*/  STL.64 [R1+0x2a8], R58 ;  /* 0x0002a83a01007387 */ /* 0x0005e20000100a00 */
[C---:B---3--:R-:W-:Y:S03]  /*12810*/  HMMA.1688.F32.TF32 R60, R44.reuse, R22, R128 ;  /* 0x000000162c3c723c */ /* 0x048fe60000081080 */
[----:B------:R-:W-:Y:S04]  /*12820*/  LDS R36, [R0+0xc700] ;  /* 0x00c7000000247984 */ /* 0x000fe80000000800 */
[----:B------:R-:W-:Y:S01]  /*12830*/  LDS R38, [R0+0xe700] ;  /* 0x00e7000000267984 */ /* 0x000fe20000000800 */
[----:B--2---:R-:W-:Y:S03]  /*12840*/  HMMA.1688.F32.TF32 R56, R44, R26, R132 ;  /* 0x0000001a2c38723c */ /* 0x004fe60000081084 */
[----:B------:R-:W-:Y:S04]  /*12850*/  LDS R37, [R3+0xc700] ;  /* 0x00c7000003257984 */ /* 0x000fe80000000800 */
[----:B------:R-:W2:Y:S04]  /*12860*/  LDS R39, [R3+0xe700] ;  /* 0x00e7000003277984 */ /* 0x000ea80000000800 */
[----:B------:R-:W-:Y:S04]  /*12870*/  STL.64 [R1+0x290], R64 ;  /* 0x0002904001007387 */ /* 0x000fe80000100a00 */
[----:B------:R-:W-:Y:S01]  /*12880*/  STL.64 [R1+0x298], R66 ;  /* 0x0002984201007387 */ /* 0x000fe20000100a00 */
[----:B------:R-:W-:Y:S01]  /*12890*/  MOV R90, R48 ;  /* 0x00000030005a7202 */ /* 0x000fe20000000f00 */
[----:B------:R-:W-:-:S02]  /*128a0*/  IMAD.MOV.U32 R91, RZ, RZ, R49 ;  /* 0x000000ffff5b7224 */ /* 0x000fc400078e0031 */
[----:B------:R-:W-:Y:S01]  /*128b0*/  IMAD.MOV.U32 R86, RZ, RZ, R50 ;  /* 0x000000ffff567224 */ /* 0x000fe200078e0032 */
[----:B------:R-:W-:Y:S01]  /*128c0*/  MOV R79, R8 ;  /* 0x00000008004f7202 */ /* 0x000fe20000000f00 */
[----:B------:R-:W-:Y:S01]  /*128d0*/  IMAD.MOV.U32 R87, RZ, RZ, R51 ;  /* 0x000000ffff577224 */ /* 0x000fe200078e0033 */
[----:B------:R-:W-:Y:S04]  /*128e0*/  LDS R100, [R0+0x10100] ;  /* 0x0101000000647984 */ /* 0x000fe80000000800 */
[----:B------:R-:W-:Y:S01]  /*128f0*/  STL.64 [R1+0x270], R56 ;  /* 0x0002703801007387 */ /* 0x000fe20000100a00 */
[----:B------:R-:W-:-:S03]  /*12900*/  IMAD.MOV.U32 R236, RZ, RZ, R59 ;  /* 0x000000ffffec7224 */ /* 0x000fc600078e003b */
[----:B------:R-:W-:Y:S04]  /*12910*/  STL.64 [R1+0x280], R60 ;  /* 0x0002803c01007387 */ /* 0x000fe80000100a00 */
[----:B------:R3:W-:Y:S04]  /*12920*/  STL.64 [R1+0x288], R62 ;  /* 0x0002883e01007387 */ /* 0x0007e80000100a00 */
[----:B------:R4:W-:Y:S01]  /*12930*/  STL [R1+0x278], R58 ;  /* 0x0002783a01007387 */ /* 0x0009e20000100800 */
[----:B------:R-:W-:Y:S02]  /*12940*/  IMAD.MOV.U32 R78, RZ, RZ, R9 ;  /* 0x000000ffff4e7224 */ /* 0x000fe400078e0009 */
[----:B------:R-:W-:Y:S01]  /*12950*/  IMAD.MOV.U32 R82, RZ, RZ, R13 ;  /* 0x000000ffff527224 */ /* 0x000fe200078e000d */
[----:B------:R-:W-:Y:S01]  /*12960*/  LDS R102, [R0+0x12100] ;  /* 0x0121000000667984 */ /* 0x000fe20000000800 */
[----:B---3--:R-:W-:Y:S01]  /*12970*/  HMMA.1688.F32.TF32 R60, R44, R30, R136 ;  /* 0x0000001e2c3c723c */ /* 0x008fe20000081088 */
[----:B------:R-:W-:-:S02]  /*12980*/  IMAD.MOV.U32 R83, RZ, RZ, R12 ;  /* 0x000000ffff537224 */ /* 0x000fc400078e000c */
[----:B------:R-:W-:Y:S04]  /*12990*/  LDS R101, [R3+0x10100] ;  /* 0x0101000003657984 */ /* 0x000fe80000000800 */
[----:B------:R-:W-:Y:S01]  /*129a0*/  LDS R103, [R3+0x12100] ;  /* 0x0121000003677984 */ /* 0x000fe20000000800 */
[----:B----4-:R-:W-:Y:S08]  /*129b0*/  HMMA.1688.F32.TF32 R56, R44, R34, R140 ;  /* 0x000000222c38723c */ /* 0x010ff0000008108c */
[----:B------:R-:W-:Y:S07]  /*129c0*/  HMMA.1688.F32.TF32 R44, R240, R6, R144 ;  /* 0x00000006f02c723c */ /* 0x000fee0000081090 */
[----:B------:R-:W-:Y:S04]  /*129d0*/  STL.64 [R1+0x260], R60 ;  /* 0x0002603c01007387 */ /* 0x000fe80000100a00 */
[----:B------:R3:W-:Y:S04]  /*129e0*/  STL.64 [R1+0x268], R62 ;  /* 0x0002683e01007387 */ /* 0x0007e80000100a00 */
[----:B------:R4:W-:Y:S01]  /*129f0*/  STL [R1+0x16c], R59 ;  /* 0x00016c3b01007387 */ /* 0x0009e20000100800 */
[----:B------:R-:W-:Y:S01]  /*12a00*/  MOV R237, R56 ;  /* 0x0000003800ed7202 */ /* 0x000fe20000000f00 */
[----:B------:R-:W-:-:S02]  /*12a10*/  IMAD.MOV.U32 R238, RZ, RZ, R57 ;  /* 0x000000ffffee7224 */ /* 0x000fc400078e0039 */
[----:B------:R-:W-:Y:S01]  /*12a20*/  IMAD.MOV.U32 R239, RZ, RZ, R58 ;  /* 0x000000ffffef7224 */ /* 0x000fe200078e003a */
[C---:B---3--:R-:W-:Y:S03]  /*12a30*/  HMMA.1688.F32.TF32 R60, R240.reuse, R14, R152 ;  /* 0x0000000ef03c723c */ /* 0x048fe60000081098 */
[----:B------:R-:W-:Y:S04]  /*12a40*/  STL.64 [R1+0x130], R44 ;  /* 0x0001302c01007387 */ /* 0x000fe80000100a00 */
[----:B------:R3:W-:Y:S01]  /*12a50*/  STL.64 [R1+0x138], R46 ;  /* 0x0001382e01007387 */ /* 0x0007e20000100a00 */
[C---:B----4-:R-:W-:Y:S08]  /*12a60*/  HMMA.1688.F32.TF32 R56, R240.reuse, R10, R148 ;  /* 0x0000000af038723c */ /* 0x050ff00000081094 */
[C---:B---3--:R-:W-:Y:S11]  /*12a70*/  HMMA.1688.F32.TF32 R44, R240.reuse, R18, R156 ;  /* 0x00000012f02c723c */ /* 0x048ff6000008109c */
[----:B------:R-:W-:Y:S04]  /*12a80*/  @!UPT UIADD3 URZ, URZ, URZ, URZ ;  /* 0x0000003f3f3ff290 */ /* 0x000fe8000fffe03f */
[----:B------:R-:W-:Y:S04]  /*12a90*/  STL.64 [R1+0x120], R56 ;  /* 0x0001203801007387 */ /* 0x000fe80000100a00 */
[----:B------:R3:W-:Y:S04]  /*12aa0*/  STL.64 [R1+0x128], R58 ;  /* 0x0001283a01007387 */ /* 0x0007e80000100a00 */
[----:B------:R-:W-:Y:S04]  /*12ab0*/  STL.64 [R1+0x110], R60 ;  /* 0x0001103c01007387 */ /* 0x000fe80000100a00 */
[----:B------:R4:W-:Y:S01]  /*12ac0*/  STL.64 [R1+0x118], R62 ;  /* 0x0001183e01007387 */ /* 0x0009e20000100a00 */
[C---:B---3--:R-:W-:Y:S03]  /*12ad0*/  HMMA.1688.F32.TF32 R56, R240.reuse, R22, R160 ;  /* 0x00000016f038723c */ /* 0x048fe600000810a0 */
[----:B------:R-:W-:Y:S04]  /*12ae0*/  STL.64 [R1+0x100], R44 ;  /* 0x0001002c01007387 */ /* 0x000fe80000100a00 */
[----:B------:R3:W-:Y:S01]  /*12af0*/  STL.64 [R1+0x108], R46 ;  /* 0x0001082e01007387 */ /* 0x0007e20000100a00 */
[----:B----4-:R-:W-:Y:S08]  /*12b00*/  HMMA.1688.F32.TF32 R60, R240, R26, R164 ;  /* 0x0000001af03c723c */ /* 0x010ff000000810a4 */
[----:B-1----:R-:W-:Y:S08]  /*12b10*/  HMMA.1688.F32.TF32 R64, R40, R6, R176 ;  /* 0x000000062840723c */ /* 0x002ff000000810b0 */
[----:B--2---:R-:W-:Y:S08]  /*12b20*/  HMMA.1688.F32.TF32 R248, R36, R22, R224 ;  /* 0x0000001624f8723c */ /* 0x004ff000000810e0 */
[C---:B---3--:R-:W-:Y:S01]  /*12b30*/  HMMA.1688.F32.TF32 R44, R240.reuse, R30, R168 ;  /* 0x0000001ef02c723c */ /* 0x048fe200000810a8 */
[----:B------:R-:W-:Y:S04]  /*12b40*/  STL.64 [R1+0x60], R56 ;  /* 0x0000603801007387 */ /* 0x000fe80000100a00 */
[----:B------:R-:W-:Y:S03]  /*12b50*/  STL.64 [R1+0x68], R58 ;  /* 0x0000683a01007387 */ /* 0x000fe60000100a00 */
[----:B------:R-:W-:Y:S01]  /*12b60*/  HMMA.1688.F32.TF32 R240, R240, R34, R172 ;  /* 0x00000022f0f0723c */ /* 0x000fe200000810ac */
[----:B------:R-:W-:Y:S04]  /*12b70*/  STL.64 [R1+0x50], R60 ;  /* 0x0000503c01007387 */ /* 0x000fe80000100a00 */
[----:B------:R1:W-:Y:S03]  /*12b80*/  STL.64 [R1+0x58], R62 ;  /* 0x0000583e01007387 */ /* 0x0003e60000100a00 */
[C---:B------:R-:W-:Y:S08]  /*12b90*/  HMMA.1688.F32.TF32 R244, R36.reuse, R26, R228 ;  /* 0x0000001a24f4723c */ /* 0x040ff000000810e4 */
[----:B------:R-:W-:Y:S01]  /*12ba0*/  HMMA.1688.F32.TF32 R232, R36, R30, R232 ;  /* 0x0000001e24e8723c */ /* 0x000fe200000810e8 */
[----:B------:R-:W-:Y:S04]  /*12bb0*/  STL.64 [R1+0x40], R44 ;  /* 0x0000402c01007387 */ /* 0x000fe80000100a00 */
[----:B------:R2:W-:Y:S03]  /*12bc0*/  STL.64 [R1+0x48], R46 ;  /* 0x0000482e01007387 */ /* 0x0005e60000100a00 */
[----:B-1----:R-:W-:Y:S01]  /*12bd0*/  HMMA.1688.F32.TF32 R60, R40, R10, R180 ;  /* 0x0000000a283c723c */ /* 0x002fe200000810b4 */
[----:B------:R-:W-:Y:S01]  /*12be0*/  IMAD.MOV.U32 R108, RZ, RZ, R29 ;  /* 0x000000ffff6c7224 */ /* 0x000fe200078e001d */
[----:B------:R-:W-:Y:S01]  /*12bf0*/  MOV R109, R28 ;  /* 0x0000001c006d7202 */ /* 0x000fe20000000f00 */
[----:B------:R-:W-:-:S02]  /*12c00*/  IMAD.MOV.U32 R110, RZ, RZ, R25 ;  /* 0x000000ffff6e7224 */ /* 0x000fc400078e0019 */
[----:B------:R-:W-:Y:S02]  /*12c10*/  IMAD.MOV.U32 R111, RZ, RZ, R24 ;  /* 0x000000ffff6f7224 */ /* 0x000fe400078e0018 */
[----:B------:R-:W-:Y:S02]  /*12c20*/  IMAD.MOV.U32 R106, RZ, RZ, R54 ;  /* 0x000000ffff6a7224 */ /* 0x000fe400078e0036 */
[----:B------:R-:W-:Y:S01]  /*12c30*/  IMAD.MOV.U32 R107, RZ, RZ, R55 ;  /* 0x000000ffff6b7224 */ /* 0x000fe200078e0037 */
[----:B--2---:R-:W-:Y:S01]  /*12c40*/  HMMA.1688.F32.TF32 R44, R40, R14, R184 ;  /* 0x0000000e282c723c */ /* 0x004fe200000810b8 */
[----:B------:R1:W-:Y:S04]  /*12c50*/  STL [R1+0xf74], R240 ;  /* 0x000f74f001007387 */ /* 0x0003e80000100800 */
[----:B------:R2:W-:Y:S04]  /*12c60*/  STL [R1+0xf70], R241 ;  /* 0x000f70f101007387 */ /* 0x0005e80000100800 */
[----:B------:R3:W-:Y:S04]  /*12c70*/  STL [R1+0xf6c], R242 ;  /* 0x000f6cf201007387 */ /* 0x0007e80000100800 */
[----:B------:R4:W-:Y:S04]  /*12c80*/  STL [R1+0xf68], R243 ;  /* 0x000f68f301007387 */ /* 0x0009e80000100800 */
[----:B------:R-:W-:Y:S04]  /*12c90*/  STL.64 [R1+0x250], R64 ;  /* 0x0002504001007387 */ /* 0x000fe80000100a00 */
[----:B------:R-:W-:Y:S04]  /*12ca0*/  STL.64 [R1+0x258], R66 ;  /* 0x0002584201007387 */ /* 0x000fe80000100a00 */
[----:B------:R-:W-:Y:S01]  /*12cb0*/  STL.64 [R1+0x240], R60 ;  /* 0x0002403c01007387 */ /* 0x000fe20000100a00 */
[----:B-1----:R-:W-:Y:S01]  /*12cc0*/  IMAD.MOV.U32 R240, RZ, RZ, R44 ;  /* 0x000000fffff07224 */ /* 0x002fe200078e002c */
[----:B--2---:R-:W-:-:S02]  /*12cd0*/  MOV R241, R45 ;  /* 0x0000002d00f17202 */ /* 0x004fc40000000f00 */
[----:B------:R1:W-:Y:S01]  /*12ce0*/  STL.64 [R1+0x248], R62 ;  /* 0x0002483e01007387 */ /* 0x0003e20000100a00 */
[----:B---3--:R-:W-:Y:S02]  /*12cf0*/  IMAD.MOV.U32 R242, RZ, RZ, R46 ;  /* 0x000000fffff27224 */ /* 0x008fe400078e002e */
[----:B----4-:R-:W-:Y:S01]  /*12d00*/  IMAD.MOV.U32 R243, RZ, RZ, R47 ;  /* 0x000000fffff37224 */ /* 0x010fe200078e002f */
[----:B------:R-:W-:Y:S01]  /*12d10*/  MOV R149, R92 ;  /* 0x0000005c00957202 */ /* 0x000fe20000000f00 */
[C---:B------:R-:W-:Y:S01]  /*12d20*/  HMMA.1688.F32.TF32 R44, R40.reuse, R22, R192 ;  /* 0x00000016282c723c */ /* 0x040fe200000810c0 */
[----:B------:R-:W-:Y:S02]  /*12d30*/  IMAD.MOV.U32 R56, RZ, RZ, R252 ;  /* 0x000000ffff387224 */ /* 0x000fe400078e00fc */
[----:B------:R-:W-:Y:S02]  /*12d40*/  IMAD.MOV.U32 R148, RZ, RZ, R93 ;  /* 0x000000ffff947224 */ /* 0x000fe400078e005d */
[----:B------:R-:W-:Y:S01]  /*12d50*/  IMAD.MOV.U32 R155, RZ, RZ, R94 ;  /* 0x000000ffff9b7224 */ /* 0x000fe200078e005e */
[----:B------:R-:W-:Y:S01]  /*12d60*/  MOV R57, R33 ;  /* 0x0000002100397202 */ /* 0x000fe20000000f00 */
[----:B------:R-:W-:Y:S01]  /*12d70*/  IMAD.MOV.U32 R59, RZ, RZ, R2 ;  /* 0x000000ffff3b7224 */ /* 0x000fe200078e0002 */
[----:B-1----:R-:W-:Y:S01]  /*12d80*/  HMMA.1688.F32.TF32 R60, R40, R18, R188 ;  /* 0x00000012283c723c */ /* 0x002fe200000810bc */
[----:B------:R-:W-:-:S02]  /*12d90*/  IMAD.MOV.U32 R154, RZ, RZ, R95 ;  /* 0x000000ffff9a7224 */ /* 0x000fc400078e005f */
[----:B------:R-:W-:Y:S02]  /*12da0*/  IMAD.MOV.U32 R151, RZ, RZ, R88 ;  /* 0x000000ffff977224 */ /* 0x000fe400078e0058 */
[----:B------:R-:W-:Y:S01]  /*12db0*/  IMAD.MOV.U32 R150, RZ, RZ, R89 ;  /* 0x000000ffff967224 */ /* 0x000fe200078e0059 */
[----:B------:R-:W-:Y:S01]  /*12dc0*/  MOV R141, R91 ;  /* 0x0000005b008d7202 */ /* 0x000fe20000000f00 */
[----:B------:R-:W-:Y:S01]  /*12dd0*/  IMAD.MOV.U32 R58, RZ, RZ, R32 ;  /* 0x000000ffff3a7224 */ /* 0x000fe200078e0020 */
[----:B------:R-:W-:Y:S01]  /*12de0*/  HMMA.1688.F32.TF32 R64, R40, R26, R196 ;  /* 0x0000001a2840723c */ /* 0x000fe200000810c4 */
[----:B------:R-:W-:Y:S02]  /*12df0*/  IMAD.MOV.U32 R140, RZ, RZ, R90 ;  /* 0x000000ffff8c7224 */ /* 0x000fe400078e005a */
[----:B------:R-:W-:Y:S02]  /*12e00*/  IMAD.MOV.U32 R143, RZ, RZ, R84 ;  /* 0x000000ffff8f7224 */ /* 0x000fe400078e0054 */
[----:B------:R-:W-:Y:S01]  /*12e10*/  IMAD.MOV.U32 R142, RZ, RZ, R85 ;  /* 0x000000ffff8e7224 */ /* 0x000fe200078e0055 */
[----:B------:R-:W-:Y:S01]  /*12e20*/  MOV R137, R87 ;  /* 0x0000005700897202 */ /* 0x000fe20000000f00 */
[----:B------:R-:W-:Y:S01]  /*12e30*/  IMAD.MOV.U32 R136, RZ, RZ, R86 ;  /* 0x000000ffff887224 */ /* 0x000fe200078e0056 */
[----:B------:R-:W-:Y:S01]  /*12e40*/  MOV R125, R79 ;  /* 0x0000004f007d7202 */ /* 0x000fe20000000f00 */
[----:B------:R-:W-:-:S02]  /*12e50*/  IMAD.MOV.U32 R171, RZ, RZ, R76 ;  /* 0x000000ffffab7224 */ /* 0x000fc400078e004c */
[----:B------:R-:W-:Y:S02]  /*12e60*/  IMAD.MOV.U32 R124, RZ, RZ, R78 ;  /* 0x000000ffff7c7224 */ /* 0x000fe400078e004e */
[----:B------:R-:W-:Y:S02]  /*12e70*/  IMAD.MOV.U32 R126, RZ, RZ, R72 ;  /* 0x000000ffff7e7224 */ /* 0x000fe400078e0048 */
[----:B------:R-:W-:Y:S01]  /*12e80*/  IMAD.MOV.U32 R127, RZ, RZ, R73 ;  /* 0x000000ffff7f7224 */ /* 0x000fe200078e0049 */
[----:B------:R-:W-:Y:S04]  /*12e90*/  STL.64 [R1+0x220], R60 ;  /* 0x0002203c01007387 */ /* 0x000fe80000100a00 */
[----:B------:R1:W-:Y:S04]  /*12ea0*/  STL.64 [R1+0x228], R62 ;  /* 0x0002283e01007387 */ /* 0x0003e80000100a00 */
[----:B------:R-:W-:Y:S04]  /*12eb0*/  STL.64 [R1+0x210], R44 ;  /* 0x0002102c01007387 */ /* 0x000fe80000100a00 */
[----:B------:R2:W-:Y:S01]  /*12ec0*/  STL.64 [R1+0x218], R46 ;  /* 0x0002182e01007387 */ /* 0x0005e20000100a00 */
[----:B-1----:R-:W-:Y:S01]  /*12ed0*/  HMMA.1688.F32.TF32 R60, R40, R30, R200 ;  /* 0x0000001e283c723c */ /* 0x002fe200000810c8 */
[----:B------:R-:W-:Y:S01]  /*12ee0*/  IMAD.MOV.U32 R170, RZ, RZ, R77 ;  /* 0x000000ffffaa7224 */ /* 0x000fe200078e004d */
[----:B------:R-:W-:Y:S01]  /*12ef0*/  MOV R121, R75 ;  /* 0x0000004b00797202 */ /* 0x000fe20000000f00 */
[----:B------:R-:W-:-:S02]  /*12f00*/  IMAD.MOV.U32 R120, RZ, RZ, R74 ;  /* 0x000000ffff787224 */ /* 0x000fc400078e004a */
[----:B------:R-:W-:Y:S02]  /*12f10*/  IMAD.MOV.U32 R139, RZ, RZ, R80 ;  /* 0x000000ffff8b7224 */ /* 0x000fe400078e0050 */
[----:B------:R-:W-:Y:S01]  /*12f20*/  IMAD.MOV.U32 R138, RZ, RZ, R81 ;  /* 0x000000ffff8a7224 */ /* 0x000fe200078e0051 */
[----:B--2---:R-:W-:Y:S01]  /*12f30*/  HMMA.1688.F32.TF32 R44, R40, R34, R204 ;  /* 0x00000022282c723c */ /* 0x004fe200000810cc */
[----:B------:R-:W-:Y:S01]  /*12f40*/  IMAD.MOV.U32 R168, RZ, RZ, R82 ;  /* 0x000000ffffa87224 */ /* 0x000fe200078e0052 */
[----:B------:R-:W-:Y:S01]  /*12f50*/  MOV R169, R83 ;  /* 0x0000005300a97202 */ /* 0x000fe20000000f00 */
[----:B------:R-:W-:Y:S01]  /*12f60*/  IMAD.MOV.U32 R152, RZ, RZ, R97 ;  /* 0x000000ffff987224 */ /* 0x000fe200078e0061 */
[----:B------:R-:W-:Y:S01]  /*12f70*/  MOV R153, R96 ;  /* 0x0000006000997202 */ /* 0x000fe20000000f00 */
[----:B------:R-:W-:Y:S02]  /*12f80*/  IMAD.MOV.U32 R159, RZ, RZ, R98 ;  /* 0x000000ffff9f7224 */ /* 0x000fe400078e0062 */
[----:B------:R-:W-:Y:S01]  /*12f90*/  IMAD.MOV.U32 R158, RZ, RZ, R99 ;  /* 0x000000ffff9e7224 */ /* 0x000fe200078e0063 */
[C---:B------:R-:W-:Y:S01]  /*12fa0*/  HMMA.1688.F32.TF32 R40, R36.reuse, R6, R208 ;  /* 0x000000062428723c */ /* 0x040fe200000810d0 */
[----:B------:R-:W-:Y:S04]  /*12fb0*/  STL.64 [R1+0x200], R64 ;  /* 0x0002004001007387 */ /* 0x000fe80000100a00 */
[----:B------:R-:W-:Y:S04]  /*12fc0*/  STL.64 [R1+0x208], R66 ;  /* 0x0002084201007387 */ /* 0x000fe80000100a00 */
[----:B------:R-:W-:Y:S04]  /*12fd0*/  STL.64 [R1+0x1f0], R60 ;  /* 0x0001f03c01007387 */ /* 0x000fe80000100a00 */
[----:B------:R1:W-:Y:S04]  /*12fe0*/  STL.64 [R1+0x1f8], R62 ;  /* 0x0001f83e01007387 */ /* 0x0003e80000100a00 */
[----:B------:R-:W-:Y:S04]  /*12ff0*/  STL.64 [R1+0x150], R44 ;  /* 0x0001502c01007387 */ /* 0x000fe80000100a00 */
[----:B------:R2:W-:Y:S01]  /*13000*/  STL.64 [R1+0x158], R46 ;  /* 0x0001582e01007387 */ /* 0x0005e20000100a00 */
[C---:B-1----:R-:W-:Y:S03]  /*13010*/  HMMA.1688.F32.TF32 R60, R36.reuse, R10, R212 ;  /* 0x0000000a243c723c */ /* 0x042fe600000810d4 */
[----:B------:R-:W-:Y:S04]  /*13020*/  STL.64 [R1+0x140], R40 ;  /* 0x0001402801007387 */ /* 0x000fe80000100a00 */
[----:B------:R1:W-:Y:S01]  /*13030*/  STL.64 [R1+0x148], R42 ;  /* 0x0001482a01007387 */ /* 0x0003e20000100a00 */
[C---:B--2---:R-:W-:Y:S01]  /*13040*/  HMMA.1688.F32.TF32 R44, R36.reuse, R14, R216 ;  /* 0x0000000e242c723c */ /* 0x044fe200000810d8 */
[----:B------:R-:W-:Y:S01]  /*13050*/  IMAD.MOV.U32 R156, RZ, RZ, R106 ;  /* 0x000000ffff9c7224 */ /* 0x000fe200078e006a */
[----:B------:R-:W-:Y:S01]  /*13060*/  MOV R157, R107 ;  /* 0x0000006b009d7202 */ /* 0x000fe20000000f00 */
[----:B------:R-:W-:Y:S01]  /*13070*/  IMAD.MOV.U32 R191, RZ, RZ, R236 ;  /* 0x000000ffffbf7224 */ /* 0x000fe200078e00ec */
[----:B------:R-:W-:Y:S04]  /*13080*/  LDS R196, [R0+0x10400] ;  /* 0x0104000000c47984 */ /* 0x000fe80000000800 */
[----:B------:R-:W-:Y:S01]  /*13090*/  LDS R198, [R0+0x12400] ;  /* 0x0124000000c67984 */ /* 0x000fe20000000800 */
[----:B-1----:R-:W-:Y:S03]  /*130a0*/  HMMA.1688.F32.TF32 R40, R36, R18, R220 ;  /* 0x000000122428723c */ /* 0x002fe600000810dc */
[----:B------:R-:W-:Y:S04]  /*130b0*/  LDS R197, [R3+0x10400] ;  /* 0x0104000003c57984 */ /* 0x000fe80000000800 */
        /* <DEDUP_REMOVED lines=11> */
[----:B------:R-:W1:Y:S04]  /*13170*/  LDL.LU R29, [R1+0xfb4] ;  /* 0x000fb400011d7983 */ /* 0x000e680000300800 */
[----:B------:R-:W2:Y:S04]  /*13180*/  LDL.LU R28, [R1+0xfb0] ;  /* 0x000fb000011c7983 */ /* 0x000ea80000300800 */
[----:B------:R-:W3:Y:S04]  /*13190*/  LDL.LU R25, [R1+0xfac] ;  /* 0x000fac0001197983 */ /* 0x000ee80000300800 */
[----:B------:R-:W4:Y:S01]  /*131a0*/  LDL.LU R24, [R1+0xfa8] ;  /* 0x000fa80001187983 */ /* 0x000f220000300800 */
[----:B------:R-:W-:-:S02]  /*131b0*/  IMAD.MOV.U32 R64, RZ, RZ, R16 ;  /* 0x000000ffff407224 */ /* 0x000fc400078e0010 */
[----:B------:R-:W-:Y:S01]  /*131c0*/  IMAD.MOV.U32 R65, RZ, RZ, R17 ;  /* 0x000000ffff417224 */ /* 0x000fe200078e0011 */
[----:B------:R-:W4:Y:S01]  /*131d0*/  LDL.LU R16, [R1+0xfa4] ;  /* 0x000fa40001107983 */ /* 0x000f220000300800 */
[----:B------:R-:W-:Y:S01]  /*131e0*/  IMAD.MOV.U32 R66, RZ, RZ, R20 ;  /* 0x000000ffff427224 */ /* 0x000fe200078e0014 */
[----:B------:R-:W-:Y:S02]  /*131f0*/  MOV R67, R21 ;  /* 0x0000001500437202 */ /* 0x000fe40000000f00 */
[----:B------:R-:W4:Y:S04]  /*13200*/  LDL.LU R17, [R1+0xfa0] ;  /* 0x000fa00001117983 */ /* 0x000f280000300800 */
[----:B------:R-:W4:Y:S04]  /*13210*/  LDL.LU R20, [R1+0xf9c] ;  /* 0x000f9c0001147983 */ /* 0x000f280000300800 */
[----:B------:R-:W4:Y:S04]  /*13220*/  LDL.LU R21, [R1+0xf98] ;  /* 0x000f980001157983 */ /* 0x000f280000300800 */
[----:B------:R-:W-:Y:S04]  /*13230*/  LDS R199, [R3+0x12400] ;  /* 0x0124000003c77984 */ /* 0x000fe80000000800 */
[----:B------:R-:W-:Y:S04]  /*13240*/  LDS R228, [R0+0x10500] ;  /* 0x0105000000e47984 */ /* 0x000fe80000000800 */
[----:B------:R-:W-:Y:S04]  /*13250*/  LDS R230, [R0+0x12500] ;  /* 0x0125000000e67984 */ /* 0x000fe80000000800 */
[----:B------:R-:W-:Y:S04]  /*13260*/  LDS R229, [R3+0x10500] ;  /* 0x0105000003e57984 */ /* 0x000fe80000000800 */
[----:B------:R-:W-:Y:S04]  /*13270*/  LDS R231, [R3+0x12500] ;  /* 0x0125000003e77984 */ /* 0x000fe80000000800 */
[----:B------:R-:W-:Y:S04]  /*13280*/  LDS R164, [R0+0x10300] ;  /* 0x0103000000a47984 */ /* 0x000fe80000000800 */
[----:B------:R-:W-:Y:S04]  /*13290*/  LDS R166, [R0+0x12300] ;  /* 0x0123000000a67984 */ /* 0x000fe80000000800 */
[----:B------:R-:W-:Y:S04]  /*132a0*/  LDS R165, [R3+0x10300] ;  /* 0x0103000003a57984 */ /* 0x000fe80000000800 */
[----:B------:R-:W-:Y:S01]  /*132b0*/  LDS R167, [R3+0x12300] ;  /* 0x0123000003a77984 */ /* 0x000fe20000000800 */
[----:B-1----:R-:W-:Y:S01]  /*132c0*/  MOV R63, R29 ;  /* 0x0000001d003f7202 */ /* 0x002fe20000000f00 */
[----:B--2---:R-:W-:-:S02]  /*132d0*/  IMAD.MOV.U32 R62, RZ, RZ, R28 ;  /* 0x000000ffff3e7224 */ /* 0x004fc400078e001c */
[----:B---3--:R-:W-:Y:S02]  /*132e0*/  IMAD.MOV.U32 R61, RZ, RZ, R25 ;  /* 0x000000ffff3d7224 */ /* 0x008fe400078e0019 */
[----:B----4-:R-:W-:Y:S02]  /*132f0*/  IMAD.MOV.U32 R60, RZ, RZ, R24 ;  /* 0x000000ffff3c7224 */ /* 0x010fe400078e0018 */
[----:B------:R-:W2:Y:S04]  /*13300*/  LDL.LU R24, [R1+0xf94] ;  /* 0x000f940001187983 */ /* 0x000ea80000300800 */
[----:B------:R-:W3:Y:S04]  /*13310*/  LDL.LU R25, [R1+0xf90] ;  /* 0x000f900001197983 */ /* 0x000ee80000300800 */
[----:B------:R-:W4:Y:S04]  /*13320*/  LDL.LU R28, [R1+0xf8c] ;  /* 0x000f8c00011c7983 */ /* 0x000f280000300800 */
[----:B------:R-:W2:Y:S04]  /*13330*/  LDL.LU R29, [R1+0xf88] ;  /* 0x000f8800011d7983 */ /* 0x000ea80000300800 */
[----:B------:R-:W2:Y:S04]  /*13340*/  LDL.LU R52, [R1+0x370] ;  /* 0x0003700001347983 */ /* 0x000ea80000300800 */
[----:B------:R-:W2:Y:S04]  /*13350*/  LDL.LU R53, [R1+0x374] ;  /* 0x0003740001357983 */ /* 0x000ea80000300800 */
[----:B------:R-:W2:Y:S04]  /*13360*/  LDL.LU R54, [R1+0x378] ;  /* 0x0003780001367983 */ /* 0x000ea80000300800 */
[----:B------:R-:W2:Y:S04]  /*13370*/  LDL.LU R55, [R1+0x37c] ;  /* 0x00037c0001377983 */ /* 0x000ea80000300800 */
[----:B------:R-:W2:Y:S04]  /*13380*/  LDL R105, [R1+0x3b4] ;  /* 0x0003b40001697983 */ /* 0x000ea80000100800 */
[----:B------:R-:W3:Y:S04]  /*13390*/  LDL.LU R112, [R1+0x390] ;  /* 0x0003900001707983 */ /* 0x000ee80000300800 */
[----:B------:R-:W3:Y:S04]  /*133a0*/  LDL.LU R113, [R1+0x394] ;  /* 0x0003940001717983 */ /* 0x000ee80000300800 */
[----:B------:R-:W3:Y:S04]  /*133b0*/  LDL.LU R114, [R1+0x398] ;  /* 0x0003980001727983 */ /* 0x000ee80000300800 */
[----:B------:R-:W3:Y:S04]  /*133c0*/  LDL.LU R115, [R1+0x39c] ;  /* 0x00039c0001737983 */ /* 0x000ee80000300800 */
[----:B------:R-:W3:Y:S04]  /*133d0*/  LDL.LU R116, [R1+0x3a0] ;  /* 0x0003a00001747983 */ /* 0x000ee80000300800 */
[----:B------:R-:W3:Y:S04]  /*133e0*/  LDL.LU R117, [R1+0x3a4] ;  /* 0x0003a40001757983 */ /* 0x000ee80000300800 */
[----:B------:R-:W3:Y:S04]  /*133f0*/  LDL.LU R118, [R1+0x3a8] ;  /* 0x0003a80001767983 */ /* 0x000ee80000300800 */
[----:B------:R-:W3:Y:S01]  /*13400*/  LDL.LU R119, [R1+0x3ac] ;  /* 0x0003ac0001777983 */ /* 0x000ee20000300800 */
[----:B------:R-:W-:Y:S01]  /*13410*/  IMAD.MOV.U32 R252, RZ, RZ, R42 ;  /* 0x000000fffffc7224 */ /* 0x000fe200078e002a */
[----:B------:R-:W-:-:S02]  /*13420*/  MOV R2, R43 ;  /* 0x0000002b00027202 */ /* 0x000fc40000000f00 */
[----:B------:R-:W3:Y:S04]  /*13430*/  LDL.LU R122, [R1+0x2f8] ;  /* 0x0002f800017a7983 */ /* 0x000ee80000300800 */
[----:B------:R-:W3:Y:S01]  /*13440*/  LDL.LU R123, [R1+0x2fc] ;  /* 0x0002fc00017b7983 */ /* 0x000ee20000300800 */
[----:B------:R-:W-:Y:S07]  /*13450*/  HMMA.1688.F32.TF32 R32, R36, R34, R56 ;  /* 0x000000222420723c */ /* 0x000fee0000081038 */
[----:B------:R-:W-:Y:S01]  /*13460*/  IMAD.MOV.U32 R56, RZ, RZ, R21 ;  /* 0x000000ffff387224 */ /* 0x000fe200078e0015 */
[----:B------:R-:W-:Y:S01]  /*13470*/  MOV R59, R16 ;  /* 0x00000010003b7202 */ /* 0x000fe20000000f00 */
[----:B------:R-:W-:-:S02]  /*13480*/  IMAD.MOV.U32 R57, RZ, RZ, R20 ;  /* 0x000000ffff397224 */ /* 0x000fc400078e0014 */
[----:B------:R-:W-:Y:S01]  /*13490*/  IMAD.MOV.U32 R58, RZ, RZ, R17 ;  /* 0x000000ffff3a7224 */ /* 0x000fe200078e0011 */
[----:B--2---:R-:W1:Y:S01]  /*134a0*/  LDSM.16.M88.4 R4, [R105+0x20080] ;  /* 0x020080006904783b */ /* 0x004e620000000200 */
[----:B------:R-:W-:Y:S01]  /*134b0*/  IMAD.MOV.U32 R48, RZ, RZ, R29 ;  /* 0x000000ffff307224 */ /* 0x000fe200078e001d */
[----:B------:R-:W-:Y:S01]  /*134c0*/  MOV R51, R24 ;  /* 0x0000001800337202 */ /* 0x000fe20000000f00 */
[----:B----4-:R-:W-:Y:S01]  /*134d0*/  IMAD.MOV.U32 R49, RZ, RZ, R28 ;  /* 0x000000ffff317224 */ /* 0x010fe200078e001c */
[----:B------:R-:W2:Y:S01]  /*134e0*/  LDSM.16.M88.4 R8, [R105+0x20880] ;  /* 0x020880006908783b */ /* 0x000ea20000000200 */
[----:B---3--:R-:W-:-:S03]  /*134f0*/  IMAD.MOV.U32 R50, RZ, RZ, R25 ;  /* 0x000000ffff327224 */ /* 0x008fc600078e0019 */
[----:B------:R-:W3:Y:S04]  /*13500*/  LDSM.16.M88.4 R12, [R105+0x21080] ;  /* 0x02108000690c783b */ /* 0x000ee80000000200 */
[----:B------:R-:W2:Y:S04]  /*13510*/  LDSM.16.M88.4 R16, [R105+0x21880] ;  /* 0x021880006910783b */ /* 0x000ea80000000200 */
[----:B------:R-:W2:Y:S04]  /*13520*/  LDSM.16.M88.4 R20, [R105+0x22080] ;  /* 0x022080006914783b */ /* 0x000ea80000000200 */
[----:B------:R-:W2:Y:S04]  /*13530*/  LDSM.16.M88.4 R24, [R105+0x22880] ;  /* 0x022880006918783b */ /* 0x000ea80000000200 */
[----:B------:R-:W2:Y:S04]  /*13540*/  LDSM.16.M88.4 R28, [R105+0x23080] ;  /* 0x02308000691c783b */ /* 0x000ea80000000200 */
[----:B------:R-:W2:Y:S01]  /*13550*/  LDSM.16.M88.4 R36, [R105+0x23880] ;  /* 0x023880006924783b */ /* 0x000ea20000000200 */
[C---:B-1----:R-:W-:Y:S03]  /*13560*/  HMMA.1688.F32.TF32 R40, R68.reuse, R4, R116 ;  /* 0x000000044428723c */ /* 0x042fe60000081074 */
        /* <DEDUP_REMOVED lines=36> */
[C---:B--2---:R-:W-:Y:S08]  /*137b0*/  HMMA.1688.F32.TF32 R44, R68.reuse, R8, R112 ;  /* 0x00000008442c723c */ /* 0x044ff00000081070 */
[C---:B---3--:R-:W-:Y:S08]  /*137c0*/  HMMA.1688.F32.TF32 R48, R68.reuse, R12, R48 ;  /* 0x0000000c4430723c */ /* 0x048ff00000081030 */
[C---:B------:R-:W-:Y:S08]  /*137d0*/  HMMA.1688.F32.TF32 R52, R68.reuse, R16, R52 ;  /* 0x000000104434723c */ /* 0x040ff00000081034 */
[C---:B------:R-:W-:Y:S08]  /*137e0*/  HMMA.1688.F32.TF32 R56, R68.reuse, R20, R56 ;  /* 0x000000144438723c */ /* 0x040ff00000081038 */
[C---:B------:R-:W-:Y:S08]  /*137f0*/  HMMA.1688.F32.TF32 R60, R68.reuse, R24, R60 ;  /* 0x00000018443c723c */ /* 0x040ff0000008103c */
[C---:B------:R-:W-:Y:S08]  /*13800*/  HMMA.1688.F32.TF32 R64, R68.reuse, R28, R64 ;  /* 0x0000001c4440723c */ /* 0x040ff00000081040 */
[----:B------:R-:W-:Y:S01]  /*13810*/  HMMA.1688.F32.TF32 R68, R68, R36, R108 ;  /* 0x000000244444723c */ /* 0x000fe2000008106c */
[----:B------:R-:W2:Y:S04]  /*13820*/  LDL.LU R108, [R1+0x320] ;  /* 0x00032000016c7983 */ /* 0x000ea80000300800 */
[----:B------:R-:W2:Y:S04]  /*13830*/  LDL.LU R109, [R1+0x324] ;  /* 0x00032400016d7983 */ /* 0x000ea80000300800 */
[----:B------:R-:W2:Y:S04]  /*13840*/  LDL.LU R110, [R1+0x328] ;  /* 0x00032800016e7983 */ /* 0x000ea80000300800 */
[----:B------:R-:W2:Y:S04]  /*13850*/  LDL.LU R111, [R1+0x32c] ;  /* 0x00032c00016f7983 */ /* 0x000ea80000300800 */
[----:B------:R-:W3:Y:S04]  /*13860*/  LDL.LU R104, [R1+0x330] ;  /* 0x0003300001687983 */ /* 0x000ee80000300800 */
        /* <DEDUP_REMOVED lines=23> */
[C---:B----4-:R-:W-:Y:S08]  /*139e0*/  HMMA.1688.F32.TF32 R92, R100.reuse, R24, R92 ;  /* 0x00000018645c723c */ /* 0x050ff0000008105c */
        /* <DEDUP_REMOVED lines=11> */
[----:B------:R-:W-:Y:S01]  /*13aa0*/  IMAD.MOV.U32 R212, RZ, RZ, R237 ;  /* 0x000000ffffd47224 */ /* 0x000fe200078e00ed */
[----:B------:R-:W-:Y:S01]  /*13ab0*/  MOV R214, R239 ;  /* 0x000000ef00d67202 */ /* 0x000fe20000000f00 */
[----:B------:R-:W-:Y:S01]  /*13ac0*/  IMAD.MOV.U32 R213, RZ, RZ, R238 ;  /* 0x000000ffffd57224 */ /* 0x000fe200078e00ee */
[C---:B-1----:R-:W-:Y:S08]  /*13ad0*/  HMMA.1688.F32.TF32 R116, R132.reuse, R16, R116 ;  /* 0x000000108474723c */ /* 0x042ff00000081074 */
[C---:B--2---:R-:W-:Y:S08]  /*13ae0*/  HMMA.1688.F32.TF32 R108, R132.reuse, R8, R108 ;  /* 0x00000008846c723c */ /* 0x044ff0000008106c */
[C---:B------:R-:W-:Y:S08]  /*13af0*/  HMMA.1688.F32.TF32 R120, R132.reuse, R20, R120 ;  /* 0x000000148478723c */ /* 0x040ff00000081078 */
[C---:B---3--:R-:W-:Y:S08]  /*13b00*/  HMMA.1688.F32.TF32 R104, R132.reuse, R4, R104 ;  /* 0x000000048468723c */ /* 0x048ff00000081068 */
        /* <DEDUP_REMOVED lines=44> */
[C---:B------:R-:W-:Y:S08]  /*13dd0*/  HMMA.1688.F32.TF32 R184, R196.reuse, R20, R184 ;  /* 0x00000014c4b8723c */ /* 0x040ff000000810b8 */
[C---:B--2---:R-:W-:Y:S08]  /*13de0*/  HMMA.1688.F32.TF32 R168, R196.reuse, R4, R168 ;  /* 0x00000004c4a8723c */ /* 0x044ff000000810a8 */
[C---:B---3--:R-:W-:Y:S08]  /*13df0*/  HMMA.1688.F32.TF32 R172, R196.reuse, R8, R172 ;  /* 0x00000008c4ac723c */ /* 0x048ff000000810ac */
[C---:B----4-:R-:W-:Y:S08]  /*13e00*/  HMMA.1688.F32.TF32 R176, R196.reuse, R12, R176 ;  /* 0x0000000cc4b0723c */ /* 0x050ff000000810b0 */
[C---:B------:R-:W-:Y:S08]  /*13e10*/  HMMA.1688.F32.TF32 R180, R196.reuse, R16, R180 ;  /* 0x00000010c4b4723c */ /* 0x040ff000000810b4 */
[C---:B------:R-:W-:Y:S08]  /*13e20*/  HMMA.1688.F32.TF32 R188, R196.reuse, R24, R188 ;  /* 0x00000018c4bc723c */ /* 0x040ff000000810bc */
[C---:B------:R-:W-:Y:S08]  /*13e30*/  HMMA.1688.F32.TF32 R192, R196.reuse, R28, R192 ;  /* 0x0000001cc4c0723c */ /* 0x040ff000000810c0 */
[----:B------:R-:W-:Y:S07]  /*13e40*/  HMMA.1688.F32.TF32 R196, R196, R36, R212 ;  /* 0x00000024c4c4723c */ /* 0x000fee00000810d4 */
[----:B------:R1:W-:Y:S01]  /*13e50*/  STL [R1+0xec8], R188 ;  /* 0x000ec8bc01007387 */ /* 0x0003e20000100800 */
[C---:B------:R-:W-:Y:S03]  /*13e60*/  HMMA.1688.F32.TF32 R200, R228.reuse, R4, R200 ;  /* 0x00000004e4c8723c */ /* 0x040fe600000810c8 */
[----:B------:R2:W-:Y:S04]  /*13e70*/  STL [R1+0xec4], R189 ;  /* 0x000ec4bd01007387 */ /* 0x0005e80000100800 */
[----:B------:R3:W-:Y:S04]  /*13e80*/  STL [R1+0xec0], R190 ;  /* 0x000ec0be01007387 */ /* 0x0007e80000100800 */
[----:B------:R2:W-:Y:S04]  /*13e90*/  STL [R1+0xebc], R191 ;  /* 0x000ebcbf01007387 */ /* 0x0005e80000100800 */
[----:B------:R-:W-:Y:S01]  /*13ea0*/  STL [R1+0xed4], R192 ;  /* 0x000ed4c001007387 */ /* 0x000fe20000100800 */
[C---:B------:R-:W-:Y:S03]  /*13eb0*/  HMMA.1688.F32.TF32 R204, R228.reuse, R8, R204 ;  /* 0x00000008e4cc723c */ /* 0x040fe600000810cc */
[----:B------:R-:W-:Y:S04]  /*13ec0*/  STL [R1+0xed0], R193 ;  /* 0x000ed0c101007387 */ /* 0x000fe80000100800 */
[----:B------:R-:W-:Y:S04]  /*13ed0*/  STL [R1+0xecc], R194 ;  /* 0x000eccc201007387 */ /* 0x000fe80000100800 */
[----:B------:R-:W-:Y:S04]  /*13ee0*/  STL [R1+0xeb8], R195 ;  /* 0x000eb8c301007387 */ /* 0x000fe80000100800 */
[----:B------:R-:W4:Y:S04]  /*13ef0*/  LDL.LU R212, [R1+0x100] ;  /* 0x0001000001d47983 */ /* 0x000f280000300800 */
[----:B------:R-:W4:Y:S04]  /*13f00*/  LDL.LU R213, [R1+0x104] ;  /* 0x0001040001d57983 */ /* 0x000f280000300800 */
[----:B------:R-:W4:Y:S04]  /*13f10*/  LDL.LU R214, [R1+0x108] ;  /* 0x0001080001d67983 */ /* 0x000f280000300800 */
[----:B------:R-:W4:Y:S04]  /*13f20*/  LDL.LU R215, [R1+0x10c] ;  /* 0x00010c0001d77983 */ /* 0x000f280000300800 */
        /* <DEDUP_REMOVED lines=16> */
[----:B------:R-:W4:Y:S04]  /*14030*/  LDL.LU R220, [R1+0x50] ;  /* 0x0000500001dc7983 */ /* 0x000f280000300800 */
[----:B------:R-:W4:Y:S04]  /*14040*/  LDL.LU R221, [R1+0x54] ;  /* 0x0000540001dd7983 */ /* 0x000f280000300800 */
[----:B------:R-:W4:Y:S04]  /*14050*/  LDL.LU R222, [R1+0x58] ;  /* 0x0000580001de7983 */ /* 0x000f280000300800 */
[----:B------:R-:W4:Y:S01]  /*14060*/  LDL.LU R223, [R1+0x5c] ;  /* 0x00005c0001df7983 */ /* 0x000f220000300800 */
[----:B------:R-:W-:Y:S03]  /*14070*/  HMMA.1688.F32.TF32 R208, R228, R12, R208 ;  /* 0x0000000ce4d0723c */ /* 0x000fe600000810d0 */
[----:B------:R-:W4:Y:S04]  /*14080*/  LDL.LU R224, [R1+0x40] ;  /* 0x0000400001e07983 */ /* 0x000f280000300800 */
[----:B------:R-:W4:Y:S04]  /*14090*/  LDL.LU R225, [R1+0x44] ;  /* 0x0000440001e17983 */ /* 0x000f280000300800 */
[----:B------:R-:W4:Y:S04]  /*140a0*/  LDL.LU R226, [R1+0x48] ;  /* 0x0000480001e27983 */ /* 0x000f280000300800 */
[----:B------:R-:W4:Y:S08]  /*140b0*/  LDL.LU R227, [R1+0x4c] ;  /* 0x00004c0001e37983 */ /* 0x000f300000300800 */
        /* <DEDUP_REMOVED lines=8> */
[----:B-1----:R-:W4:Y:S04]  /*14140*/  LDL.LU R188, [R1+0x250] ;  /* 0x0002500001bc7983 */ /* 0x002f280000300800 */
[----:B--2---:R-:W2:Y:S04]  /*14150*/  LDL.LU R189, [R1+0x254] ;  /* 0x0002540001bd7983 */ /* 0x004ea80000300800 */
[----:B---3--:R-:W2:Y:S04]  /*14160*/  LDL.LU R190, [R1+0x258] ;  /* 0x0002580001be7983 */ /* 0x008ea80000300800 */
[----:B------:R-:W2:Y:S01]  /*14170*/  LDL.LU R191, [R1+0x25c] ;  /* 0x00025c0001bf7983 */ /* 0x000ea20000300800 */
[----:B------:R-:W-:-:S02]  /*14180*/  IMAD.MOV.U32 R244, RZ, RZ, R240 ;  /* 0x000000fffff47224 */ /* 0x000fc400078e00f0 */
[----:B------:R-:W-:Y:S01]  /*14190*/  IMAD.MOV.U32 R245, RZ, RZ, R241 ;  /* 0x000000fffff57224 */ /* 0x000fe200078e00f1 */
[----:B------:R-:W-:Y:S01]  /*141a0*/  MOV R247, R243 ;  /* 0x000000f300f77202 */ /* 0x000fe20000000f00 */
[----:B------:R-:W-:Y:S01]  /*141b0*/  IMAD.MOV.U32 R246, RZ, RZ, R242 ;  /* 0x000000fffff67224 */ /* 0x000fe200078e00f2 */
[C---:B----4-:R-:W-:Y:S11]  /*141c0*/  HMMA.1688.F32.TF32 R212, R228.reuse, R16, R212 ;  /* 0x00000010e4d4723c */ /* 0x050ff600000810d4 */
[----:B------:R-:W-:Y:S11]  /*141d0*/  @!UPT UIADD3 URZ, URZ, URZ, URZ ;  /* 0x0000003f3f3ff290 */ /* 0x000ff6000fffe03f */
[----:B------:R-:W-:Y:S01]  /*141e0*/  @!UPT UIADD3 URZ, URZ, URZ, URZ ;  /* 0x0000003f3f3ff290 */ /* 0x000fe2000fffe03f */
[----:B------:R-:W-:Y:S04]  /*141f0*/  STL [R1+0xf14], R212 ;  /* 0x000f14d401007387 */ /* 0x000fe80000100800 */
[----:B------:R-:W-:Y:S04]  /*14200*/  STL [R1+0xf10], R213 ;  /* 0x000f10d501007387 */ /* 0x000fe80000100800 */
[----:B------:R-:W-:Y:S01]  /*14210*/  STL [R1+0xf0c], R214 ;  /* 0x000f0cd601007387 */ /* 0x000fe20000100800 */
[C---:B------:R-:W-:Y:S03]  /*14220*/  HMMA.1688.F32.TF32 R216, R228.reuse, R20, R216 ;  /* 0x00000014e4d8723c */ /* 0x040fe600000810d8 */
[----:B------:R-:W-:Y:S04]  /*14230*/  STL [R1+0xf08], R215 ;  /* 0x000f08d701007387 */ /* 0x000fe80000100800 */
[----:B------:R-:W3:Y:S04]  /*14240*/  LDL.LU R240, [R1+0xf74] ;  /* 0x000f740001f07983 */ /* 0x000ee80000300800 */
[----:B------:R-:W3:Y:S04]  /*14250*/  LDL.LU R241, [R1+0xf70] ;  /* 0x000f700001f17983 */ /* 0x000ee80000300800 */
[----:B------:R-:W3:Y:S04]  /*14260*/  LDL.LU R242, [R1+0xf6c] ;  /* 0x000f6c0001f27983 */ /* 0x000ee80000300800 */
[----:B------:R-:W3:Y:S01]  /*14270*/  LDL.LU R243, [R1+0xf68] ;  /* 0x000f680001f37983 */ /* 0x000ee20000300800 */
[----:B------:R-:W-:Y:S03]  /*14280*/  HMMA.1688.F32.TF32 R220, R228, R24, R220 ;  /* 0x00000018e4dc723c */ /* 0x000fe600000810dc */
[----:B------:R-:W-:Y:S04]  /*14290*/  STL [R1+0xf24], R216 ;  /* 0x000f24d801007387 */ /* 0x000fe80000100800 */
[----:B------:R-:W-:Y:S04]  /*142a0*/  STL [R1+0xf20], R217 ;  /* 0x000f20d901007387 */ /* 0x000fe80000100800 */
[----:B------:R-:W-:Y:S04]  /*142b0*/  STL [R1+0xf1c], R218 ;  /* 0x000f1cda01007387 */ /* 0x000fe80000100800 */
[----:B------:R-:W-:Y:S08]  /*142c0*/  STL [R1+0xf18], R219 ;  /* 0x000f18db01007387 */ /* 0x000ff00000100800 */
        /* <DEDUP_REMOVED lines=8> */
[C---:B------:R-:W-:Y:S08]  /*14350*/  HMMA.1688.F32.TF32 R136, R164.reuse, R4, R136 ;  /* 0x00000004a488723c */ /* 0x040ff00000081088 */
        /* <DEDUP_REMOVED lines=10> */
[----:B------:R-:W2:Y:S02]  /*14400*/  LDS R239, [R3+0x12600] ;  /* 0x0126000003ef7984 */ /* 0x000ea40000000800 */
[C---:B--2---:R-:W-:Y:S08]  /*14410*/  HMMA.1688.F32.TF32 R196, R236.reuse, R4, R188 ;  /* 0x00000004ecc4723c */ /* 0x044ff000000810bc */
[----:B------:R-:W-:Y:S11]  /*14420*/  HMMA.1688.F32.TF32 R208, R236, R12, R244 ;  /* 0x0000000cecd0723c */ /* 0x000ff600000810f4 */
[----:B------:R-:W-:Y:S04]  /*14430*/  @!UPT UIADD3 URZ, URZ, URZ, URZ ;  /* 0x0000003f3f3ff290 */ /* 0x000fe8000fffe03f */
[----:B------:R1:W-:Y:S04]  /*14440*/  STL.64 [R1], R196 ;  /* 0x000000c401007387 */ /* 0x0003e80000100a00 */
[----:B------:R-:W-:Y:S04]  /*14450*/  STL.64 [R1+0x8], R198 ;  /* 0x000008c601007387 */ /* 0x000fe80000100a00 */
[----:B------:R-:W2:Y:S04]  /*14460*/  LDL.LU R204, [R1+0x210] ;  /* 0x0002100001cc7983 */ /* 0x000ea80000300800 */
[----:B------:R-:W2:Y:S04]  /*14470*/  LDL.LU R205, [R1+0x214] ;  /* 0x0002140001cd7983 */ /* 0x000ea80000300800 */
[----:B------:R-:W2:Y:S04]  /*14480*/  LDL.LU R206, [R1+0x218] ;  /* 0x0002180001ce7983 */ /* 0x000ea80000300800 */
[----:B------:R-:W2:Y:S01]  /*14490*/  LDL.LU R207, [R1+0x21c] ;  /* 0x00021c0001cf7983 */ /* 0x000ea20000300800 */
[----:B------:R-:W-:-:S02]  /*144a0*/  IMAD.MOV.U32 R201, RZ, RZ, R208 ;  /* 0x000000ffffc97224 */ /* 0x000fc400078e00d0 */
[----:B------:R-:W-:Y:S01]  /*144b0*/  IMAD.MOV.U32 R202, RZ, RZ, R209 ;  /* 0x000000ffffca7224 */ /* 0x000fe200078e00d1 */
[----:B------:R-:W2:Y:S01]  /*144c0*/  LDL.LU R208, [R1+0x200] ;  /* 0x0002000001d07983 */ /* 0x000ea20000300800 */
[----:B-1----:R-:W-:Y:S01]  /*144d0*/  IMAD.MOV.U32 R196, RZ, RZ, R210 ;  /* 0x000000ffffc47224 */ /* 0x002fe200078e00d2 */
[----:B------:R-:W-:Y:S02]  /*144e0*/  MOV R197, R211 ;  /* 0x000000d300c57202 */ /* 0x000fe40000000f00 */
[----:B------:R-:W2:Y:S01]  /*144f0*/  LDL.LU R209, [R1+0x204] ;  /* 0x0002040001d17983 */ /* 0x000ea20000300800 */
[C---:B------:R-:W-:Y:S03]  /*14500*/  HMMA.1688.F32.TF32 R188, R236.reuse, R8, R232 ;  /* 0x00000008ecbc723c */ /* 0x040fe600000810e8 */
        /* <DEDUP_REMOVED lines=18> */
[----:B----4-:R-:W-:Y:S03]  /*14630*/  HMMA.1688.F32.TF32 R212, R236, R16, R248 ;  /* 0x00000010ecd4723c */ /* 0x010fe600000810f8 */
[----:B------:R-:W4:Y:S04]  /*14640*/  LDL.LU R248, [R1+0x20] ;  /* 0x0000200001f87983 */ /* 0x000f280000300800 */
[----:B------:R-:W4:Y:S04]  /*14650*/  LDL.LU R249, [R1+0x24] ;  /* 0x0000240001f97983 */ /* 0x000f280000300800 */
[----:B------:R-:W4:Y:S04]  /*14660*/  LDL.LU R250, [R1+0x28] ;  /* 0x0000280001fa7983 */ /* 0x000f280000300800 */
[----:B------:R-:W4:Y:S01]  /*14670*/  LDL.LU R251, [R1+0x2c] ;  /* 0x00002c0001fb7983 */ /* 0x000f220000300800 */
[----:B------:R-:W-:Y:S01]  /*14680*/  IMAD.MOV.U32 R192, RZ, RZ, R188 ;  /* 0x000000ffffc07224 */ /* 0x000fe200078e00bc */
[----:B------:R-:W-:Y:S01]  /*14690*/  MOV R188, R191 ;  /* 0x000000bf00bc7202 */ /* 0x000fe20000000f00 */
[----:B------:R-:W-:-:S02]  /*146a0*/  IMAD.MOV.U32 R193, RZ, RZ, R189 ;  /* 0x000000ffffc17224 */ /* 0x000fc400078e00bd */
[----:B------:R-:W-:-:S04]  /*146b0*/  IMAD.MOV.U32 R194, RZ, RZ, R190 ;  /* 0x000000ffffc27224 */ /* 0x000fc800078e00be */
[----:B------:R-:W-:Y:S01]  /*146c0*/  IMAD.MOV.U32 R189, RZ, RZ, R212 ;  /* 0x000000ffffbd7224 */ /* 0x000fe200078e00d4 */
[----:B------:R-:W-:Y:S01]  /*146d0*/  MOV R195, R215 ;  /* 0x000000d700c37202 */ /* 0x000fe20000000f00 */
[----:B------:R-:W-:Y:S02]  /*146e0*/  IMAD.MOV.U32 R190, RZ, RZ, R213 ;  /* 0x000000ffffbe7224 */ /* 0x000fe400078e00d5 */
[----:B------:R-:W-:Y:S01]  /*146f0*/  IMAD.MOV.U32 R191, RZ, RZ, R214 ;  /* 0x000000ffffbf7224 */ /* 0x000fe200078e00d6 */
[C---:B------:R-:W-:Y:S08]  /*14700*/  HMMA.1688.F32.TF32 R224, R228.reuse, R28, R224 ;  /* 0x0000001ce4e0723c */ /* 0x040ff000000810e0 */
[----:B---3--:R-:W-:Y:S01]  /*14710*/  HMMA.1688.F32.TF32 R228, R228, R36, R240 ;  /* 0x00000024e4e4723c */ /* 0x008fe200000810f0 */
[----:B------:R-:W-:Y:S04]  /*14720*/  LDS R240, [R0+0x10700] ;  /* 0x0107000000f07984 */ /* 0x000fe80000000800 */
[----:B------:R-:W-:Y:S04]  /*14730*/  LDS R242, [R0+0x12700] ;  /* 0x0127000000f27984 */ /* 0x000fe80000000800 */
[----:B------:R-:W-:Y:S04]  /*14740*/  LDS R241, [R3+0x10700] ;  /* 0x0107000003f17984 */ /* 0x000fe80000000800 */
[----:B------:R-:W1:Y:S01]  /*14750*/  LDS R243, [R3+0x12700] ;  /* 0x0127000003f37984 */ /* 0x000e620000000800 */
[C---:B--2---:R-:W-:Y:S11]  /*14760*/  HMMA.1688.F32.TF32 R212, R236.reuse, R20, R204 ;  /* 0x00000014ecd4723c */ /* 0x044ff600000810cc */
[----:B------:R-:W-:Y:S11]  /*14770*/  @!UPT UIADD3 URZ, URZ, URZ, URZ ;  /* 0x0000003f3f3ff290 */ /* 0x000ff6000fffe03f */
[----:B------:R-:W-:Y:S02]  /*14780*/  @!UPT UIADD3 URZ, URZ, URZ, URZ ;  /* 0x0000003f3f3ff290 */ /* 0x000fe4000fffe03f */
[----:B------:R-:W-:Y:S01]  /*14790*/  IMAD.MOV.U32 R204, RZ, RZ, R212 ;  /* 0x000000ffffcc7224 */ /* 0x000fe200078e00d4 */
[----:B------:R-:W-:Y:S01]  /*147a0*/  MOV R200, R215 ;  /* 0x000000d700c87202 */ /* 0x000fe20000000f00 */
[----:B------:R-:W-:Y:S02]  /*147b0*/  IMAD.MOV.U32 R205, RZ, RZ, R213 ;  /* 0x000000ffffcd7224 */ /* 0x000fe400078e00d5 */
[----:B------:R-:W-:Y:S02]  /*147c0*/  IMAD.MOV.U32 R206, RZ, RZ, R214 ;  /* 0x000000ffffce7224 */ /* 0x000fe400078e00d6 */
[C---:B------:R-:W-:Y:S08]  /*147d0*/  HMMA.1688.F32.TF32 R212, R236.reuse, R24, R208 ;  /* 0x00000018ecd4723c */ /* 0x040ff000000810d0 */
[C---:B------:R-:W-:Y:S08]  /*147e0*/  HMMA.1688.F32.TF32 R232, R236.reuse, R28, R232 ;  /* 0x0000001cece8723c */ /* 0x040ff000000810e8 */
[----:B------:R-:W-:Y:S08]  /*147f0*/  HMMA.1688.F32.TF32 R216, R236, R36, R216 ;  /* 0x00000024ecd8723c */ /* 0x000ff000000810d8 */
[----:B------:R-:W-:Y:S01]  /*14800*/  IMAD.MOV.U32 R210, RZ, RZ, R214 ;  /* 0x000000ffffd27224 */ /* 0x000fe200078e00d6 */
[----:B------:R-:W-:Y:S01]  /*14810*/  MOV R211, R215 ;  /* 0x000000d700d37202 */ /* 0x000fe20000000f00 */
[----:B------:R-:W-:-:S02]  /*14820*/  IMAD.MOV.U32 R208, RZ, RZ, R212 ;  /* 0x000000ffffd07224 */ /* 0x000fc400078e00d4 */
[----:B------:R-:W-:-:S04]  /*14830*/  IMAD.MOV.U32 R209, RZ, RZ, R213 ;  /* 0x000000ffffd17224 */ /* 0x000fc800078e00d5 */
[----:B------:R-:W-:Y:S01]  /*14840*/  IMAD.MOV.U32 R214, RZ, RZ, R234 ;  /* 0x000000ffffd67224 */ /* 0x000fe200078e00ea */
[----:B------:R-:W-:Y:S01]  /*14850*/  MOV R215, R235 ;  /* 0x000000eb00d77202 */ /* 0x000fe20000000f00 */
[----:B------:R-:W-:Y:S01]  /*14860*/  IMAD.MOV.U32 R212, RZ, RZ, R232 ;  /* 0x000000ffffd47224 */ /* 0x000fe200078e00e8 */
[----:B------:R-:W2:Y:S01]  /*14870*/  LDL.LU.64 R234, [R1+0xf60] ;  /* 0x000f600001ea7983 */ /* 0x000ea20000300a00 */
[----:B------:R-:W-:Y:S01]  /*14880*/  IMAD.MOV.U32 R213, RZ, RZ, R233 ;  /* 0x000000ffffd57224 */ /* 0x000fe200078e00e9 */
[C---:B-1----:R-:W-:Y:S02]  /*14890*/  HMMA.1688.F32.TF32 R244, R240.reuse, R4, R244 ;  /* 0x00000004f0f4723c */ /* 0x042fe400000810f4 */
[----:B------:R-:W2:Y:S04]  /*148a0*/  LDL.LU.64 R232, [R1+0xf58] ;  /* 0x000f580001e87983 */ /* 0x000ea80000300a00 */
[----:B------:R-:W3:Y:S04]  /*148b0*/  LDL.LU R236, [R1+0x10] ;  /* 0x0000100001ec7983 */ /* 0x000ee80000300800 */
[----:B------:R-:W3:Y:S01]  /*148c0*/  LDL.LU R237, [R1+0x14] ;  /* 0x0000140001ed7983 */ /* 0x000ee20000300800 */
[----:B------:R-:W-:Y:S01]  /*148d0*/  HMMA.1688.F32.TF32 R220, R240, R8, R220 ;  /* 0x00000008f0dc723c */ /* 0x000fe200000810dc */
[----:B------:R-:W-:Y:S01]  /*148e0*/  IMAD.MOV.U32 R203, RZ, RZ, R218 ;  /* 0x000000ffffcb7224 */ /* 0x000fe200078e00da */
[----:B------:R-:W-:-:S11]  /*148f0*/  MOV R207, R219 ;  /* 0x000000db00cf7202 */ /* 0x000fd60000000f00 */
[----:B------:R-:W-:Y:S01]  /*14900*/  IMAD.MOV.U32 R5, RZ, RZ, R246 ;  /* 0x000000ffff057224 */ /* 0x000fe200078e00f6 */
[----:B------:R-:W-:Y:S01]  /*14910*/  MOV R219, R245 ;  /* 0x000000f500db7202 */ /* 0x000fe20000000f00 */
[----:B------:R-:W-:Y:S02]  /*14920*/  IMAD.MOV.U32 R4, RZ, RZ, R247 ;  /* 0x000000ffff047224 */ /* 0x000fe400078e00f7 */
[----:B------:R-:W-:Y:S01]  /*14930*/  IMAD.MOV.U32 R218, RZ, RZ, R244 ;  /* 0x000000ffffda7224 */ /* 0x000fe200078e00f4 */
[----:B------:R-:W2:Y:S04]  /*14940*/  LDL.LU.64 R246, [R1+0xf50] ;  /* 0x000f500001f67983 */ /* 0x000ea80000300a00 */
[----:B------:R-:W2:Y:S02]  /*14950*/  LDL.LU.64 R244, [R1+0xf48] ;  /* 0x000f480001f47983 */ /* 0x000ea40000300a00 */
[----:B------:R-:W-:-:S02]  /*14960*/  IMAD.MOV.U32 R9, RZ, RZ, R222 ;  /* 0x000000ffff097224 */ /* 0x000fc400078e00de */
[----:B------:R-:W-:Y:S01]  /*14970*/  IMAD.MOV.U32 R8, RZ, RZ, R223 ;  /* 0x000000ffff087224 */ /* 0x000fe200078e00df */
[----:B----4-:R-:W-:Y:S11]  /*14980*/  HMMA.1688.F32.TF32 R248, R240, R12, R248 ;  /* 0x0000000cf0f8723c */ /* 0x010ff600000810f8 */
[----:B------:R-:W-:Y:S11]  /*14990*/  @!UPT UIADD3 URZ, URZ, URZ, URZ ;  /* 0x0000003f3f3ff290 */ /* 0x000ff6000fffe03f */
[----:B------:R-:W-:Y:S02]  /*149a0*/  @!UPT UIADD3 URZ, URZ, URZ, URZ ;  /* 0x0000003f3f3ff290 */ /* 0x000fe4000fffe03f */
[----:B------:R-:W-:Y:S01]  /*149b0*/  IMAD.MOV.U32 R13, RZ, RZ, R250 ;  /* 0x000000ffff0d7224 */ /* 0x000fe200078e00fa */
[----:B------:R-:W-:Y:S01]  /*149c0*/  MOV R223, R249 ;  /* 0x000000f900df7202 */ /* 0x000fe20000000f00 */
[----:B------:R-:W-:Y:S02]  /*149d0*/  IMAD.MOV.U32 R12, RZ, RZ, R251 ;  /* 0x000000ffff0c7224 */ /* 0x000fe400078e00fb */
[----:B------:R-:W-:Y:S01]  /*149e0*/  IMAD.MOV.U32 R222, RZ, RZ, R248 ;  /* 0x000000ffffde7224 */ /* 0x000fe200078e00f8 */
[----:B------:R-:W4:Y:S04]  /*149f0*/  LDL.LU.64 R250, [R1+0xf40] ;  /* 0x000f400001fa7983 */ /* 0x000f280000300a00 */
[----:B------:R-:W4:Y:S01]  /*14a00*/  LDL.LU.64 R248, [R1+0xf38] ;  /* 0x000f380001f87983 */ /* 0x000f220000300a00 */
[----:B------:R-:W-:-:S02]  /*14a10*/  IMAD.MOV.U32 R238, RZ, RZ, R252 ;  /* 0x000000ffffee7224 */ /* 0x000fc400078e00fc */
[----:B------:R-:W-:Y:S01]  /*14a20*/  IMAD.MOV.U32 R239, RZ, RZ, R2 ;  /* 0x000000ffffef7224 */ /* 0x000fe200078e0002 */
[C---:B------:R-:W-:Y:S01]  /*14a30*/  HMMA.1688.F32.TF32 R32, R240.reuse, R36, R32 ;  /* 0x00000024f020723c */ /* 0x040fe20000081020 */
[----:B------:R-:W-:Y:S02]  /*14a40*/  IMAD.MOV.U32 R198, RZ, RZ, R216 ;  /* 0x000000ffffc67224 */ /* 0x000fe400078e00d8 */
[----:B------:R-:W-:Y:S01]  /*14a50*/  IMAD.MOV.U32 R199, RZ, RZ, R217 ;  /* 0x000000ffffc77224 */ /* 0x000fe200078e00d9 */
[----:B------:R-:W-:Y:S01]  /*14a60*/  MOV R217, R221 ;  /* 0x000000dd00d97202 */ /* 0x000fe20000000f00 */
[----:B------:R-:W-:Y:S11]  /*14a70*/  IMAD.MOV.U32 R216, RZ, RZ, R220 ;  /* 0x000000ffffd87224 */ /* 0x000ff600078e00dc */
[----:B------:R-:W-:Y:S08]  /*14a80*/  @!UPT UIADD3 URZ, URZ, URZ, URZ ;  /* 0x0000003f3f3ff290 */ /* 0x000ff0000fffe03f */
[----:B------:R-:W-:Y:S02]  /*14a90*/  IMAD.MOV.U32 R37, RZ, RZ, R34 ;  /* 0x000000ffff257224 */ /* 0x000fe400078e0022 */
[----:B------:R-:W-:Y:S01]  /*14aa0*/  IMAD.MOV.U32 R36, RZ, RZ, R35 ;  /* 0x000000ffff247224 */ /* 0x000fe200078e0023 */
[----:B------:R-:W-:Y:S04]  /*14ab0*/  LDS R34, [R0+0x16000] ;  /* 0x0160000000227984 */ /* 0x000fe80000000800 */
[----:B------:R-:W-:Y:S01]  /*14ac0*/  LDS R35, [R3+0x16000] ;  /* 0x0160000003237984 */ /* 0x000fe20000000800 */
[C---:B---3--:R-:W-:Y:S11]  /*14ad0*/  HMMA.1688.F32.TF32 R236, R240.reuse, R16, R236 ;  /* 0x00000010f0ec723c */ /* 0x048ff600000810ec */
[----:B------:R-:W-:Y:S11]  /*14ae0*/  @!UPT UIADD3 URZ, URZ, URZ, URZ ;  /* 0x0000003f3f3ff290 */ /* 0x000ff6000fffe03f */
[----:B------:R-:W-:Y:S02]  /*14af0*/  @!UPT UIADD3 URZ, URZ, URZ, URZ ;  /* 0x0000003f3f3ff290 */ /* 0x000fe4000fffe03f */
[----:B------:R-:W-:Y:S01]  /*14b00*/  IMAD.MOV.U32 R220, RZ, RZ, R236 ;  /* 0x000000ffffdc7224 */ /* 0x000fe200078e00ec */
[----:B------:R-:W-:Y:S01]  /*14b10*/  MOV R221, R237 ;  /* 0x000000ed00dd7202 */ /* 0x000fe20000000f00 */
[----:B------:R-:W-:Y:S02]  /*14b20*/  IMAD.MOV.U32 R17, RZ, RZ, R238 ;  /* 0x000000ffff117224 */ /* 0x000fe400078e00ee */
[----:B------:R-:W-:Y:S01]  /*14b30*/  IMAD.MOV.U32 R16, RZ, RZ, R239 ;  /* 0x000000ffff107224 */ /* 0x000fe200078e00ef */
[C---:B--2---:R-:W-:Y:S08]  /*14b40*/  HMMA.1688.F32.TF32 R232, R240.reuse, R28, R232 ;  /* 0x0000001cf0e8723c */ /* 0x044ff000000810e8 */
[----:B----4-:R-:W-:Y:S07]  /*14b50*/  HMMA.1688.F32.TF32 R236, R240, R20, R248 ;  /* 0x00000014f0ec723c */ /* 0x010fee00000810f8 */
[----:B------:R-:W-:Y:S01]  /*14b60*/  IMAD.MOV.U32 R251, RZ, RZ, R32 ;  /* 0x000000fffffb7224 */ /* 0x000fe200078e0020 */
[----:B------:R-:W-:Y:S01]  /*14b70*/  MOV R250, R33 ;  /* 0x0000002100fa7202 */ /* 0x000fe20000000f00 */
[----:B------:R-:W-:Y:S04]  /*14b80*/  LDS R32, [R0+0x14000] ;  /* 0x0140000000207984 */ /* 0x000fe80000000800 */
[----:B------:R-:W1:Y:S03]  /*14b90*/  LDS R33, [R3+0x14000] ;  /* 0x0140000003217984 */ /* 0x000e660000000800 */
[----:B------:R-:W-:-:S02]  /*14ba0*/  IMAD.MOV.U32 R29, RZ, RZ, R234 ;  /* 0x000000ffff1d7224 */ /* 0x000fc400078e00ea */
[----:B------:R-:W-:Y:S01]  /*14bb0*/  IMAD.MOV.U32 R28, RZ, RZ, R235 ;  /* 0x000000ffff1c7224 */ /* 0x000fe200078e00eb */
[----:B------:R-:W-:Y:S04]  /*14bc0*/  LDS R234, [R0+0x16100] ;  /* 0x0161000000ea7984 */ /* 0x000fe80000000800 */
[----:B------:R-:W-:Y:S01]  /*14bd0*/  LDS R235, [R3+0x16100] ;  /* 0x0161000003eb7984 */ /* 0x000fe20000000800 */
[C---:B-1----:R-:W-:Y:S08]  /*14be0*/  HMMA.1688.F32.TF32 R40, R32.reuse, R6, R40 ;  /* 0x000000062028723c */ /* 0x042ff00000081028 */
[----:B------:R-:W-:Y:S01]  /*14bf0*/  HMMA.1688.F32.TF32 R44, R32, R10, R44 ;  /* 0x0000000a202c723c */ /* 0x000fe2000008102c */
[----:B------:R-:W-:Y:S01]  /*14c00*/  IMAD.MOV.U32 R249, RZ, RZ, R236 ;  /* 0x000000fffff97224 */ /* 0x000fe200078e00ec */
[----:B------:R-:W-:Y:S01]  /*14c10*/  MOV R248, R237 ;  /* 0x000000ed00f87202 */ /* 0x000fe20000000f00 */
[----:B------:R-:W-:-:S02]  /*14c20*/  IMAD.MOV.U32 R21, RZ, RZ, R238 ;  /* 0x000000ffff157224 */ /* 0x000fc400078e00ee */
[----:B------:R-:W-:-:S10]  /*14c30*/  IMAD.MOV.U32 R20, RZ, RZ, R239 ;  /* 0x000000ffff147224 */ /* 0x000fd400078e00ef */
[----:B------:R-:W-:Y:S04]  /*14c40*/  STL.64 [R1+0x320], R40 ;  /* 0x0003202801007387 */ /* 0x000fe80000100a00 */
[----:B------:R1:W-:Y:S01]  /*14c50*/  STL.64 [R1+0x328], R42 ;  /* 0x0003282a01007387 */ /* 0x0003e20000100a00 */
[----:B------:R-:W-:Y:S08]  /*14c60*/  HMMA.1688.F32.TF32 R236, R240, R24, R244 ;  /* 0x00000018f0ec723c */ /* 0x000ff000000810f4 */
[C---:B-1----:R-:W-:Y:S01]  /*14c70*/  HMMA.1688.F32.TF32 R40, R32.reuse, R14, R48 ;  /* 0x0000000e2028723c */ /* 0x042fe20000081030 */
[----:B------:R-:W-:Y:S01]  /*14c80*/  IMAD.MOV.U32 R247, RZ, RZ, R232 ;  /* 0x000000fffff77224 */ /* 0x000fe200078e00e8 */
[----:B------:R-:W-:Y:S01]  /*14c90*/  MOV R246, R233 ;  /* 0x000000e900f67202 */ /* 0x000fe20000000f00 */
[----:B------:R-:W-:Y:S04]  /*14ca0*/  LDS R232, [R0+0x14100] ;  /* 0x0141000000e87984 */ /* 0x000fe80000000800 */
[----:B------:R-:W1:Y:S04]  /*14cb0*/  LDS R233, [R3+0x14100] ;  /* 0x0141000003e97984 */ /* 0x000e680000000800 */
[----:B------:R-:W-:Y:S01]  /*14cc0*/  STL.64 [R1+0x310], R44 ;  /* 0x0003102c01007387 */ /* 0x000fe20000100a00 */
[C---:B------:R-:W-:Y:S03]  /*14cd0*/  HMMA.1688.F32.TF32 R48, R32.reuse, R22, R56 ;  /* 0x000000162030723c */ /* 0x040fe60000081038 */
[----:B------:R2:W-:Y:S04]  /*14ce0*/  STL.64 [R1+0x318], R46 ;  /* 0x0003182e01007387 */ /* 0x0005e80000100a00 */
[----:B------:R-:W-:Y:S04]  /*14cf0*/  LDS R240, [R0+0x14300] ;  /* 0x0143000000f07984 */ /* 0x000fe80000000800 */
[----:B------:R-:W-:Y:S01]  /*14d00*/  STL.64 [R1+0x300], R40 ;  /* 0x0003002801007387 */ /* 0x000fe20000100a00 */
[C---:B--2---:R-:W-:Y:S03]  /*14d10*/  HMMA.1688.F32.TF32 R44, R32.reuse, R18, R52 ;  /* 0x00000012202c723c */ /* 0x044fe60000081034 */
[----:B------:R2:W-:Y:S04]  /*14d20*/  STL.64 [R1+0x308], R42 ;  /* 0x0003082a01007387 */ /* 0x0005e80000100a00 */
[----:B------:R-:W-:Y:S04]  /*14d30*/  LDS R242, [R0+0x16300] ;  /* 0x0163000000f27984 */ /* 0x000fe80000000800 */
[----:B------:R-:W-:Y:S01]  /*14d40*/  LDS R241, [R3+0x14300] ;  /* 0x0143000003f17984 */ /* 0x000fe20000000800 */
[----:B--2---:R-:W-:Y:S01]  /*14d50*/  HMMA.1688.F32.TF32 R40, R32, R26, R60 ;  /* 0x0000001a2028723c */ /* 0x004fe2000008103c */
[----:B------:R-:W-:Y:S01]  /*14d60*/  IMAD.MOV.U32 R245, RZ, RZ, R236 ;  /* 0x000000fffff57224 */ /* 0x000fe200078e00ec */
[----:B------:R-:W-:Y:S01]  /*14d70*/  MOV R244, R237 ;  /* 0x000000ed00f47202 */ /* 0x000fe20000000f00 */
[----:B------:R-:W-:Y:S01]  /*14d80*/  IMAD.MOV.U32 R25, RZ, RZ, R238 ;  /* 0x000000ffff197224 */ /* 0x000fe200078e00ee */
[----:B------:R-:W-:Y:S01]  /*14d90*/  LDS R236, [R0+0x14200] ;  /* 0x0142000000ec7984 */ /* 0x000fe20000000800 */
[----:B------:R-:W-:-:S03]  /*14da0*/  IMAD.MOV.U32 R24, RZ, RZ, R239 ;  /* 0x000000ffff187224 */ /* 0x000fc600078e00ef */
[----:B------:R-:W-:Y:S04]  /*14db0*/  LDS R238, [R0+0x16200] ;  /* 0x0162000000ee7984 */ /* 0x000fe80000000800 */
[----:B------:R-:W-:Y:S04]  /*14dc0*/  STL.64 [R1+0x2f0], R44 ;  /* 0x0002f02c01007387 */ /* 0x000fe80000100a00 */
[----:B------:R2:W-:Y:S04]  /*14dd0*/  STL.64 [R1+0x2f8], R46 ;  /* 0x0002f82e01007387 */ /* 0x0005e80000100a00 */
[----:B------:R-:W-:Y:S04]  /*14de0*/  STL.64 [R1+0x2e0], R48 ;  /* 0x0002e03001007387 */ /* 0x000fe80000100a00 */
[----:B------:R-:W-:Y:S01]  /*14df0*/  STL.64 [R1+0x2e8], R50 ;  /* 0x0002e83201007387 */ /* 0x000fe20000100a00 */
[C---:B--2---:R-:W-:Y:S03]  /*14e00*/  HMMA.1688.F32.TF32 R44, R32.reuse, R30, R64 ;  /* 0x0000001e202c723c */ /* 0x044fe60000081040 */
[----:B------:R-:W-:Y:S04]  /*14e10*/  STL.64 [R1+0x2d0], R40 ;  /* 0x0002d02801007387 */ /* 0x000fe80000100a00 */
[----:B------:R1:W-:Y:S01]  /*14e20*/  STL.64 [R1+0x2d8], R42 ;  /* 0x0002d82a01007387 */ /* 0x0003e20000100a00 */
[----:B------:R-:W-:Y:S03]  /*14e30*/  HMMA.1688.F32.TF32 R32, R32, R38, R68 ;  /* 0x000000262020723c */ /* 0x000fe60000081044 */
[----:B------:R-:W-:Y:S04]  /*14e40*/  LDS R237, [R3+0x14200] ;  /* 0x0142000003ed7984 */ /* 0x000fe80000000800 */
[----:B------:R-:W2:Y:S01]  /*14e50*/  LDS R239, [R3+0x16200] ;  /* 0x0162000003ef7984 */ /* 0x000ea20000000800 */
[C---:B-1----:R-:W-:Y:S03]  /*14e60*/  HMMA.1688.F32.TF32 R40, R232.reuse, R6, R72 ;  /* 0x00000006e828723c */ /* 0x042fe60000081048 */
[----:B------:R-:W1:Y:S01]  /*14e70*/  LDS R243, [R3+0x16300] ;  /* 0x0163000003f37984 */ /* 0x000e620000000800 */
[----:B------:R-:W-:Y:S01]  /*14e80*/  IMAD.MOV.U32 R56, RZ, RZ, R212 ;  /* 0x000000ffff387224 */ /* 0x000fe200078e00d4 */
[----:B------:R-:W-:Y:S01]  /*14e90*/  MOV R57, R213 ;  /* 0x000000d500397202 */ /* 0x000fe20000000f00 */
[----:B------:R-:W-:Y:S01]  /*14ea0*/  IMAD.MOV.U32 R58, RZ, RZ, R214 ;  /* 0x000000ffff3a7224 */ /* 0x000fe200078e00d6 */
[----:B------:R-:W-:Y:S04]  /*14eb0*/  LDS R60, [R0+0x14600] ;  /* 0x01460000003c7984 */ /* 0x000fe80000000800 */
[----:B------:R-:W-:Y:S04]  /*14ec0*/  STL.64 [R1+0x2c0], R44 ;  /* 0x0002c02c01007387 */ /* 0x000fe80000100a00 */
[----:B------:R3:W-:Y:S04]  /*14ed0*/  STL.64 [R1+0x2c8], R46 ;  /* 0x0002c82e01007387 */ /* 0x0007e80000100a00 */
[----:B------:R-:W-:Y:S04]  /*14ee0*/  STL.64 [R1+0x230], R32 ;  /* 0x0002302001007387 */ /* 0x000fe80000100a00 */
[----:B------:R4:W-:Y:S01]  /*14ef0*/  STL.64 [R1+0x238], R34 ;  /* 0x0002382201007387 */ /* 0x0009e20000100a00 */
[----:B------:R-:W-:Y:S01]  /*14f00*/  IMAD.MOV.U32 R75, RZ, RZ, R40 ;  /* 0x000000ffff4b7224 */ /* 0x000fe200078e0028 */
[----:B---3--:R-:W-:Y:S01]  /*14f10*/  HMMA.1688.F32.TF32 R44, R232, R10, R76 ;  /* 0x0000000ae82c723c */ /* 0x008fe2000008104c */
[----:B------:R-:W-:Y:S01]  /*14f20*/  MOV R74, R41 ;  /* 0x00000029004a7202 */ /* 0x000fe20000000f00 */
[----:B------:R-:W-:Y:S01]  /*14f30*/  IMAD.MOV.U32 R73, RZ, RZ, R42 ;  /* 0x000000ffff497224 */ /* 0x000fe200078e002a */
[----:B------:R-:W-:Y:S01]  /*14f40*/  LDS R62, [R0+0x16600] ;  /* 0x01660000003e7984 */ /* 0x000fe20000000800 */
[----:B------:R-:W-:-:S02]  /*14f50*/  IMAD.MOV.U32 R72, RZ, RZ, R43 ;  /* 0x000000ffff487224 */ /* 0x000fc400078e002b */
[----:B------:R-:W-:Y:S01]  /*14f60*/  IMAD.MOV.U32 R59, RZ, RZ, R215 ;  /* 0x000000ffff3b7224 */ /* 0x000fe200078e00d7 */
[----:B------:R-:W-:Y:S01]  /*14f70*/  LDS R61, [R3+0x14600] ;  /* 0x01460000033d7984 */ /* 0x000fe20000000800 */
[C---:B------:R-:W-:Y:S03]  /*14f80*/  HMMA.1688.F32.TF32 R40, R232.reuse, R14, R80 ;  /* 0x0000000ee828723c */ /* 0x040fe60000081050 */
[----:B------:R-:W3:Y:S04]  /*14f90*/  LDS R63, [R3+0x16600] ;  /* 0x01660000033f7984 */ /* 0x000ee80000000800 */
[----:B------:R-:W-:Y:S01]  /*14fa0*/  LDS R68, [R0+0x14700] ;  /* 0x0147000000447984 */ /* 0x000fe20000000800 */
[C---:B----4-:R-:W-:Y:S03]  /*14fb0*/  HMMA.1688.F32.TF32 R32, R232.reuse, R18, R84 ;  /* 0x00000012e820723c */ /* 0x050fe60000081054 */
[----:B------:R-:W-:Y:S04]  /*14fc0*/  LDS R70, [R0+0x16700] ;  /* 0x0167000000467984 */ /* 0x000fe80000000800 */
[----:B------:R-:W-:Y:S04]  /*14fd0*/  STL.64 [R1+0x210], R44 ;  /* 0x0002102c01007387 */ /* 0x000fe80000100a00 */
[----:B------:R4:W-:Y:S04]  /*14fe0*/  STL.64 [R1+0x218], R46 ;  /* 0x0002182e01007387 */ /* 0x0009e80000100a00 */
[----:B------:R-:W-:Y:S04]  /*14ff0*/  STL.64 [R1+0x200], R40 ;  /* 0x0002002801007387 */ /* 0x000fe80000100a00 */
[----:B------:R1:W-:Y:S01]  /*15000*/  STL.64 [R1+0x208], R42 ;  /* 0x0002082a01007387 */ /* 0x0003e20000100a00 */
[C---:B----4-:R-:W-:Y:S03]  /*15010*/  HMMA.1688.F32.TF32 R44, R232.reuse, R22, R88 ;  /* 0x00000016e82c723c */ /* 0x050fe60000081058 */
[----:B------:R-:W-:Y:S04]  /*15020*/  STL.64 [R1+0x1f0], R32 ;  /* 0x0001f02001007387 */ /* 0x000fe80000100a00 */
[----:B------:R4:W-:Y:S01]  /*15030*/  STL.64 [R1+0x1f8], R34 ;  /* 0x0001f82201007387 */ /* 0x0009e20000100a00 */
[C---:B-1----:R-:W-:Y:S03]  /*15040*/  HMMA.1688.F32.TF32 R40, R232.reuse, R26, R92 ;  /* 0x0000001ae828723c */ /* 0x042fe6000008105c */
[----:B------:R-:W-:Y:S04]  /*15050*/  LDS R69, [R3+0x14700] ;  /* 0x0147000003457984 */ /* 0x000fe80000000800 */
[----:B------:R-:W-:Y:S01]  /*15060*/  LDS R71, [R3+0x16700] ;  /* 0x0167000003477984 */ /* 0x000fe20000000800 */
[C---:B----4-:R-:W-:Y:S08]  /*15070*/  HMMA.1688.F32.TF32 R32, R232.reuse, R30, R96 ;  /* 0x0000001ee820723c */ /* 0x050ff00000081060 */
[----:B------:R-:W-:Y:S01]  /*15080*/  HMMA.1688.F32.TF32 R232, R232, R38, R100 ;  /* 0x00000026e8e8723c */ /* 0x000fe20000081064 */
[----:B------:R-:W-:Y:S04]  /*15090*/  STL.64 [R1+0x1e0], R44 ;  /* 0x0001e02c01007387 */ /* 0x000fe80000100a00 */
[----:B------:R2:W-:Y:S04]  /*150a0*/  STL.64 [R1+0x1e8], R46 ;  /* 0x0001e82e01007387 */ /* 0x0005e80000100a00 */
[----:B------:R-:W-:Y:S04]  /*150b0*/  STL.64 [R1+0x1d0], R40 ;  /* 0x0001d02801007387 */ /* 0x000fe80000100a00 */
[----:B------:R1:W-:Y:S01]  /*150c0*/  STL.64 [R1+0x1d8], R42 ;  /* 0x0001d82a01007387 */ /* 0x0003e20000100a00 */
[C---:B--2---:R-:W-:Y:S09]  /*150d0*/  HMMA.1688.F32.TF32 R44, R236.reuse, R6, R104 ;  /* 0x00000006ec2c723c */ /* 0x044ff20000081068 */
[----:B------:R-:W-:Y:S01]  /*150e0*/  STL [R1+0xea4], R232 ;  /* 0x000ea4e801007387 */ /* 0x000fe20000100800 */
[C---:B-1----:R-:W-:Y:S03]  /*150f0*/  HMMA.1688.F32.TF32 R40, R236.reuse, R10, R108 ;  /* 0x0000000aec28723c */ /* 0x042fe6000008106c */
[----:B------:R-:W-:Y:S04]  /*15100*/  STL.64 [R1+0x1c0], R32 ;  /* 0x0001c02001007387 */ /* 0x000fe80000100a00 */
[----:B------:R1:W-:Y:S02]  /*15110*/  STL.64 [R1+0x1c8], R34 ;  /* 0x0001c82201007387 */ /* 0x0003e40000100a00 */
[C---:B-1----:R-:W-:Y:S02]  /*15120*/  HMMA.1688.F32.TF32 R32, R236.reuse, R14, R112 ;  /* 0x0000000eec20723c */ /* 0x042fe40000081070 */
[----:B------:R-:W-:Y:S04]  /*15130*/  STL [R1+0xea0], R233 ;  /* 0x000ea0e901007387 */ /* 0x000fe80000100800 */
[----:B------:R-:W-:Y:S04]  /*15140*/  STL [R1+0xe9c], R234 ;  /* 0x000e9cea01007387 */ /* 0x000fe80000100800 */
[----:B------:R-:W-:Y:S04]  /*15150*/  STL [R1+0xe98], R235 ;  /* 0x000e98eb01007387 */ /* 0x000fe80000100800 */
[----:B------:R-:W-:Y:S04]  /*15160*/  STL.64 [R1+0x2b0], R44 ;  /* 0x0002b02c01007387 */ /* 0x000fe80000100a00 */
[----:B------:R1:W-:Y:S04]  /*15170*/  STL.64 [R1+0x2b8], R46 ;  /* 0x0002b82e01007387 */ /* 0x0003e80000100a00 */
[----:B------:R-:W-:Y:S04]  /*15180*/  STL.64 [R1+0x2a0], R40 ;  /* 0x0002a02801007387 */ /* 0x000fe80000100a00 */
[----:B------:R2:W-:Y:S01]  /*15190*/  STL.64 [R1+0x2a8], R42 ;  /* 0x0002a82a01007387 */ /* 0x0005e20000100a00 */
[C---:B-1----:R-:W-:Y:S03]  /*151a0*/  HMMA.1688.F32.TF32 R44, R236.reuse, R18, R116 ;  /* 0x00000012ec2c723c */ /* 0x042fe60000081074 */
[----:B------:R-:W-:Y:S04]  /*151b0*/  STL.64 [R1+0x290], R32 ;  /* 0x0002902001007387 */ /* 0x000fe80000100a00 */
[----:B------:R1:W-:Y:S01]  /*151c0*/  STL.64 [R1+0x298], R34 ;  /* 0x0002982201007387 */ /* 0x0003e20000100a00 */
[C---:B--2---:R-:W-:Y:S08]  /*151d0*/  HMMA.1688.F32.TF32 R40, R236.reuse, R22, R120 ;  /* 0x00000016ec28723c */ /* 0x044ff00000081078 */
[----:B-1----:R-:W-:Y:S07]  /*151e0*/  HMMA.1688.F32.TF32 R32, R236, R26, R124 ;  /* 0x0000001aec20723c */ /* 0x002fee000008107c */
[----:B------:R-:W-:Y:S04]  /*151f0*/  STL.64 [R1+0x280], R44 ;  /* 0x0002802c01007387 */ /* 0x000fe80000100a00 */
[----:B------:R-:W-:Y:S04]  /*15200*/  STL.64 [R1+0x288], R46 ;  /* 0x0002882e01007387 */ /* 0x000fe80000100a00 */
[----:B------:R-:W-:Y:S04]  /*15210*/  STL.64 [R1+0x270], R40 ;  /* 0x0002702801007387 */ /* 0x000fe80000100a00 */
[----:B------:R-:W-:Y:S04]  /*15220*/  STL.64 [R1+0x278], R42 ;  /* 0x0002782a01007387 */ /* 0x000fe80000100a00 */
[----:B------:R-:W-:Y:S04]  /*15230*/  STL.64 [R1+0x260], R32 ;  /* 0x0002602001007387 */ /* 0x000fe80000100a00 */
[----:B------:R1:W-:Y:S02]  /*15240*/  STL.64 [R1+0x268], R34 ;  /* 0x0002682201007387 */ /* 0x0003e40000100a00 */
[----:B-1----:R-:W-:Y:S08]  /*15250*/  HMMA.1688.F32.TF32 R32, R240, R6, R136 ;  /* 0x00000006f020723c */ /* 0x002ff00000081088 */
[C---:B------:R-:W-:Y:S01]  /*15260*/  HMMA.1688.F32.TF32 R44, R236.reuse, R30, R128 ;  /* 0x0000001eec2c723c */ /* 0x040fe20000081080 */
[----:B------:R-:W-:Y:S01]  /*15270*/  IMAD.MOV.U32 R92, RZ, RZ, R220 ;  /* 0x000000ffff5c7224 */ /* 0x000fe200078e00dc */
[----:B------:R-:W-:Y:S01]  /*15280*/  MOV R93, R221 ;  /* 0x000000dd005d7202 */ /* 0x000fe20000000f00 */
[----:B------:R-:W-:Y:S01]  /*15290*/  IMAD.MOV.U32 R96, RZ, RZ, R222 ;  /* 0x000000ffff607224 */ /* 0x000fe200078e00de */
[----:B------:R-:W-:Y:S01]  /*152a0*/  MOV R97, R223 ;  /* 0x000000df00617202 */ /* 0x000fe20000000f00 */
[----:B------:R-:W-:Y:S01]  /*152b0*/  IMAD.MOV.U32 R100, RZ, RZ, R216 ;  /* 0x000000ffff647224 */ /* 0x000fe200078e00d8 */
[----:B------:R-:W-:Y:S01]  /*152c0*/  MOV R101, R217 ;  /* 0x000000d900657202 */ /* 0x000fe20000000f00 */
[----:B------:R-:W-:Y:S01]  /*152d0*/  IMAD.MOV.U32 R104, RZ, RZ, R218 ;  /* 0x000000ffff687224 */ /* 0x000fe200078e00da */
[----:B------:R-:W-:Y:S01]  /*152e0*/  HMMA.1688.F32.TF32 R40, R236, R38, R132 ;  /* 0x00000026ec28723c */ /* 0x000fe20000081084 */
[----:B------:R-:W-:Y:S01]  /*152f0*/  MOV R105, R219 ;  /* 0x000000db00697202 */ /* 0x000fe20000000f00 */
[----:B------:R-:W-:Y:S01]  /*15300*/  IMAD.MOV.U32 R112, RZ, RZ, R201 ;  /* 0x000000ffff707224 */ /* 0x000fe200078e00c9 */
[----:B------:R-:W-:Y:S01]  /*15310*/  MOV R113, R202 ;  /* 0x000000ca00717202 */ /* 0x000fe20000000f00 */
[----:B------:R-:W-:-:S02]  /*15320*/  IMAD.MOV.U32 R114, RZ, RZ, R196 ;  /* 0x000000ffff727224 */ /* 0x000fc400078e00c4 */
[----:B------:R-:W-:Y:S01]  /*15330*/  IMAD.MOV.U32 R115, RZ, RZ, R197 ;  /* 0x000000ffff737224 */ /* 0x000fe200078e00c5 */
[----:B------:R-:W-:Y:S01]  /*15340*/  MOV R117, R193 ;  /* 0x000000c100757202 */ /* 0x000fe20000000f00 */
[----:B------:R-:W-:Y:S01]  /*15350*/  IMAD.MOV.U32 R139, RZ, RZ, R32 ;  /* 0x000000ffff8b7224 */ /* 0x000fe200078e0020 */
[----:B------:R-:W-:Y:S01]  /*15360*/  MOV R138, R33 ;  /* 0x00000021008a7202 */ /* 0x000fe20000000f00 */
[----:B------:R-:W-:Y:S01]  /*15370*/  IMAD.MOV.U32 R137, RZ, RZ, R34 ;  /* 0x000000ffff897224 */ /* 0x000fe200078e0022 */
[----:B------:R-:W-:Y:S01]  /*15380*/  MOV R109, R199 ;  /* 0x000000c7006d7202 */ /* 0x000fe20000000f00 */
[----:B------:R-:W-:Y:S01]  /*15390*/  IMAD.MOV.U32 R136, RZ, RZ, R35 ;  /* 0x000000ffff887224 */ /* 0x000fe200078e0023 */
[----:B------:R-:W-:Y:S01]  /*153a0*/  MOV R77, R250 ;  /* 0x000000fa004d7202 */ /* 0x000fe20000000f00 */
[C---:B------:R-:W-:Y:S01]  /*153b0*/  HMMA.1688.F32.TF32 R32, R240.reuse, R10, R140 ;  /* 0x0000000af020723c */ /* 0x040fe2000008108c */
        /* <DEDUP_REMOVED lines=8> */
[----:B------:R-:W-:Y:S01]  /*15440*/  IMAD.MOV.U32 R76, RZ, RZ, R251 ;  /* 0x000000ffff4c7224 */ /* 0x000fe200078e00fb */
[----:B------:R-:W-:Y:S01]  /*15450*/  MOV R81, R246 ;  /* 0x000000f600517202 */ /* 0x000fe20000000f00 */
[----:B------:R-:W-:Y:S01]  /*15460*/  IMAD.MOV.U32 R119, RZ, RZ, R188 ;  /* 0x000000ffff777224 */ /* 0x000fe200078e00bc */
[C---:B--2---:R-:W-:Y:S02]  /*15470*/  HMMA.1688.F32.TF32 R40, R240.reuse, R26, R156 ;  /* 0x0000001af028723c */ /* 0x044fe4000008109c */
[----:B------:R-:W-:Y:S01]  /*15480*/  IMAD.MOV.U32 R232, RZ, RZ, R32 ;  /* 0x000000ffffe87224 */ /* 0x000fe200078e0020 */
[----:B------:R-:W-:Y:S01]  /*15490*/  MOV R233, R33 ;  /* 0x0000002100e97202 */ /* 0x000fe20000000f00 */
[----:B------:R-:W-:Y:S01]  /*154a0*/  IMAD.MOV.U32 R234, RZ, RZ, R34 ;  /* 0x000000ffffea7224 */ /* 0x000fe200078e0022 */
[----:B------:R-:W-:Y:S01]  /*154b0*/  MOV R85, R244 ;  /* 0x000000f400557202 */ /* 0x000fe20000000f00 */
[----:B------:R-:W-:Y:S01]  /*154c0*/  IMAD.MOV.U32 R235, RZ, RZ, R35 ;  /* 0x000000ffffeb7224 */ /* 0x000fe200078e0023 */
[----:B------:R-:W-:Y:S01]  /*154d0*/  LDS R128, [R0+0x18000] ;  /* 0x0180000000807984 */ /* 0x000fe20000000800 */
[----:B------:R-:W-:Y:S01]  /*154e0*/  HMMA.1688.F32.TF32 R32, R240, R14, R144 ;  /* 0x0000000ef020723c */ /* 0x000fe20000081090 */
[----:B------:R-:W-:-:S02]  /*154f0*/  IMAD.MOV.U32 R108, RZ, RZ, R198 ;  /* 0x000000ffff6c7224 */ /* 0x000fc400078e00c6 */
[----:B------:R-:W-:Y:S01]  /*15500*/  LDS R130, [R0+0x1a000] ;  /* 0x01a0000000827984 */ /* 0x000fe20000000800 */
[----:B------:R-:W-:Y:S02]  /*15510*/  IMAD.MOV.U32 R110, RZ, RZ, R203 ;  /* 0x000000ffff6e7224 */ /* 0x000fe400078e00cb */
[----:B------:R-:W-:Y:S01]  /*15520*/  IMAD.MOV.U32 R111, RZ, RZ, R207 ;  /* 0x000000ffff6f7224 */ /* 0x000fe200078e00cf */
[----:B------:R-:W-:Y:S04]  /*15530*/  LDS R129, [R3+0x18000] ;  /* 0x0180000003817984 */ /* 0x000fe80000000800 */
[----:B------:R-:W-:Y:S04]  /*15540*/  STL.64 [R1+0x160], R44 ;  /* 0x0001602c01007387 */ /* 0x000fe80000100a00 */
[----:B------:R-:W-:Y:S04]  /*15550*/  STL.64 [R1+0x168], R46 ;  /* 0x0001682e01007387 */ /* 0x000fe80000100a00 */
[----:B------:R-:W-:Y:S04]  /*15560*/  STL.64 [R1+0x150], R40 ;  /* 0x0001502801007387 */ /* 0x000fe80000100a00 */
[----:B------:R-:W-:Y:S04]  /*15570*/  STL.64 [R1+0x158], R42 ;  /* 0x0001582a01007387 */ /* 0x000fe80000100a00 */
[----:B------:R-:W-:Y:S04]  /*15580*/  LDS R40, [R0+0x14400] ;  /* 0x0144000000287984 */ /* 0x000fe80000000800 */
[----:B------:R-:W-:Y:S04]  /*15590*/  LDS R42, [R0+0x16400] ;  /* 0x01640000002a7984 */ /* 0x000fe80000000800 */
[----:B------:R-:W-:Y:S04]  /*155a0*/  LDS R41, [R3+0x14400] ;  /* 0x0144000003297984 */ /* 0x000fe80000000800 */
[----:B------:R-:W1:Y:S01]  /*155b0*/  LDS R43, [R3+0x16400] ;  /* 0x01640000032b7984 */ /* 0x000e620000000800 */
[----:B------:R-:W-:Y:S01]  /*155c0*/  IMAD.MOV.U32 R143, RZ, RZ, R32 ;  /* 0x000000ffff8f7224 */ /* 0x000fe200078e0020 */
[----:B------:R-:W-:Y:S01]  /*155d0*/  MOV R142, R33 ;  /* 0x00000021008e7202 */ /* 0x000fe20000000f00 */
[----:B------:R-:W-:-:S02]  /*155e0*/  IMAD.MOV.U32 R141, RZ, RZ, R34 ;  /* 0x000000ffff8d7224 */ /* 0x000fc400078e0022 */
[----:B------:R-:W-:Y:S01]  /*155f0*/  IMAD.MOV.U32 R80, RZ, RZ, R247 ;  /* 0x000000ffff507224 */ /* 0x000fe200078e00f7 */
[----:B---3--:R-:W-:Y:S01]  /*15600*/  HMMA.1688.F32.TF32 R56, R60, R30, R56 ;  /* 0x0000001e3c38723c */ /* 0x008fe20000081038 */
[----:B------:R-:W-:Y:S01]  /*15610*/  IMAD.MOV.U32 R140, RZ, RZ, R35 ;  /* 0x000000ffff8c7224 */ /* 0x000fe200078e0023 */
[----:B------:R-:W-:Y:S06]  /*15620*/  LDS R131, [R3+0x1a000] ;  /* 0x01a0000003837984 */ /* 0x000fec0000000800 */
[C---:B------:R-:W-:Y:S11]  /*15630*/  HMMA.1688.F32.TF32 R32, R240.reuse, R18, R148 ;  /* 0x00000012f020723c */ /* 0x040ff60000081094 */
[----:B------:R-:W-:Y:S11]  /*15640*/  @!UPT UIADD3 URZ, URZ, URZ, URZ ;  /* 0x0000003f3f3ff290 */ /* 0x000ff6000fffe03f */
[----:B------:R-:W-:Y:S02]  /*15650*/  @!UPT UIADD3 URZ, URZ, URZ, URZ ;  /* 0x0000003f3f3ff290 */ /* 0x000fe4000fffe03f */
[----:B------:R-:W-:Y:S01]  /*15660*/  IMAD.MOV.U32 R239, RZ, RZ, R32 ;  /* 0x000000ffffef7224 */ /* 0x000fe200078e0020 */
[----:B------:R-:W-:Y:S01]  /*15670*/  MOV R238, R33 ;  /* 0x0000002100ee7202 */ /* 0x000fe20000000f00 */
[----:B------:R-:W-:Y:S02]  /*15680*/  IMAD.MOV.U32 R237, RZ, RZ, R34 ;  /* 0x000000ffffed7224 */ /* 0x000fe400078e0022 */
[----:B------:R-:W-:Y:S02]  /*15690*/  IMAD.MOV.U32 R236, RZ, RZ, R35 ;  /* 0x000000ffffec7224 */ /* 0x000fe400078e0023 */
[----:B------:R-:W-:Y:S01]  /*156a0*/  HMMA.1688.F32.TF32 R32, R240, R30, R160 ;  /* 0x0000001ef020723c */ /* 0x000fe200000810a0 */
[----:B------:R-:W-:Y:S02]  /*156b0*/  IMAD.MOV.U32 R88, RZ, RZ, R249 ;  /* 0x000000ffff587224 */ /* 0x000fe400078e00f9 */
[----:B------:R-:W-:Y:S02]  /*156c0*/  IMAD.MOV.U32 R84, RZ, RZ, R245 ;  /* 0x000000ffff547224 */ /* 0x000fe400078e00f5 */
[----:B------:R-:W-:-:S02]  /*156d0*/  IMAD.MOV.U32 R98, RZ, RZ, R13 ;  /* 0x000000ffff627224 */ /* 0x000fc400078e000d */
[----:B------:R-:W-:Y:S01]  /*156e0*/  IMAD.MOV.U32 R99, RZ, RZ, R12 ;  /* 0x000000ffff637224 */ /* 0x000fe200078e000c */
[----:B------:R-:W-:Y:S01]  /*156f0*/  HMMA.1688.F32.TF32 R240, R240, R38, R164 ;  /* 0x00000026f0f0723c */ /* 0x000fe200000810a4 */
[----:B------:R-:W-:Y:S02]  /*15700*/  IMAD.MOV.U32 R106, RZ, RZ, R5 ;  /* 0x000000ffff6a7224 */ /* 0x000fe400078e0005 */
[----:B------:R-:W-:Y:S02]  /*15710*/  IMAD.MOV.U32 R107, RZ, RZ, R4 ;  /* 0x000000ffff6b7224 */ /* 0x000fe400078e0004 */
[----:B------:R-:W-:Y:S02]  /*15720*/  IMAD.MOV.U32 R102, RZ, RZ, R9 ;  /* 0x000000ffff667224 */ /* 0x000fe400078e0009 */
[----:B------:R-:W-:Y:S01]  /*15730*/  IMAD.MOV.U32 R103, RZ, RZ, R8 ;  /* 0x000000ffff677224 */ /* 0x000fe200078e0008 */
[----:B-1----:R-:W-:Y:S01]  /*15740*/  HMMA.1688.F32.TF32 R52, R40, R6, R168 ;  /* 0x000000062834723c */ /* 0x002fe200000810a8 */
[----:B------:R-:W-:-:S02]  /*15750*/  IMAD.MOV.U32 R86, RZ, RZ, R25 ;  /* 0x000000ffff567224 */ /* 0x000fc400078e0019 */
[----:B------:R-:W-:Y:S02]  /*15760*/  IMAD.MOV.U32 R87, RZ, RZ, R24 ;  /* 0x000000ffff577224 */ /* 0x000fe400078e0018 */
[----:B------:R-:W-:Y:S02]  /*15770*/  IMAD.MOV.U32 R90, RZ, RZ, R21 ;  /* 0x000000ffff5a7224 */ /* 0x000fe400078e0015 */
[----:B------:R-:W-:Y:S01]  /*15780*/  IMAD.MOV.U32 R91, RZ, RZ, R20 ;  /* 0x000000ffff5b7224 */ /* 0x000fe200078e0014 */
[----:B------:R-:W-:Y:S01]  /*15790*/  HMMA.1688.F32.TF32 R48, R40, R10, R172 ;  /* 0x0000000a2830723c */ /* 0x000fe200000810ac */
[----:B------:R-:W-:Y:S02]  /*157a0*/  IMAD.MOV.U32 R94, RZ, RZ, R17 ;  /* 0x000000ffff5e7224 */ /* 0x000fe400078e0011 */
[----:B------:R-:W-:Y:S02]  /*157b0*/  IMAD.MOV.U32 R95, RZ, RZ, R16 ;  /* 0x000000ffff5f7224 */ /* 0x000fe400078e0010 */
[----:B------:R-:W-:-:S02]  /*157c0*/  IMAD.MOV.U32 R78, RZ, RZ, R37 ;  /* 0x000000ffff4e7224 */ /* 0x000fc400078e0025 */
[----:B------:R-:W-:Y:S01]  /*157d0*/  IMAD.MOV.U32 R79, RZ, RZ, R36 ;  /* 0x000000ffff4f7224 */ /* 0x000fe200078e0024 */
[----:B------:R-:W-:Y:S01]  /*157e0*/  HMMA.1688.F32.TF32 R44, R40, R14, R176 ;  /* 0x0000000e282c723c */ /* 0x000fe200000810b0 */
[----:B------:R-:W-:Y:S04]  /*157f0*/  STL.64 [R1+0xe78], R242 ;  /* 0x000e78f201007387 */ /* 0x000fe80000100a00 */
[----:B------:R-:W-:Y:S04]  /*15800*/  STL.64 [R1+0x140], R32 ;  /* 0x0001402001007387 */ /* 0x000fe80000100a00 */
[----:B------:R-:W-:Y:S04]  /*15810*/  STL.64 [R1+0x148], R34 ;  /* 0x0001482201007387 */ /* 0x000fe80000100a00 */
[----:B------:R-:W-:Y:S04]  /*15820*/  STL.64 [R1+0xe70], R240 ;  /* 0x000e70f001007387 */ /* 0x000fe80000100a00 */
[----:B------:R-:W-:Y:S04]  /*15830*/  STL.64 [R1+0x240], R52 ;  /* 0x0002403401007387 */ /* 0x000fe80000100a00 */
[----:B------:R-:W-:Y:S04]  /*15840*/  STL.64 [R1+0x248], R54 ;  /* 0x0002483601007387 */ /* 0x000fe80000100a00 */
[----:B------:R-:W-:Y:S01]  /*15850*/  STL.64 [R1+0x130], R48 ;  /* 0x0001303001007387 */ /* 0x000fe20000100a00 */
[----:B------:R-:W-:Y:S01]  /*15860*/  IMAD.MOV.U32 R252, RZ, RZ, R46 ;  /* 0x000000fffffc7224 */ /* 0x000fe200078e002e */
[----:B------:R-:W-:-:S02]  /*15870*/  MOV R2, R47 ;  /* 0x0000002f00027202 */ /* 0x000fc40000000f00 */
[----:B------:R1:W-:Y:S04]  /*15880*/  STL.64 [R1+0x138], R50 ;  /* 0x0001383201007387 */ /* 0x0003e80000100a00 */
[----:B------:R2:W-:Y:S04]  /*15890*/  STL.64 [R1+0x120], R44 ;  /* 0x0001202c01007387 */ /* 0x0005e80000100a00 */
[----:B------:R-:W-:Y:S01]  /*158a0*/  LDS R32, [R0+0x14500] ;  /* 0x0145000000207984 */ /* 0x000fe20000000800 */
[C---:B-1----:R-:W-:Y:S03]  /*158b0*/  HMMA.1688.F32.TF32 R48, R40.reuse, R18, R180 ;  /* 0x000000122830723c */ /* 0x042fe600000810b4 */
[----:B------:R-:W-:Y:S04]  /*158c0*/  LDS R34, [R0+0x16500] ;  /* 0x0165000000227984 */ /* 0x000fe80000000800 */
[----:B------:R-:W-:Y:S01]  /*158d0*/  LDS R33, [R3+0x14500] ;  /* 0x0145000003217984 */ /* 0x000fe20000000800 */
[----:B--2---:R-:W-:Y:S03]  /*158e0*/  HMMA.1688.F32.TF32 R44, R40, R22, R184 ;  /* 0x00000016282c723c */ /* 0x004fe600000810b8 */
[----:B------:R-:W-:Y:S04]  /*158f0*/  STL [R1+0xe94], R2 ;  /* 0x000e940201007387 */ /* 0x000fe80000100800 */
[----:B------:R-:W-:Y:S04]  /*15900*/  STL [R1+0xe90], R252 ;  /* 0x000e90fc01007387 */ /* 0x000fe80000100800 */
[----:B------:R-:W1:Y:S01]  /*15910*/  LDS R35, [R3+0x16500] ;  /* 0x0165000003237984 */ /* 0x000e620000000800 */
[----:B------:R-:W-:-:S02]  /*15920*/  IMAD.MOV.U32 R82, RZ, RZ, R29 ;  /* 0x000000ffff527224 */ /* 0x000fc400078e001d */
[----:B------:R-:W-:Y:S01]  /*15930*/  IMAD.MOV.U32 R83, RZ, RZ, R28 ;  /* 0x000000ffff537224 */ /* 0x000fe200078e001c */
[----:B------:R-:W-:Y:S01]  /*15940*/  MOV R133, R74 ;  /* 0x0000004a00857202 */ /* 0x000fe20000000f00 */
[----:B------:R-:W-:Y:S01]  /*15950*/  IMAD.MOV.U32 R132, RZ, RZ, R75 ;  /* 0x000000ffff847224 */ /* 0x000fe200078e004b */
[----:B------:R2:W-:Y:S04]  /*15960*/  STL.64 [R1+0x110], R48 ;  /* 0x0001103001007387 */ /* 0x0005e80000100a00 */
[----:B------:R3:W-:Y:S04]  /*15970*/  STL.64 [R1+0x118], R50 ;  /* 0x0001183201007387 */ /* 0x0007e80000100a00 */
[----:B------:R2:W-:Y:S04]  /*15980*/  STL.64 [R1+0x10], R44 ;  /* 0x0000102c01007387 */ /* 0x0005e80000100a00 */
        /* <DEDUP_REMOVED lines=8> */
[----:B------:R-:W-:-:S03]  /*15a10*/  IMAD.MOV.U32 R52, RZ, RZ, R208 ;  /* 0x000000ffff347224 */ /* 0x000fc600078e00d0 */
[----:B------:R-:W4:Y:S01]  /*15a20*/  LDL.LU R212, [R1+0xf14] ;  /* 0x000f140001d47983 */ /* 0x000f220000300800 */
[----:B------:R-:W-:-:S03]  /*15a30*/  MOV R53, R209 ;  /* 0x000000d100357202 */ /* 0x000fc60000000f00 */
[----:B------:R-:W4:Y:S01]  /*15a40*/  LDL.LU R213, [R1+0xf10] ;  /* 0x000f100001d57983 */ /* 0x000f220000300800 */
[----:B------:R-:W-:-:S03]  /*15a50*/  IMAD.MOV.U32 R54, RZ, RZ, R210 ;  /* 0x000000ffff367224 */ /* 0x000fc600078e00d2 */
[----:B------:R-:W4:Y:S01]  /*15a60*/  LDL.LU R214, [R1+0xf0c] ;  /* 0x000f0c0001d67983 */ /* 0x000f220000300800 */
[----:B------:R-:W-:-:S03]  /*15a70*/  IMAD.MOV.U32 R55, RZ, RZ, R211 ;  /* 0x000000ffff377224 */ /* 0x000fc600078e00d3 */
[----:B------:R-:W4:Y:S01]  /*15a80*/  LDL.LU R215, [R1+0xf08] ;  /* 0x000f080001d77983 */ /* 0x000f220000300800 */
[----:B--2---:R-:W-:-:S03]  /*15a90*/  IMAD.MOV.U32 R48, RZ, RZ, R204 ;  /* 0x000000ffff307224 */ /* 0x004fc600078e00cc */
[----:B------:R-:W2:Y:S01]  /*15aa0*/  LDL.LU R208, [R1+0xf04] ;  /* 0x000f040001d07983 */ /* 0x000ea20000300800 */
[----:B------:R-:W-:-:S03]  /*15ab0*/  MOV R49, R205 ;  /* 0x000000cd00317202 */ /* 0x000fc60000000f00 */
[----:B------:R-:W2:Y:S01]  /*15ac0*/  LDL.LU R209, [R1+0xf00] ;  /* 0x000f000001d17983 */ /* 0x000ea20000300800 */
[----:B---3--:R-:W-:-:S03]  /*15ad0*/  IMAD.MOV.U32 R50, RZ, RZ, R206 ;  /* 0x000000ffff327224 */ /* 0x008fc600078e00ce */
[----:B------:R-:W2:Y:S01]  /*15ae0*/  LDL.LU R210, [R1+0xefc] ;  /* 0x000efc0001d27983 */ /* 0x000ea20000300800 */
[----:B------:R-:W-:-:S03]  /*15af0*/  IMAD.MOV.U32 R51, RZ, RZ, R200 ;  /* 0x000000ffff337224 */ /* 0x000fc600078e00c8 */
        /* <DEDUP_REMOVED lines=13> */
[----:B------:R-:W-:-:S03]  /*15bd0*/  IMAD.MOV.U32 R44, RZ, RZ, R189 ;  /* 0x000000ffff2c7224 */ /* 0x000fc600078e00bd */
[----:B------:R-:W3:Y:S01]  /*15be0*/  LDL.LU R64, [R1] ;  /* 0x0000000001407983 */ /* 0x000ee20000300800 */
[----:B------:R-:W-:-:S03]  /*15bf0*/  IMAD.MOV.U32 R2, RZ, RZ, R46 ;  /* 0x000000ffff027224 */ /* 0x000fc600078e002e */
[----:B------:R-:W3:Y:S01]  /*15c00*/  LDL.LU R65, [R1+0x4] ;  /* 0x0000040001417983 */ /* 0x000ee20000300800 */
[----:B------:R-:W-:-:S03]  /*15c10*/  MOV R45, R190 ;  /* 0x000000be002d7202 */ /* 0x000fc60000000f00 */
[----:B------:R-:W3:Y:S01]  /*15c20*/  LDL.LU R66, [R1+0x8] ;  /* 0x0000080001427983 */ /* 0x000ee20000300800 */
[----:B------:R-:W-:-:S03]  /*15c30*/  IMAD.MOV.U32 R46, RZ, RZ, R191 ;  /* 0x000000ffff2e7224 */ /* 0x000fc600078e00bf */
[----:B------:R-:W3:Y:S01]  /*15c40*/  LDL.LU R67, [R1+0xc] ;  /* 0x00000c0001437983 */ /* 0x000ee20000300800 */
[----:B------:R-:W-:-:S03]  /*15c50*/  IMAD.MOV.U32 R252, RZ, RZ, R47 ;  /* 0x000000fffffc7224 */ /* 0x000fc600078e002f */
[----:B------:R-:W3:Y:S01]  /*15c60*/  LDL.LU R189, [R1+0xec4] ;  /* 0x000ec40001bd7983 */ /* 0x000ee20000300800 */
[----:B------:R-:W-:-:S03]  /*15c70*/  IMAD.MOV.U32 R47, RZ, RZ, R195 ;  /* 0x000000ffff2f7224 */ /* 0x000fc600078e00c3 */
[----:B------:R-:W3:Y:S04]  /*15c80*/  LDL.LU R190, [R1+0xec0] ;  /* 0x000ec00001be7983 */ /* 0x000ee80000300800 */
[----:B------:R-:W3:Y:S04]  /*15c90*/  LDL.LU R191, [R1+0xebc] ;  /* 0x000ebc0001bf7983 */ /* 0x000ee80000300800 */
[----:B------:R-:W3:Y:S04]  /*15ca0*/  LDL.LU R195, [R1+0xeb8] ;  /* 0x000eb80001c37983 */ /* 0x000ee80000300800 */
[----:B------:R-:W3:Y:S04]  /*15cb0*/  LDL.LU R198, [R1+0xeb4] ;  /* 0x000eb40001c67983 */ /* 0x000ee80000300800 */
[----:B------:R-:W3:Y:S04]  /*15cc0*/  LDL.LU R199, [R1+0xeb0] ;  /* 0x000eb00001c77983 */ /* 0x000ee80000300800 */
[----:B------:R-:W3:Y:S04]  /*15cd0*/  LDL.LU R203, [R1+0xeac] ;  /* 0x000eac0001cb7983 */ /* 0x000ee80000300800 */
[----:B------:R-:W3:Y:S01]  /*15ce0*/  LDL.LU R207, [R1+0xea8] ;  /* 0x000ea80001cf7983 */ /* 0x000ee20000300800 */
[----:B-1----:R-:W-:Y:S01]  /*15cf0*/  HMMA.1688.F32.TF32 R224, R32, R30, R224 ;  /* 0x0000001e20e0723c */ /* 0x002fe200000810e0 */
[----:B------:R-:W-:-:S02]  /*15d00*/  IMAD.MOV.U32 R134, RZ, RZ, R73 ;  /* 0x000000ffff867224 */ /* 0x000fc400078e0049 */
[----:B------:R-:W-:Y:S01]  /*15d10*/  IMAD.MOV.U32 R135, RZ, RZ, R72 ;  /* 0x000000ffff877224 */ /* 0x000fe200078e0048 */
[----:B------:R-:W-:Y:S04]  /*15d20*/  LDS R160, [R0+0x18100] ;  /* 0x0181000000a07984 */ /* 0x000fe80000000800 */
[----:B------:R-:W-:Y:S01]  /*15d30*/  HMMA.1688.F32.TF32 R228, R32, R38, R228 ;  /* 0x0000002620e4723c */ /* 0x000fe200000810e4 */
[----:B------:R-:W-:Y:S04]  /*15d40*/  LDS R162, [R0+0x1a100] ;  /* 0x01a1000000a27984 */ /* 0x000fe80000000800 */
[----:B------:R-:W-:Y:S03]  /*15d50*/  LDS R161, [R3+0x18100] ;  /* 0x0181000003a17984 */ /* 0x000fe60000000800 */
[C---:B------:R-:W-:Y:S01]  /*15d60*/  HMMA.1688.F32.TF32 R44, R60.reuse, R18, R44 ;  /* 0x000000123c2c723c */ /* 0x040fe2000008102c */
[----:B------:R-:W-:Y:S07]  /*15d70*/  LDS R163, [R3+0x1a100] ;  /* 0x01a1000003a37984 */ /* 0x000fee0000000800 */
[C---:B------:R-:W-:Y:S08]  /*15d80*/  HMMA.1688.F32.TF32 R48, R60.reuse, R22, R48 ;  /* 0x000000163c30723c */ /* 0x040ff00000081030 */
[----:B------:R-:W-:Y:S08]  /*15d90*/  HMMA.1688.F32.TF32 R52, R60, R26, R52 ;  /* 0x0000001a3c34723c */ /* 0x000ff00000081034 */
[C---:B--2---:R-:W-:Y:S08]  /*15da0*/  HMMA.1688.F32.TF32 R208, R32.reuse, R14, R208 ;  /* 0x0000000e20d0723c */ /* 0x044ff000000810d0 */
[----:B----4-:R-:W-:Y:S08]  /*15db0*/  HMMA.1688.F32.TF32 R212, R32, R18, R212 ;  /* 0x0000001220d4723c */ /* 0x010ff000000810d4 */
[C---:B---3--:R-:W-:Y:S08]  /*15dc0*/  HMMA.1688.F32.TF32 R248, R40.reuse, R26, R188 ;  /* 0x0000001a28f8723c */ /* 0x048ff000000810bc */
[C---:B------:R-:W-:Y:S01]  /*15dd0*/  HMMA.1688.F32.TF32 R244, R40.reuse, R30, R192 ;  /* 0x0000001e28f4723c */ /* 0x040fe200000810c0 */
[----:B------:R-:W-:Y:S01]  /*15de0*/  IMAD.MOV.U32 R240, RZ, RZ, R239 ;  /* 0x000000fffff07224 */ /* 0x000fe200078e00ef */
[----:B------:R-:W-:Y:S01]  /*15df0*/  MOV R241, R238 ;  /* 0x000000ee00f17202 */ /* 0x000fe20000000f00 */
[----:B------:R-:W-:Y:S01]  /*15e00*/  IMAD.MOV.U32 R242, RZ, RZ, R237 ;  /* 0x000000fffff27224 */ /* 0x000fe200078e00ed */
[----:B------:R-:W-:Y:S04]  /*15e10*/  LDS R238, [R0+0x1a300] ;  /* 0x01a3000000ee7984 */ /* 0x000fe80000000800 */
[----:B------:R-:W-:Y:S01]  /*15e20*/  HMMA.1688.F32.TF32 R196, R40, R38, R196 ;  /* 0x0000002628c4723c */ /* 0x000fe200000810c4 */
[----:B------:R-:W-:Y:S01]  /*15e30*/  IMAD.MOV.U32 R243, RZ, RZ, R236 ;  /* 0x000000fffff37224 */ /* 0x000fe200078e00ec */
[----:B------:R-:W-:Y:S04]  /*15e40*/  LDS R237, [R3+0x18300] ;  /* 0x0183000003ed7984 */ /* 0x000fe80000000800 */
[----:B------:R-:W-:Y:S02]  /*15e50*/  LDS R236, [R0+0x18300] ;  /* 0x0183000000ec7984 */ /* 0x000fe40000000800 */
[C---:B------:R-:W-:Y:S08]  /*15e60*/  HMMA.1688.F32.TF32 R200, R32.reuse, R6, R200 ;  /* 0x0000000620c8723c */ /* 0x040ff000000810c8 */
[----:B------:R-:W-:Y:S01]  /*15e70*/  HMMA.1688.F32.TF32 R204, R32, R10, R204 ;  /* 0x0000000a20cc723c */ /* 0x000fe200000810cc */
[----:B------:R-:W-:Y:S04]  /*15e80*/  STL.64 [R1+0xe28], R250 ;  /* 0x000e28fa01007387 */ /* 0x000fe80000100a00 */
[----:B------:R-:W-:Y:S04]  /*15e90*/  STL.64 [R1+0xe20], R248 ;  /* 0x000e20f801007387 */ /* 0x000fe80000100a00 */
[----:B------:R-:W-:Y:S04]  /*15ea0*/  STL.64 [R1+0xe38], R246 ;  /* 0x000e38f601007387 */ /* 0x000fe80000100a00 */
[----:B------:R-:W-:Y:S04]  /*15eb0*/  STL.64 [R1+0xe30], R244 ;  /* 0x000e30f401007387 */ /* 0x000fe80000100a00 */
[----:B------:R1:W-:Y:S04]  /*15ec0*/  STL.64 [R1+0xe48], R198 ;  /* 0x000e48c601007387 */ /* 0x0003e80000100a00 */
[----:B------:R2:W-:Y:S04]  /*15ed0*/  STL.64 [R1+0xe40], R196 ;  /* 0x000e40c401007387 */ /* 0x0005e80000100a00 */
[----:B------:R-:W-:Y:S04]  /*15ee0*/  STL.64 [R1+0xe58], R202 ;  /* 0x000e58ca01007387 */ /* 0x000fe80000100a00 */
[----:B------:R-:W-:Y:S04]  /*15ef0*/  STL.64 [R1+0xe50], R200 ;  /* 0x000e50c801007387 */ /* 0x000fe80000100a00 */
[----:B------:R-:W-:Y:S04]  /*15f00*/  STL.64 [R1+0xe68], R206 ;  /* 0x000e68ce01007387 */ /* 0x000fe80000100a00 */
[----:B------:R-:W-:Y:S04]  /*15f10*/  STL.64 [R1+0xe60], R204 ;  /* 0x000e60cc01007387 */ /* 0x000fe80000100a00 */
[----:B------:R-:W-:Y:S04]  /*15f20*/  STL.64 [R1+0xe88], R210 ;  /* 0x000e88d201007387 */ /* 0x000fe80000100a00 */
[----:B------:R-:W-:Y:S04]  /*15f30*/  STL.64 [R1+0xe80], R208 ;  /* 0x000e80d001007387 */ /* 0x000fe80000100a00 */
[----:B------:R-:W3:Y:S04]  /*15f40*/  LDL.LU R144, [R1+0x230] ;  /* 0x0002300001907983 */ /* 0x000ee80000300800 */
[----:B------:R-:W3:Y:S04]  /*15f50*/  LDL.LU R145, [R1+0x234] ;  /* 0x0002340001917983 */ /* 0x000ee80000300800 */
[----:B------:R-:W3:Y:S01]  /*15f60*/  LDL.LU R146, [R1+0x238] ;  /* 0x0002380001927983 */ /* 0x000ee20000300800 */
[-C--:B------:R-:W-:Y:S03]  /*15f70*/  HMMA.1688.F32.TF32 R40, R60, R14.reuse, R112 ;  /* 0x0000000e3c28723c */ /* 0x080fe60000081070 */
[----:B------:R-:W3:Y:S04]  /*15f80*/  LDL.LU R147, [R1+0x23c] ;  /* 0x00023c0001937983 */ /* 0x000ee80000300800 */
[----:B------:R-:W4:Y:S01]  /*15f90*/  LDL.LU R124, [R1+0x2c0] ;  /* 0x0002c000017c7983 */ /* 0x000f220000300800 */
[----:B------:R-:W-:Y:S03]  /*15fa0*/  HMMA.1688.F32.TF32 R12, R68, R14, R96 ;  /* 0x0000000e440c723c */ /* 0x000fe60000081060 */
[----:B------:R-:W4:Y:S04]  /*15fb0*/  LDL.LU R125, [R1+0x2c4] ;  /* 0x0002c400017d7983 */ /* 0x000f280000300800 */
[----:B------:R-:W4:Y:S04]  /*15fc0*/  LDL.LU R126, [R1+0x2c8] ;  /* 0x0002c800017e7983 */ /* 0x000f280000300800 */
[----:B------:R-:W4:Y:S04]  /*15fd0*/  LDL.LU R127, [R1+0x2cc] ;  /* 0x0002cc00017f7983 */ /* 0x000f280000300800 */
[----:B------:R-:W3:Y:S01]  /*15fe0*/  LDL R99, [R1+0xce8] ;  /* 0x000ce80001637983 */ /* 0x000ee20000100800 */
[C---:B------:R-:W-:Y:S03]  /*15ff0*/  HMMA.1688.F32.TF32 R216, R32.reuse, R22, R216 ;  /* 0x0000001620d8723c */ /* 0x040fe600000810d8 */
[----:B------:R-:W-:Y:S04]  /*16000*/  LDS R239, [R3+0x1a300] ;  /* 0x01a3000003ef7984 */ /* 0x000fe80000000800 */
[----:B------:R-:W-:Y:S01]  /*16010*/  LDS R192, [R0+0x18200] ;  /* 0x0182000000c07984 */ /* 0x000fe20000000800 */
[----:B------:R-:W-:Y:S03]  /*16020*/  HMMA.1688.F32.TF32 R220, R32, R26, R220 ;  /* 0x0000001a20dc723c */ /* 0x000fe600000810dc */
[----:B------:R-:W-:Y:S04]  /*16030*/  LDS R194, [R0+0x1a200] ;  /* 0x01a2000000c27984 */ /* 0x000fe80000000800 */
[----:B------:R-:W-:Y:S01]  /*16040*/  LDS R193, [R3+0x18200] ;  /* 0x0182000003c17984 */ /* 0x000fe20000000800 */
[C---:B------:R-:W-:Y:S03]  /*16050*/  HMMA.1688.F32.TF32 R32, R60.reuse, R10, R116 ;  /* 0x0000000a3c20723c */ /* 0x040fe60000081074 */
[----:B------:R-:W4:Y:S04]  /*16060*/  LDL.LU R116, [R1+0x2e0] ;  /* 0x0002e00001747983 */ /* 0x000f280000300800 */
[----:B------:R-:W4:Y:S04]  /*16070*/  LDL.LU R117, [R1+0x2e4] ;  /* 0x0002e40001757983 */ /* 0x000f280000300800 */
[----:B------:R-:W4:Y:S01]  /*16080*/  LDL.LU R118, [R1+0x2e8] ;  /* 0x0002e80001767983 */ /* 0x000f220000300800 */
[-C--:B------:R-:W-:Y:S03]  /*16090*/  HMMA.1688.F32.TF32 R64, R60, R6.reuse, R64 ;  /* 0x000000063c40723c */ /* 0x080fe60000081040 */
[----:B------:R-:W4:Y:S04]  /*160a0*/  LDL.LU R119, [R1+0x2ec] ;  /* 0x0002ec0001777983 */ /* 0x000f280000300800 */
[----:B------:R-:W4:Y:S01]  /*160b0*/  LDL.LU R112, [R1+0x2f0] ;  /* 0x0002f00001707983 */ /* 0x000f220000300800 */
[C---:B------:R-:W-:Y:S03]  /*160c0*/  HMMA.1688.F32.TF32 R4, R68.reuse, R6, R104 ;  /* 0x000000064404723c */ /* 0x040fe60000081068 */
[----:B------:R-:W4:Y:S04]  /*160d0*/  LDL.LU R113, [R1+0x2f4] ;  /* 0x0002f40001717983 */ /* 0x000f280000300800 */
[----:B------:R-:W4:Y:S04]  /*160e0*/  LDL.LU R114, [R1+0x2f8] ;  /* 0x0002f80001727983 */ /* 0x000f280000300800 */
[----:B------:R-:W4:Y:S01]  /*160f0*/  LDL.LU R115, [R1+0x2fc] ;  /* 0x0002fc0001737983 */ /* 0x000f220000300800 */
[----:B------:R-:W-:Y:S03]  /*16100*/  HMMA.1688.F32.TF32 R8, R68, R10, R100 ;  /* 0x0000000a4408723c */ /* 0x000fe60000081064 */
        /* <DEDUP_REMOVED lines=17> */
[C---:B------:R-:W-:Y:S03]  /*16220*/  HMMA.1688.F32.TF32 R24, R68.reuse, R26, R84 ;  /* 0x0000001a4418723c */ /* 0x040fe60000081054 */
[----:B------:R-:W-:Y:S05]  /*16230*/  LDS R195, [R3+0x1a200] ;  /* 0x01a2000003c37984 */ /* 0x000fea0000000800 */
[C---:B------:R-:W-:Y:S08]  /*16240*/  HMMA.1688.F32.TF32 R20, R68.reuse, R22, R88 ;  /* 0x000000164414723c */ /* 0x040ff00000081058 */
[C---:B------:R-:W-:Y:S08]  /*16250*/  HMMA.1688.F32.TF32 R16, R68.reuse, R18, R92 ;  /* 0x000000124410723c */ /* 0x040ff0000008105c */
[C---:B------:R-:W-:Y:S08]  /*16260*/  HMMA.1688.F32.TF32 R28, R68.reuse, R30, R80 ;  /* 0x0000001e441c723c */ /* 0x040ff00000081050 */
[----:B------:R-:W-:Y:S01]  /*16270*/  HMMA.1688.F32.TF32 R36, R68, R38, R76 ;  /* 0x000000264424723c */ /* 0x000fe2000008104c */
[----:B-1----:R-:W-:Y:S01]  /*16280*/  IMAD.MOV.U32 R199, RZ, RZ, R136 ;  /* 0x000000ffffc77224 */ /* 0x002fe200078e0088 */
[----:B--2---:R-:W-:Y:S01]  /*16290*/  MOV R197, R138 ;  /* 0x0000008a00c57202 */ /* 0x004fe20000000f00 */
[----:B------:R-:W-:-:S02]  /*162a0*/  IMAD.MOV.U32 R198, RZ, RZ, R137 ;  /* 0x000000ffffc67224 */ /* 0x000fc400078e0089 */
[----:B------:R-:W-:Y:S02]  /*162b0*/  IMAD.MOV.U32 R196, RZ, RZ, R139 ;  /* 0x000000ffffc47224 */ /* 0x000fe400078e008b */
[----:B------:R-:W-:Y:S01]  /*162c0*/  IMAD.MOV.U32 R251, RZ, RZ, R140 ;  /* 0x000000fffffb7224 */ /* 0x000fe200078e008c */
[----:B------:R-:W-:Y:S01]  /*162d0*/  MOV R249, R142 ;  /* 0x0000008e00f97202 */ /* 0x000fe20000000f00 */
[----:B------:R-:W-:Y:S02]  /*162e0*/  IMAD.MOV.U32 R250, RZ, RZ, R141 ;  /* 0x000000fffffa7224 */ /* 0x000fe400078e008d */
[----:B------:R-:W-:Y:S01]  /*162f0*/  IMAD.MOV.U32 R248, RZ, RZ, R143 ;  /* 0x000000fffff87224 */ /* 0x000fe200078e008f */
[----:B---3--:R-:W4:Y:S04]  /*16300*/  LDSM.16.M88.4 R84, [R99+0x22080] ;  /* 0x022080006354783b */ /* 0x008f280000000200 */
[----:B------:R-:W-:Y:S04]  /*16310*/  LDSM.16.M88.4 R88, [R99+0x22880] ;  /* 0x022880006358783b */ /* 0x000fe80000000200 */
[----:B------:R-:W1:Y:S04]  /*16320*/  LDSM.16.M88.4 R92, [R99+0x23080] ;  /* 0x02308000635c783b */ /* 0x000e680000000200 */
[----:B------:R-:W-:Y:S04]  /*16330*/  LDSM.16.M88.4 R68, [R99+0x20080] ;  /* 0x020080006344783b */ /* 0x000fe80000000200 */
[----:B------:R-:W2:Y:S04]  /*16340*/  LDSM.16.M88.4 R72, [R99+0x20880] ;  /* 0x020880006348783b */ /* 0x000ea80000000200 */
[----:B------:R-:W-:Y:S04]  /*16350*/  LDSM.16.M88.4 R76, [R99+0x21080] ;  /* 0x02108000634c783b */ /* 0x000fe80000000200 */
[----:B------:R-:W3:Y:S04]  /*16360*/  LDSM.16.M88.4 R80, [R99+0x21880] ;  /* 0x021880006350783b */ /* 0x000ee80000000200 */
[----:B------:R-:W3:Y:S01]  /*16370*/  LDSM.16.M88.4 R96, [R99+0x23880] ;  /* 0x023880006360783b */ /* 0x000ee20000000200 */
[C---:B----4-:R-:W-:Y:S03]  /*16380*/  HMMA.1688.F32.TF32 R116, R128.reuse, R84, R116 ;  /* 0x000000548074723c */ /* 0x050fe60000081074 */
[----:B------:R-:W-:Y:S05]  /*16390*/  STL [R1+0xdd4], R86 ;  /* 0x000dd45601007387 */ /* 0x000fea0000100800 */
[C---:B-1----:R-:W-:Y:S01]  /*163a0*/  HMMA.1688.F32.TF32 R124, R128.reuse, R92, R124 ;  /* 0x0000005c807c723c */ /* 0x042fe2000008107c */
[----:B------:R-:W-:Y:S04]  /*163b0*/  STL [R1+0xdd0], R87 ;  /* 0x000dd05701007387 */ /* 0x000fe80000100800 */
[----:B------:R-:W-:Y:S04]  /*163c0*/  STL [R1+0xdd8], R90 ;  /* 0x000dd85a01007387 */ /* 0x000fe80000100800 */
[----:B------:R-:W-:Y:S01]  /*163d0*/  STL [R1+0xdcc], R91 ;  /* 0x000dcc5b01007387 */ /* 0x000fe20000100800 */
[C---:B--2---:R-:W-:Y:S08]  /*163e0*/  HMMA.1688.F32.TF32 R104, R128.reuse, R72, R104 ;  /* 0x000000488068723c */ /* 0x044ff00000081068 */
[C---:B---3--:R-:W-:Y:S08]  /*163f0*/  HMMA.1688.F32.TF32 R112, R128.reuse, R80, R112 ;  /* 0x000000508070723c */ /* 0x048ff00000081070 */
[C---:B------:R-:W-:Y:S01]  /*16400*/  HMMA.1688.F32.TF32 R100, R128.reuse, R68, R100 ;  /* 0x000000448064723c */ /* 0x040fe20000081064 */
[----:B------:R-:W-:Y:S04]  /*16410*/  STL [R1+0xdc8], R94 ;  /* 0x000dc85e01007387 */ /* 0x000fe80000100800 */
[----:B------:R-:W-:Y:S03]  /*16420*/  STL [R1+0xdc4], R95 ;  /* 0x000dc45f01007387 */ /* 0x000fe60000100800 */
[C---:B------:R-:W-:Y:S08]  /*16430*/  HMMA.1688.F32.TF32 R108, R128.reuse, R76, R108 ;  /* 0x0000004c806c723c */ /* 0x040ff0000008106c */
[C---:B------:R-:W-:Y:S08]  /*16440*/  HMMA.1688.F32.TF32 R120, R128.reuse, R88, R120 ;  /* 0x000000588078723c */ /* 0x040ff00000081078 */
[----:B------:R-:W-:Y:S01]  /*16450*/  HMMA.1688.F32.TF32 R128, R128, R96, R144 ;  /* 0x000000608080723c */ /* 0x000fe20000081090 */
        /* <DEDUP_REMOVED lines=9> */
[----:B------:R1:W-:Y:S04]  /*164f0*/  STL [R1+0xdf4], R123 ;  /* 0x000df47b01007387 */ /* 0x0003e80000100800 */
[----:B------:R-:W-:Y:S04]  /*16500*/  STL [R1+0xe10], R124 ;  /* 0x000e107c01007387 */ /* 0x000fe80000100800 */
[----:B------:R-:W-:Y:S04]  /*16510*/  STL [R1+0xe0c], R125 ;  /* 0x000e0c7d01007387 */ /* 0x000fe80000100800 */
[----:B------:R-:W-:Y:S04]  /*16520*/  STL [R1+0xe08], R126 ;  /* 0x000e087e01007387 */ /* 0x000fe80000100800 */
[----:B------:R2:W-:Y:S04]  /*16530*/  STL [R1+0xe04], R127 ;  /* 0x000e047f01007387 */ /* 0x0005e80000100800 */
[----:B------:R-:W-:Y:S04]  /*16540*/  STL [R1+0xe18], R130 ;  /* 0x000e188201007387 */ /* 0x000fe80000100800 */
[----:B------:R-:W-:Y:S04]  /*16550*/  STL [R1+0xe14], R131 ;  /* 0x000e148301007387 */ /* 0x000fe80000100800 */
        /* <DEDUP_REMOVED lines=33> */
[----:B------:R-:W-:Y:S01]  /*16770*/  MOV R245, R233 ;  /* 0x000000e900f57202 */ /* 0x000fe20000000f00 */
[----:B------:R-:W-:Y:S01]  /*16780*/  IMAD.MOV.U32 R246, RZ, RZ, R234 ;  /* 0x000000fffff67224 */ /* 0x000fe200078e00ea */
[----:B------:R-:W4:Y:S01]  /*16790*/  LDL.LU R152, [R1+0x1d0] ;  /* 0x0001d00001987983 */ /* 0x000f220000300800 */
[----:B------:R-:W-:-:S03]  /*167a0*/  IMAD.MOV.U32 R247, RZ, RZ, R235 ;  /* 0x000000fffff77224 */ /* 0x000fc600078e00eb */
[----:B------:R-:W4:Y:S01]  /*167b0*/  LDL.LU R153, [R1+0x1d4] ;  /* 0x0001d40001997983 */ /* 0x000f220000300800 */
[----:B------:R-:W-:Y:S03]  /*167c0*/  HMMA.1688.F32.TF32 R132, R160, R68, R132 ;  /* 0x00000044a084723c */ /* 0x000fe60000081084 */
[----:B------:R-:W4:Y:S04]  /*167d0*/  LDL.LU R154, [R1+0x1d8] ;  /* 0x0001d800019a7983 */ /* 0x000f280000300800 */
[----:B------:R-:W4:Y:S01]  /*167e0*/  LDL.LU R155, [R1+0x1dc] ;  /* 0x0001dc00019b7983 */ /* 0x000f220000300800 */
        /* <DEDUP_REMOVED lines=25> */
[----:B------:R-:W-:Y:S01]  /*16980*/  STL [R1+0xdc0], R135 ;  /* 0x000dc08701007387 */ /* 0x000fe20000100800 */
[----:B--2---:R-:W-:Y:S08]  /*16990*/  HMMA.1688.F32.TF32 R124, R236, R80, R240 ;  /* 0x00000050ec7c723c */ /* 0x004ff000000810f0 */
[-C--:B---3--:R-:W-:Y:S11]  /*169a0*/  HMMA.1688.F32.TF32 R140, R160, R76.reuse, R140 ;  /* 0x0000004ca08c723c */ /* 0x088ff6000008108c */
[----:B------:R-:W-:Y:S11]  /*169b0*/  @!UPT UIADD3 URZ, URZ, URZ, URZ ;  /* 0x0000003f3f3ff290 */ /* 0x000ff6000fffe03f */
[----:B------:R-:W-:Y:S01]  /*169c0*/  @!UPT UIADD3 URZ, URZ, URZ, URZ ;  /* 0x0000003f3f3ff290 */ /* 0x000fe2000fffe03f */
[----:B------:R-:W-:Y:S04]  /*169d0*/  STL [R1+0xdbc], R143 ;  /* 0x000dbc8f01007387 */ /* 0x000fe80000100800 */
[----:B------:R1:W-:Y:S04]  /*169e0*/  STL.64 [R1], R120 ;  /* 0x0000007801007387 */ /* 0x0003e80000100a00 */
[----:B------:R2:W-:Y:S04]  /*169f0*/  STL.64 [R1+0x8], R122 ;  /* 0x0000087a01007387 */ /* 0x0005e80000100a00 */
[----:B-1----:R-:W3:Y:S04]  /*16a00*/  LDL.LU R120, [R1+0x160] ;  /* 0x0001600001787983 */ /* 0x002ee80000300800 */
[----:B------:R-:W3:Y:S04]  /*16a10*/  LDL.LU R121, [R1+0x164] ;  /* 0x0001640001797983 */ /* 0x000ee80000300800 */
[----:B--2---:R-:W3:Y:S04]  /*16a20*/  LDL.LU R122, [R1+0x168] ;  /* 0x00016800017a7983 */ /* 0x004ee80000300800 */
[----:B------:R-:W3:Y:S04]  /*16a30*/  LDL.LU R123, [R1+0x16c] ;  /* 0x00016c00017b7983 */ /* 0x000ee80000300800 */
        /* <DEDUP_REMOVED lines=8> */
[----:B------:R-:W-:Y:S01]  /*16ac0*/  HMMA.1688.F32.TF32 R116, R236, R76, R248 ;  /* 0x0000004cec74723c */ /* 0x000fe200000810f8 */
[----:B------:R-:W-:-:S02]  /*16ad0*/  IMAD.MOV.U32 R98, RZ, RZ, R126 ;  /* 0x000000ffff627224 */ /* 0x000fc400078e007e */
[----:B------:R-:W-:Y:S01]  /*16ae0*/  IMAD.MOV.U32 R99, RZ, RZ, R127 ;  /* 0x000000ffff637224 */ /* 0x000fe200078e007f */
[----:B------:R-:W2:Y:S03]  /*16af0*/  LDL.LU R248, [R1+0x10] ;  /* 0x0000100001f87983 */ /* 0x000ea60000300800 */
[----:B------:R-:W-:Y:S01]  /*16b00*/  IMAD.MOV.U32 R250, RZ, RZ, R2 ;  /* 0x000000fffffa7224 */ /* 0x000fe200078e0002 */
[----:B------:R-:W2:Y:S01]  /*16b10*/  LDL.LU R249, [R1+0x14] ;  /* 0x0000140001f97983 */ /* 0x000ea20000300800 */
[----:B------:R-:W-:-:S03]  /*16b20*/  MOV R251, R252 ;  /* 0x000000fc00fb7202 */ /* 0x000fc60000000f00 */
[----:B------:R-:W2:Y:S01]  /*16b30*/  LDL.LU R2, [R1+0xe94] ;  /* 0x000e940001027983 */ /* 0x000ea20000300800 */
[C---:B----4-:R-:W-:Y:S03]  /*16b40*/  HMMA.1688.F32.TF32 R164, R192.reuse, R68, R164 ;  /* 0x00000044c0a4723c */ /* 0x050fe600000810a4 */
[----:B------:R-:W4:Y:S04]  /*16b50*/  LDL.LU R252, [R1+0xe90] ;  /* 0x000e900001fc7983 */ /* 0x000f280000300800 */
[----:B------:R-:W4:Y:S04]  /*16b60*/  LDL.LU R244, [R1+0x110] ;  /* 0x0001100001f47983 */ /* 0x000f280000300800 */
[----:B------:R-:W-:Y:S01]  /*16b70*/  IMAD.MOV.U32 R87, RZ, RZ, R118 ;  /* 0x000000ffff577224 */ /* 0x000fe200078e0076 */
[----:B------:R-:W4:Y:S01]  /*16b80*/  LDL.LU R245, [R1+0x114] ;  /* 0x0001140001f57983 */ /* 0x000f220000300800 */
[----:B------:R-:W-:Y:S01]  /*16b90*/  IMAD.MOV.U32 R91, RZ, RZ, R119 ;  /* 0x000000ffff5b7224 */ /* 0x000fe200078e0077 */
[----:B------:R-:W-:Y:S01]  /*16ba0*/  MOV R119, R125 ;  /* 0x0000007d00777202 */ /* 0x000fe20000000f00 */
[----:B------:R-:W-:Y:S01]  /*16bb0*/  IMAD.MOV.U32 R118, RZ, RZ, R124 ;  /* 0x000000ffff767224 */ /* 0x000fe200078e007c */
[C---:B------:R-:W-:Y:S01]  /*16bc0*/  HMMA.1688.F32.TF32 R168, R192.reuse, R72, R168 ;  /* 0x00000048c0a8723c */ /* 0x040fe200000810a8 */
[----:B------:R-:W4:Y:S04]  /*16bd0*/  LDL.LU R246, [R1+0x118] ;  /* 0x0001180001f67983 */ /* 0x000f280000300800 */
[----:B------:R-:W4:Y:S03]  /*16be0*/  LDL.LU R247, [R1+0x11c] ;  /* 0x00011c0001f77983 */ /* 0x000f260000300800 */
[C---:B------:R-:W-:Y:S08]  /*16bf0*/  HMMA.1688.F32.TF32 R172, R192.reuse, R76, R172 ;  /* 0x0000004cc0ac723c */ /* 0x040ff000000810ac */
[C---:B------:R-:W-:Y:S08]  /*16c00*/  HMMA.1688.F32.TF32 R176, R192.reuse, R80, R176 ;  /* 0x00000050c0b0723c */ /* 0x040ff000000810b0 */
[C---:B------:R-:W-:Y:S08]  /*16c10*/  HMMA.1688.F32.TF32 R180, R192.reuse, R84, R180 ;  /* 0x00000054c0b4723c */ /* 0x040ff000000810b4 */
[C---:B------:R-:W-:Y:S08]  /*16c20*/  HMMA.1688.F32.TF32 R184, R192.reuse, R88, R184 ;  /* 0x00000058c0b8723c */ /* 0x040ff000000810b8 */
[C---:B------:R-:W-:Y:S08]  /*16c30*/  HMMA.1688.F32.TF32 R188, R192.reuse, R92, R188 ;  /* 0x0000005cc0bc723c */ /* 0x040ff000000810bc */
[----:B------:R-:W-:Y:S01]  /*16c40*/  HMMA.1688.F32.TF32 R192, R192, R96, R200 ;  /* 0x00000060c0c0723c */ /* 0x000fe200000810c8 */
[----:B------:R-:W4:Y:S04]  /*16c50*/  LDL.LU R200, [R1+0x130] ;  /* 0x0001300001c87983 */ /* 0x000f280000300800 */
[----:B------:R-:W4:Y:S04]  /*16c60*/  LDL.LU R201, [R1+0x134] ;  /* 0x0001340001c97983 */ /* 0x000f280000300800 */
[----:B------:R-:W4:Y:S01]  /*16c70*/  LDL.LU R202, [R1+0x138] ;  /* 0x0001380001ca7983 */ /* 0x000f220000300800 */
[C---:B------:R-:W-:Y:S03]  /*16c80*/  HMMA.1688.F32.TF32 R136, R160.reuse, R72, R136 ;  /* 0x00000048a088723c */ /* 0x040fe60000081088 */
[----:B------:R-:W4:Y:S04]  /*16c90*/  LDL.LU R203, [R1+0x13c] ;  /* 0x00013c0001cb7983 */ /* 0x000f280000300800 */
[----:B------:R-:W4:Y:S01]  /*16ca0*/  LDL.LU R204, [R1+0x240] ;  /* 0x0002400001cc7983 */ /* 0x000f220000300800 */
[----:B------:R-:W-:Y:S03]  /*16cb0*/  HMMA.1688.F32.TF32 R144, R160, R80, R144 ;  /* 0x00000050a090723c */ /* 0x000fe60000081090 */
[----:B------:R-:W4:Y:S01]  /*16cc0*/  LDL.LU R205, [R1+0x244] ;  /* 0x0002440001cd7983 */ /* 0x000f220000300800 */
[----:B------:R-:W-:Y:S01]  /*16cd0*/  IMAD.MOV.U32 R90, RZ, RZ, R116 ;  /* 0x000000ffff5a7224 */ /* 0x000fe200078e0074 */
[----:B------:R-:W-:-:S02]  /*16ce0*/  MOV R86, R117 ;  /* 0x0000007500567202 */ /* 0x000fc40000000f00 */
[----:B------:R-:W4:Y:S01]  /*16cf0*/  LDL.LU R206, [R1+0x248] ;  /* 0x0002480001ce7983 */ /* 0x000f220000300800 */
[C---:B------:R-:W-:Y:S03]  /*16d00*/  HMMA.1688.F32.TF32 R148, R160.reuse, R84, R148 ;  /* 0x00000054a094723c */ /* 0x040fe60000081094 */
[----:B------:R-:W4:Y:S05]  /*16d10*/  LDL.LU R207, [R1+0x24c] ;  /* 0x00024c0001cf7983 */ /* 0x000f2a0000300800 */
[C---:B------:R-:W-:Y:S08]  /*16d20*/  HMMA.1688.F32.TF32 R152, R160.reuse, R88, R152 ;  /* 0x00000058a098723c */ /* 0x040ff00000081098 */
[C---:B------:R-:W-:Y:S08]  /*16d30*/  HMMA.1688.F32.TF32 R156, R160.reuse, R92, R156 ;  /* 0x0000005ca09c723c */ /* 0x040ff0000008109c */
[----:B------:R-:W-:Y:S08]  /*16d40*/  HMMA.1688.F32.TF32 R160, R160, R96, R232 ;  /* 0x00000060a0a0723c */ /* 0x000ff000000810e8 */
[C---:B------:R-:W-:Y:S01]  /*16d50*/  HMMA.1688.F32.TF32 R232, R236.reuse, R68, R196 ;  /* 0x00000044ece8723c */ /* 0x040fe200000810c4 */
[----:B------:R-:W4:Y:S04]  /*16d60*/  LDL.LU R196, [R1+0x120] ;  /* 0x0001200001c47983 */ /* 0x000f280000300800 */
[----:B------:R-:W4:Y:S03]  /*16d70*/  LDL.LU R197, [R1+0x124] ;  /* 0x0001240001c57983 */ /* 0x000f260000300800 */
[C---:B---3--:R-:W-:Y:S08]  /*16d80*/  HMMA.1688.F32.TF32 R124, R236.reuse, R84, R120 ;  /* 0x00000054ec7c723c */ /* 0x048ff00000081078 */
[C---:B--2---:R-:W-:Y:S08]  /*16d90*/  HMMA.1688.F32.TF32 R208, R236.reuse, R88, R208 ;  /* 0x00000058ecd0723c */ /* 0x044ff000000810d0 */
[----:B------:R-:W-:Y:S08]  /*16da0*/  HMMA.1688.F32.TF32 R240, R236, R92, R240 ;  /* 0x0000005cecf0723c */ /* 0x000ff000000810f0 */
[----:B------:R-:W-:-:S02]  /*16db0*/  IMAD.MOV.U32 R116, RZ, RZ, R126 ;  /* 0x000000ffff747224 */ /* 0x000fc400078e007e */
[----:B------:R-:W-:-:S06]  /*16dc0*/  IMAD.MOV.U32 R117, RZ, RZ, R127 ;  /* 0x000000ffff757224 */ /* 0x000fcc00078e007f */
[----:B------:R-:W-:Y:S01]  /*16dd0*/  IMAD.MOV.U32 R120, RZ, RZ, R210 ;  /* 0x000000ffff787224 */ /* 0x000fe200078e00d2 */
[----:B------:R-:W-:Y:S01]  /*16de0*/  MOV R127, R209 ;  /* 0x000000d1007f7202 */ /* 0x000fe20000000f00 */
[----:B------:R-:W-:Y:S02]  /*16df0*/  IMAD.MOV.U32 R121, RZ, RZ, R211 ;  /* 0x000000ffff797224 */ /* 0x000fe400078e00d3 */
[----:B------:R-:W-:Y:S01]  /*16e00*/  IMAD.MOV.U32 R126, RZ, RZ, R208 ;  /* 0x000000ffff7e7224 */ /* 0x000fe200078e00d0 */
[----:B------:R-:W2:Y:S04]  /*16e10*/  LDL.LU.64 R210, [R1+0xe88] ;  /* 0x000e880001d27983 */ /* 0x000ea80000300a00 */
[----:B------:R-:W2:Y:S01]  /*16e20*/  LDL.LU.64 R208, [R1+0xe80] ;  /* 0x000e800001d07983 */ /* 0x000ea20000300a00 */
[----:B------:R-:W-:Y:S01]  /*16e30*/  IMAD.MOV.U32 R135, RZ, RZ, R242 ;  /* 0x000000ffff877224 */ /* 0x000fe200078e00f2 */
[----:B------:R-:W-:Y:S01]  /*16e40*/  MOV R95, R241 ;  /* 0x000000f1005f7202 */ /* 0x000fe20000000f00 */
[----:B------:R-:W-:-:S02]  /*16e50*/  IMAD.MOV.U32 R143, RZ, RZ, R243 ;  /* 0x000000ffff8f7224 */ /* 0x000fc400078e00f3 */
[----:B------:R-:W-:Y:S01]  /*16e60*/  IMAD.MOV.U32 R94, RZ, RZ, R240 ;  /* 0x000000ffff5e7224 */ /* 0x000fe200078e00f0 */
[----:B------:R-:W3:Y:S04]  /*16e70*/  LDL.LU.64 R242, [R1+0xe78] ;  /* 0x000e780001f27983 */ /* 0x000ee80000300a00 */
[----:B------:R-:W3:Y:S01]  /*16e80*/  LDL.LU.64 R240, [R1+0xe70] ;  /* 0x000e700001f07983 */ /* 0x000ee20000300a00 */
[----:B------:R-:W-:Y:S01]  /*16e90*/  IMAD.MOV.U32 R122, RZ, RZ, R124 ;  /* 0x000000ffff7a7224 */ /* 0x000fe200078e007c */
[----:B------:R-:W-:Y:S01]  /*16ea0*/  MOV R123, R125 ;  /* 0x0000007d007b7202 */ /* 0x000fe20000000f00 */
[----:B----4-:R-:W-:Y:S02]  /*16eb0*/  IMAD.MOV.U32 R198, RZ, RZ, R252 ;  /* 0x000000ffffc67224 */ /* 0x010fe400078e00fc */
[----:B------:R-:W-:Y:S01]  /*16ec0*/  IMAD.MOV.U32 R199, RZ, RZ, R2 ;  /* 0x000000ffffc77224 */ /* 0x000fe200078e0002 */
[----:B---3--:R-:W-:Y:S01]  /*16ed0*/  HMMA.1688.F32.TF32 R236, R236, R96, R240 ;  /* 0x00000060ecec723c */ /* 0x008fe200000810f0 */
[----:B------:R-:W-:Y:S04]  /*16ee0*/  LDS R240, [R0+0x18500] ;  /* 0x0185000000f07984 */ /* 0x000fe80000000800 */
[----:B------:R-:W-:Y:S04]  /*16ef0*/  LDS R242, [R0+0x1a500] ;  /* 0x01a5000000f27984 */ /* 0x000fe80000000800 */
[----:B------:R-:W-:Y:S04]  /*16f00*/  LDS R241, [R3+0x18500] ;  /* 0x0185000003f17984 */ /* 0x000fe80000000800 */
[----:B------:R-:W-:Y:S11]  /*16f10*/  LDS R243, [R3+0x1a500] ;  /* 0x01a5000003f37984 */ /* 0x000ff60000000800 */
[----:B------:R-:W-:Y:S01]  /*16f20*/  IMAD.MOV.U32 R130, RZ, RZ, R236 ;  /* 0x000000ffff827224 */ /* 0x000fe200078e00ec */
[----:B------:R-:W-:Y:S01]  /*16f30*/  MOV R131, R237 ;  /* 0x000000ed00837202 */ /* 0x000fe20000000f00 */
[----:B------:R-:W-:Y:S01]  /*16f40*/  IMAD.MOV.U32 R124, RZ, RZ, R238 ;  /* 0x000000ffff7c7224 */ /* 0x000fe200078e00ee */
[----:B------:R-:W-:Y:S01]  /*16f50*/  LDS R236, [R0+0x18400] ;  /* 0x0184000000ec7984 */ /* 0x000fe20000000800 */
[----:B------:R-:W-:-:S03]  /*16f60*/  IMAD.MOV.U32 R125, RZ, RZ, R239 ;  /* 0x000000ffff7d7224 */ /* 0x000fc600078e00ef */
[----:B------:R-:W-:Y:S04]  /*16f70*/  LDS R238, [R0+0x1a400] ;  /* 0x01a4000000ee7984 */ /* 0x000fe80000000800 */
[----:B------:R-:W-:Y:S04]  /*16f80*/  LDS R237, [R3+0x18400] ;  /* 0x0184000003ed7984 */ /* 0x000fe80000000800 */
[----:B------:R-:W1:Y:S02]  /*16f90*/  LDS R239, [R3+0x1a400] ;  /* 0x01a4000003ef7984 */ /* 0x000e640000000800 */
[C---:B-1----:R-:W-:Y:S08]  /*16fa0*/  HMMA.1688.F32.TF32 R204, R236.reuse, R68, R204 ;  /* 0x00000044eccc723c */ /* 0x042ff000000810cc */
[C---:B------:R-:W-:Y:S08]  /*16fb0*/  HMMA.1688.F32.TF32 R200, R236.reuse, R72, R200 ;  /* 0x00000048ecc8723c */ /* 0x040ff000000810c8 */
[C---:B------:R-:W-:Y:S08]  /*16fc0*/  HMMA.1688.F32.TF32 R196, R236.reuse, R76, R196 ;  /* 0x0000004cecc4723c */ /* 0x040ff000000810c4 */
[C---:B------:R-:W-:Y:S01]  /*16fd0*/  HMMA.1688.F32.TF32 R244, R236.reuse, R80, R244 ;  /* 0x00000050ecf4723c */ /* 0x040fe200000810f4 */
[----:B------:R-:W-:Y:S07]  /*16fe0*/  STL.64 [R1+0x1f0], R204 ;  /* 0x0001f0cc01007387 */ /* 0x000fee0000100a00 */
[----:B------:R-:W-:Y:S01]  /*16ff0*/  HMMA.1688.F32.TF32 R248, R236, R84, R248 ;  /* 0x00000054ecf8723c */ /* 0x000fe200000810f8 */
        /* <DEDUP_REMOVED lines=9> */
[----:B-1----:R-:W2:Y:S04]  /*17090*/  LDL.LU.64 R198, [R1+0xe48] ;  /* 0x000e480001c67983 */ /* 0x002ea80000300a00 */
[----:B------:R-:W2:Y:S04]  /*170a0*/  LDL.LU.64 R196, [R1+0xe40] ;  /* 0x000e400001c47983 */ /* 0x000ea80000300a00 */
[----:B------:R-:W-:Y:S04]  /*170b0*/  STL.64 [R1+0x1c0], R244 ;  /* 0x0001c0f401007387 */ /* 0x000fe80000100a00 */
[----:B------:R1:W-:Y:S04]  /*170c0*/  STL.64 [R1+0x1c8], R246 ;  /* 0x0001c8f601007387 */ /* 0x0003e80000100a00 */
[----:B-1----:R-:W2:Y:S04]  /*170d0*/  LDL.LU.64 R246, [R1+0xe38] ;  /* 0x000e380001f67983 */ /* 0x002ea80000300a00 */
[----:B------:R-:W2:Y:S04]  /*170e0*/  LDL.LU.64 R244, [R1+0xe30] ;  /* 0x000e300001f47983 */ /* 0x000ea80000300a00 */
[----:B------:R-:W-:Y:S04]  /*170f0*/  STL.64 [R1+0x1b0], R248 ;  /* 0x0001b0f801007387 */ /* 0x000fe80000100a00 */
[----:B------:R1:W-:Y:S04]  /*17100*/  STL.64 [R1+0x1b8], R250 ;  /* 0x0001b8fa01007387 */ /* 0x0003e80000100a00 */
[----:B-1----:R-:W3:Y:S04]  /*17110*/  LDL.LU.64 R250, [R1+0xe28] ;  /* 0x000e280001fa7983 */ /* 0x002ee80000300a00 */
[----:B------:R-:W3:Y:S01]  /*17120*/  LDL.LU.64 R248, [R1+0xe20] ;  /* 0x000e200001f87983 */ /* 0x000ee20000300a00 */
[----:B----4-:R-:W-:Y:S08]  /*17130*/  HMMA.1688.F32.TF32 R200, R240, R68, R200 ;  /* 0x00000044f0c8723c */ /* 0x010ff000000810c8 */
[C---:B--2---:R-:W-:Y:S08]  /*17140*/  HMMA.1688.F32.TF32 R244, R236.reuse, R92, R244 ;  /* 0x0000005cecf4723c */ /* 0x044ff000000810f4 */
[C---:B---3--:R-:W-:Y:S08]  /*17150*/  HMMA.1688.F32.TF32 R248, R236.reuse, R88, R248 ;  /* 0x00000058ecf8723c */ /* 0x048ff000000810f8 */
[----:B------:R-:W-:Y:S08]  /*17160*/  HMMA.1688.F32.TF32 R236, R236, R96, R196 ;  /* 0x00000060ecec723c */ /* 0x000ff000000810c4 */
[C---:B------:R-:W-:Y:S07]  /*17170*/  HMMA.1688.F32.TF32 R196, R240.reuse, R72, R204 ;  /* 0x00000048f0c4723c */ /* 0x040fee00000810cc */
[----:B------:R-:W-:Y:S04]  /*17180*/  STL.64 [R1+0x1a0], R248 ;  /* 0x0001a0f801007387 */ /* 0x000fe80000100a00 */
[----:B------:R-:W-:Y:S04]  /*17190*/  STL.64 [R1+0x1a8], R250 ;  /* 0x0001a8fa01007387 */ /* 0x000fe80000100a00 */
[----:B------:R-:W-:Y:S04]  /*171a0*/  STL.64 [R1+0x190], R244 ;  /* 0x000190f401007387 */ /* 0x000fe80000100a00 */
[----:B------:R-:W-:Y:S04]  /*171b0*/  STL.64 [R1+0x198], R246 ;  /* 0x000198f601007387 */ /* 0x000fe80000100a00 */
[----:B------:R-:W-:Y:S04]  /*171c0*/  STL.64 [R1+0x180], R236 ;  /* 0x000180ec01007387 */ /* 0x000fe80000100a00 */
[----:B------:R-:W-:Y:S04]  /*171d0*/  STL.64 [R1+0x188], R238 ;  /* 0x000188ee01007387 */ /* 0x000fe80000100a00 */
[----:B------:R-:W-:Y:S04]  /*171e0*/  STL.64 [R1+0x170], R200 ;  /* 0x000170c801007387 */ /* 0x000fe80000100a00 */
[----:B------:R1:W-:Y:S02]  /*171f0*/  STL.64 [R1+0x178], R202 ;  /* 0x000178ca01007387 */ /* 0x0003e40000100a00 */
[----:B-1----:R-:W-:Y:S01]  /*17200*/  HMMA.1688.F32.TF32 R200, R240, R76, R208 ;  /* 0x0000004cf0c8723c */ /* 0x002fe200000810d0 */
[----:B------:R-:W-:Y:S01]  /*17210*/  IMAD.MOV.U32 R207, RZ, RZ, R196 ;  /* 0x000000ffffcf7224 */ /* 0x000fe200078e00c4 */
[----:B------:R-:W-:Y:S01]  /*17220*/  MOV R206, R197 ;  /* 0x000000c500ce7202 */ /* 0x000fe20000000f00 */
[----:B------:R-:W-:-:S02]  /*17230*/  IMAD.MOV.U32 R205, RZ, RZ, R198 ;  /* 0x000000ffffcd7224 */ /* 0x000fc400078e00c6 */
[----:B------:R-:W-:-:S03]  /*17240*/  IMAD.MOV.U32 R204, RZ, RZ, R199 ;  /* 0x000000ffffcc7224 */ /* 0x000fc600078e00c7 */
[----:B------:R-:W-:Y:S01]  /*17250*/  HMMA.1688.F32.TF32 R196, R240, R80, R212 ;  /* 0x00000050f0c4723c */ /* 0x000fe200000810d4 */
[----:B------:R-:W-:Y:S01]  /*17260*/  LOP3.LUT R239, R0, 0x20, RZ, 0x3c, !PT ;  /* 0x0000002000ef7812 */ /* 0x000fe200078e3cff */
[----:B------:R-:W-:Y:S04]  /*17270*/  STL [R1+0xda8], R204 ;  /* 0x000da8cc01007387 */ /* 0x000fe80000100800 */
[----:B------:R-:W-:Y:S04]  /*17280*/  STL [R1+0xda4], R205 ;  /* 0x000da4cd01007387 */ /* 0x000fe80000100800 */
[----:B------:R-:W-:Y:S04]  /*17290*/  STL [R1+0xda0], R206 ;  /* 0x000da0ce01007387 */ /* 0x000fe80000100800 */
[----:B------:R-:W-:Y:S04]  /*172a0*/  STL [R1+0xd9c], R207 ;  /* 0x000d9ccf01007387 */ /* 0x000fe80000100800 */
        /* <DEDUP_REMOVED lines=17> */
[----:B------:R-:W-:Y:S08]  /*173c0*/  HMMA.1688.F32.TF32 R196, R240, R88, R220 ;  /* 0x00000058f0c4723c */ /* 0x000ff000000810dc */
[----:B-1----:R-:W-:Y:S11]  /*173d0*/  HMMA.1688.F32.TF32 R32, R200, R72, R32 ;  /* 0x00000048c820723c */ /* 0x002ff60000081020 */
[----:B------:R-:W-:Y:S05]  /*173e0*/  @!UPT UIADD3 URZ, URZ, URZ, URZ ;  /* 0x0000003f3f3ff290 */ /* 0x000fea000fffe03f */
[----:B------:R-:W-:Y:S01]  /*173f0*/  IMAD.MOV.U32 R219, RZ, RZ, R196 ;  /* 0x000000ffffdb7224 */ /* 0x000fe200078e00c4 */
[----:B------:R-:W-:Y:S01]  /*17400*/  MOV R218, R197 ;  /* 0x000000c500da7202 */ /* 0x000fe20000000f00 */
[----:B------:R-:W-:Y:S02]  /*17410*/  IMAD.MOV.U32 R217, RZ, RZ, R198 ;  /* 0x000000ffffd97224 */ /* 0x000fe400078e00c6 */
[----:B------:R-:W-:Y:S02]  /*17420*/  IMAD.MOV.U32 R216, RZ, RZ, R199 ;  /* 0x000000ffffd87224 */ /* 0x000fe400078e00c7 */
[----:B------:R-:W-:Y:S07]  /*17430*/  HMMA.1688.F32.TF32 R196, R240, R92, R224 ;  /* 0x0000005cf0c4723c */ /* 0x000fee00000810e0 */
[----:B------:R-:W-:Y:S01]  /*17440*/  IMAD.MOV.U32 R227, RZ, RZ, R32 ;  /* 0x000000ffffe37224 */ /* 0x000fe200078e0020 */
[----:B------:R-:W-:Y:S01]  /*17450*/  MOV R226, R33 ;  /* 0x0000002100e27202 */ /* 0x000fe20000000f00 */
[----:B------:R-:W-:-:S02]  /*17460*/  IMAD.MOV.U32 R225, RZ, RZ, R34 ;  /* 0x000000ffffe17224 */ /* 0x000fc400078e0022 */
[----:B------:R-:W-:Y:S02]  /*17470*/  IMAD.MOV.U32 R224, RZ, RZ, R35 ;  /* 0x000000ffffe07224 */ /* 0x000fe400078e0023 */
[C---:B------:R-:W-:Y:S08]  /*17480*/  HMMA.1688.F32.TF32 R32, R200.reuse, R76, R40 ;  /* 0x0000004cc820723c */ /* 0x040ff00000081028 */
[----:B------:R-:W-:Y:S03]  /*17490*/  HMMA.1688.F32.TF32 R204, R200, R68, R64 ;  /* 0x00000044c8cc723c */ /* 0x000fe60000081040 */
[----:B------:R-:W-:Y:S01]  /*174a0*/  IMAD.MOV.U32 R2, RZ, RZ, R196 ;  /* 0x000000ffff027224 */ /* 0x000fe200078e00c4 */
[----:B------:R-:W-:Y:S01]  /*174b0*/  MOV R238, R197 ;  /* 0x000000c500ee7202 */ /* 0x000fe20000000f00 */
[----:B------:R-:W-:-:S02]  /*174c0*/  IMAD.MOV.U32 R237, RZ, RZ, R198 ;  /* 0x000000ffffed7224 */ /* 0x000fc400078e00c6 */
[----:B------:R-:W-:Y:S02]  /*174d0*/  IMAD.MOV.U32 R236, RZ, RZ, R199 ;  /* 0x000000ffffec7224 */ /* 0x000fe400078e00c7 */
[----:B------:R-:W-:Y:S07]  /*174e0*/  HMMA.1688.F32.TF32 R196, R240, R96, R228 ;  /* 0x00000060f0c4723c */ /* 0x000fee00000810e4 */
[----:B------:R-:W-:Y:S01]  /*174f0*/  IMAD.MOV.U32 R243, RZ, RZ, R32 ;  /* 0x000000fffff37224 */ /* 0x000fe200078e0020 */
[----:B------:R-:W-:Y:S01]  /*17500*/  MOV R242, R33 ;  /* 0x0000002100f27202 */ /* 0x000fe20000000f00 */
[----:B------:R-:W-:-:S02]  /*17510*/  IMAD.MOV.U32 R241, RZ, RZ, R34 ;  /* 0x000000fffff17224 */ /* 0x000fc400078e0022 */
[----:B------:R-:W-:Y:S02]  /*17520*/  IMAD.MOV.U32 R240, RZ, RZ, R35 ;  /* 0x000000fffff07224 */ /* 0x000fe400078e0023 */
[C---:B------:R-:W-:Y:S02]  /*17530*/  HMMA.1688.F32.TF32 R32, R200.reuse, R80, R44 ;  /* 0x00000050c820723c */ /* 0x040fe4000008102c */
[----:B------:R-:W-:Y:S01]  /*17540*/  IMAD.MOV.U32 R67, RZ, RZ, R204 ;  /* 0x000000ffff437224 */ /* 0x000fe200078e00cc */
[----:B------:R-:W-:Y:S01]  /*17550*/  MOV R66, R205 ;  /* 0x000000cd00427202 */ /* 0x000fe20000000f00 */
[----:B------:R-:W-:Y:S02]  /*17560*/  IMAD.MOV.U32 R65, RZ, RZ, R206 ;  /* 0x000000ffff417224 */ /* 0x000fe400078e00ce */
[----:B------:R-:W-:Y:S11]  /*17570*/  IMAD.MOV.U32 R64, RZ, RZ, R207 ;  /* 0x000000ffff407224 */ /* 0x000ff600078e00cf */
[----:B------:R-:W-:Y:S07]  /*17580*/  @!UPT UIADD3 URZ, URZ, URZ, URZ ;  /* 0x0000003f3f3ff290 */ /* 0x000fee000fffe03f */
[----:B------:R-:W-:Y:S01]  /*17590*/  IMAD.MOV.U32 R204, RZ, RZ, R32 ;  /* 0x000000ffffcc7224 */ /* 0x000fe200078e0020 */
[----:B------:R-:W-:Y:S01]  /*175a0*/  MOV R205, R33 ;  /* 0x0000002100cd7202 */ /* 0x000fe20000000f00 */
[----:B------:R-:W-:Y:S02]  /*175b0*/  IMAD.MOV.U32 R206, RZ, RZ, R34 ;  /* 0x000000ffffce7224 */ /* 0x000fe400078e0022 */
[----:B------:R-:W-:Y:S02]  /*175c0*/  IMAD.MOV.U32 R207, RZ, RZ, R35 ;  /* 0x000000ffffcf7224 */ /* 0x000fe400078e0023 */
[----:B------:R-:W-:Y:S01]  /*175d0*/  HMMA.1688.F32.TF32 R32, R200, R84, R48 ;  /* 0x00000054c820723c */ /* 0x000fe20000081030 */
[----:B------:R1:W-:Y:S04]  /*175e0*/  STL [R1+0xdb8], R208 ;  /* 0x000db8d001007387 */ /* 0x0003e80000100800 */
[----:B------:R2:W-:Y:S04]  /*175f0*/  STL [R1+0xdb4], R209 ;  /* 0x000db4d101007387 */ /* 0x0005e80000100800 */
[----:B------:R3:W-:Y:S04]  /*17600*/  STL [R1+0xdb0], R210 ;  /* 0x000db0d201007387 */ /* 0x0007e80000100800 */
[----:B------:R4:W-:Y:S11]  /*17610*/  STL [R1+0xdac], R211 ;  /* 0x000dacd301007387 */ /* 0x0009f60000100800 */
[----:B-1----:R-:W-:Y:S01]  /*17620*/  IMAD.MOV.U32 R208, RZ, RZ, R32 ;  /* 0x000000ffffd07224 */ /* 0x002fe200078e0020 */
[----:B--2---:R-:W-:Y:S01]  /*17630*/  MOV R209, R33 ;  /* 0x0000002100d17202 */ /* 0x004fe20000000f00 */
[----:B---3--:R-:W-:-:S02]  /*17640*/  IMAD.MOV.U32 R210, RZ, RZ, R34 ;  /* 0x000000ffffd27224 */ /* 0x008fc400078e0022 */
[----:B----4-:R-:W-:Y:S02]  /*17650*/  IMAD.MOV.U32 R211, RZ, RZ, R35 ;  /* 0x000000ffffd37224 */ /* 0x010fe400078e0023 */
[----:B------:R-:W-:Y:S01]  /*17660*/  HMMA.1688.F32.TF32 R32, R200, R88, R52 ;  /* 0x00000058c820723c */ /* 0x000fe20000081034 */
[----:B------:R-:W-:Y:S01]  /*17670*/  IMAD.MOV.U32 R223, RZ, RZ, R196 ;  /* 0x000000ffffdf7224 */ /* 0x000fe200078e00c4 */
[----:B------:R-:W-:Y:S01]  /*17680*/  MOV R222, R197 ;  /* 0x000000c500de7202 */ /* 0x000fe20000000f00 */
[----:B------:R-:W-:Y:S01]  /*17690*/  IMAD.MOV.U32 R221, RZ, RZ, R198 ;  /* 0x000000ffffdd7224 */ /* 0x000fe200078e00c6 */
[----:B------:R-:W-:Y:S01]  /*176a0*/  LDS R196, [R0+0x18700] ;  /* 0x0187000000c47984 */ /* 0x000fe20000000800 */
[----:B------:R-:W-:-:S03]  /*176b0*/  IMAD.MOV.U32 R220, RZ, RZ, R199 ;  /* 0x000000ffffdc7224 */ /* 0x000fc600078e00c7 */
[----:B------:R-:W-:Y:S04]  /*176c0*/  LDS R198, [R0+0x1a700] ;  /* 0x01a7000000c67984 */ /* 0x000fe80000000800 */
[----:B------:R-:W-:Y:S04]  /*176d0*/  LDS R197, [R239+0x18700] ;  /* 0x01870000efc57984 */ /* 0x000fe80000000800 */
[----:B------:R-:W1:Y:S08]  /*176e0*/  LDS R199, [R239+0x1a700] ;  /* 0x01a70000efc77984 */ /* 0x000e700000000800 */
        /* <DEDUP_REMOVED lines=12> */
[C---:B-1----:R-:W-:Y:S08]  /*177b0*/  HMMA.1688.F32.TF32 R248, R196.reuse, R72, R8 ;  /* 0x00000048c4f8723c */ /* 0x042ff00000081008 */
[C---:B------:R-:W-:Y:S08]  /*177c0*/  HMMA.1688.F32.TF32 R244, R196.reuse, R76, R12 ;  /* 0x0000004cc4f4723c */ /* 0x040ff0000008100c */
        /* <DEDUP_REMOVED lines=8> */
[----:B------:R-:W1:Y:S01]  /*17850*/  LDS R35, [R239+0x1e000] ;  /* 0x01e00000ef237984 */ /* 0x000e620000000800 */
[C---:B------:R-:W-:Y:S03]  /*17860*/  HMMA.1688.F32.TF32 R20, R196.reuse, R84, R20 ;  /* 0x00000054c414723c */ /* 0x040fe60000081014 */
[----:B------:R-:W-:Y:S04]  /*17870*/  STL.64 [R1+0xd10], R250 ;  /* 0x000d10fa01007387 */ /* 0x000fe80000100a00 */
[----:B------:R-:W-:Y:S01]  /*17880*/  STL.64 [R1+0xd08], R248 ;  /* 0x000d08f801007387 */ /* 0x000fe20000100a00 */
[C---:B------:R-:W-:Y:S03]  /*17890*/  HMMA.1688.F32.TF32 R24, R196.reuse, R88, R24 ;  /* 0x00000058c418723c */ /* 0x040fe60000081018 */
[----:B------:R-:W-:Y:S04]  /*178a0*/  STL.64 [R1+0xd20], R246 ;  /* 0x000d20f601007387 */ /* 0x000fe80000100a00 */
[----:B------:R-:W-:Y:S01]  /*178b0*/  STL.64 [R1+0xd18], R244 ;  /* 0x000d18f401007387 */ /* 0x000fe20000100a00 */
[C---:B------:R-:W-:Y:S03]  /*178c0*/  HMMA.1688.F32.TF32 R28, R196.reuse, R92, R28 ;  /* 0x0000005cc41c723c */ /* 0x040fe6000008101c */
[----:B------:R-:W-:Y:S04]  /*178d0*/  STL.64 [R1+0xd30], R18 ;  /* 0x000d301201007387 */ /* 0x000fe80000100a00 */
[----:B------:R1:W-:Y:S01]  /*178e0*/  STL.64 [R1+0xd28], R16 ;  /* 0x000d281001007387 */ /* 0x0003e20000100a00 */
[----:B------:R-:W-:Y:S01]  /*178f0*/  HMMA.1688.F32.TF32 R36, R196, R96, R36 ;  /* 0x00000060c424723c */ /* 0x000fe20000081024 */
        /* <DEDUP_REMOVED lines=8> */
[----:B------:R-:W-:Y:S01]  /*17980*/  MOV R41, R123 ;  /* 0x0000007b00297202 */ /* 0x000fe20000000f00 */
[----:B------:R-:W-:Y:S02]  /*17990*/  IMAD.MOV.U32 R40, RZ, RZ, R122 ;  /* 0x000000ffff287224 */ /* 0x000fe400078e007a */
[----:B------:R-:W-:Y:S01]  /*179a0*/  IMAD.MOV.U32 R42, RZ, RZ, R116 ;  /* 0x000000ffff2a7224 */ /* 0x000fe200078e0074 */
[C---:B-1----:R-:W-:Y:S01]  /*179b0*/  HMMA.1688.F32.TF32 R16, R32.reuse, R70, R100 ;  /* 0x000000462010723c */ /* 0x042fe20000081064 */
[----:B------:R-:W-:Y:S04]  /*179c0*/  STL.64 [R1+0xd40], R22 ;  /* 0x000d401601007387 */ /* 0x000fe80000100a00 */
[----:B------:R1:W-:Y:S04]  /*179d0*/  STL.64 [R1+0xd38], R20 ;  /* 0x000d381401007387 */ /* 0x0003e80000100a00 */
[----:B------:R-:W-:Y:S04]  /*179e0*/  STL.64 [R1+0xd50], R26 ;  /* 0x000d501a01007387 */ /* 0x000fe80000100a00 */
[----:B------:R2:W-:Y:S04]  /*179f0*/  STL.64 [R1+0xd48], R24 ;  /* 0x000d481801007387 */ /* 0x0005e80000100a00 */
[----:B------:R-:W-:Y:S01]  /*17a00*/  STL.64 [R1+0xd60], R30 ;  /* 0x000d601e01007387 */ /* 0x000fe20000100a00 */
[C---:B-1----:R-:W-:Y:S03]  /*17a10*/  HMMA.1688.F32.TF32 R20, R32.reuse, R78, R108 ;  /* 0x0000004e2014723c */ /* 0x042fe6000008106c */
[----:B------:R-:W-:Y:S04]  /*17a20*/  STL.64 [R1+0xd58], R28 ;  /* 0x000d581c01007387 */ /* 0x000fe80000100a00 */
[----:B------:R-:W-:Y:S01]  /*17a30*/  STL.64 [R1+0xd70], R38 ;  /* 0x000d702601007387 */ /* 0x000fe20000100a00 */
[----:B--2---:R-:W-:Y:S03]  /*17a40*/  HMMA.1688.F32.TF32 R24, R32, R74, R104 ;  /* 0x0000004a2018723c */ /* 0x004fe60000081068 */
[----:B------:R-:W-:Y:S04]  /*17a50*/  STL.64 [R1+0xd68], R36 ;  /* 0x000d682401007387 */ /* 0x000fe80000100a00 */
[----:B------:R-:W-:Y:S04]  /*17a60*/  STL.64 [R1+0x230], R16 ;  /* 0x0002301001007387 */ /* 0x000fe80000100a00 */
[----:B------:R1:W-:Y:S01]  /*17a70*/  STL.64 [R1+0x238], R18 ;  /* 0x0002381201007387 */ /* 0x0003e20000100a00 */
        /* <DEDUP_REMOVED lines=8> */
[----:B-1----:R-:W-:Y:S01]  /*17b00*/  HMMA.1688.F32.TF32 R16, R32, R82, R112 ;  /* 0x000000522010723c */ /* 0x002fe20000081070 */
[----:B------:R-:W-:Y:S04]  /*17b10*/  STL.64 [R1+0x220], R24 ;  /* 0x0002201801007387 */ /* 0x000fe80000100a00 */
[----:B------:R-:W-:Y:S04]  /*17b20*/  STL.64 [R1+0x228], R26 ;  /* 0x0002281a01007387 */ /* 0x000fe80000100a00 */
[----:B------:R1:W-:Y:S04]  /*17b30*/  STL.64 [R1+0x210], R20 ;  /* 0x0002101401007387 */ /* 0x0003e80000100a00 */
[----:B------:R2:W-:Y:S04]  /*17b40*/  STL.64 [R1+0x218], R22 ;  /* 0x0002181601007387 */ /* 0x0005e80000100a00 */
[----:B------:R-:W3:Y:S01]  /*17b50*/  LDL.LU R130, [R1+0xe18] ;  /* 0x000e180001827983 */ /* 0x000ee20000300800 */
[----:B------:R-:W-:Y:S01]  /*17b60*/  IMAD.MOV.U32 R203, RZ, RZ, R99 ;  /* 0x000000ffffcb7224 */ /* 0x000fe200078e0063 */
[----:B------:R-:W-:Y:S01]  /*17b70*/  HMMA.1688.F32.TF32 R4, R196, R68, R4 ;  /* 0x00000044c404723c */ /* 0x000fe20000081004 */
[----:B------:R-:W-:Y:S01]  /*17b80*/  IMAD.MOV.U32 R248, RZ, RZ, R90 ;  /* 0x000000fffff87224 */ /* 0x000fe200078e005a */
[----:B------:R-:W-:Y:S01]  /*17b90*/  MOV R249, R86 ;  /* 0x0000005600f97202 */ /* 0x000fe20000000f00 */
[----:B------:R-:W-:Y:S01]  /*17ba0*/  IMAD.MOV.U32 R250, RZ, RZ, R87 ;  /* 0x000000fffffa7224 */ /* 0x000fe200078e0057 */
[----:B------:R-:W-:Y:S04]  /*17bb0*/  STL.64 [R1+0x200], R16 ;  /* 0x0002001001007387 */ /* 0x000fe80000100a00 */
[----:B------:R-:W-:Y:S04]  /*17bc0*/  STL.64 [R1+0x208], R18 ;  /* 0x0002081201007387 */ /* 0x000fe80000100a00 */
        /* <DEDUP_REMOVED lines=15> */
[----:B------:R-:W3:Y:S04]  /*17cc0*/  LDL.LU R244, [R1] ;  /* 0x0000000001f47983 */ /* 0x000ee80000300800 */
[----:B------:R-:W3:Y:S04]  /*17cd0*/  LDL.LU R245, [R1+0x4] ;  /* 0x0000040001f57983 */ /* 0x000ee80000300800 */
[----:B------:R-:W3:Y:S04]  /*17ce0*/  LDL.LU R246, [R1+0x8] ;  /* 0x0000080001f67983 */ /* 0x000ee80000300800 */
[----:B------:R-:W3:Y:S01]  /*17cf0*/  LDL.LU R247, [R1+0xc] ;  /* 0x00000c0001f77983 */ /* 0x000ee20000300800 */
[----:B------:R-:W-:-:S03]  /*17d00*/  IMAD.MOV.U32 R251, RZ, RZ, R91 ;  /* 0x000000fffffb7224 */ /* 0x000fc600078e005b */
[----:B------:R-:W3:Y:S04]  /*17d10*/  LDL.LU R90, [R1+0xdd8] ;  /* 0x000dd800015a7983 */ /* 0x000ee80000300800 */
[----:B------:R-:W3:Y:S04]  /*17d20*/  LDL.LU R86, [R1+0xdd4] ;  /* 0x000dd40001567983 */ /* 0x000ee80000300800 */
[----:B------:R-:W3:Y:S04]  /*17d30*/  LDL.LU R87, [R1+0xdd0] ;  /* 0x000dd00001577983 */ /* 0x000ee80000300800 */
[----:B------:R-:W4:Y:S04]  /*17d40*/  LDL.LU R91, [R1+0xdcc] ;  /* 0x000dcc00015b7983 */ /* 0x000f280000300800 */
[----:B------:R-:W4:Y:S04]  /*17d50*/  LDL.LU R94, [R1+0xdc8] ;  /* 0x000dc800015e7983 */ /* 0x000f280000300800 */
[----:B------:R-:W4:Y:S04]  /*17d60*/  LDL.LU R95, [R1+0xdc4] ;  /* 0x000dc400015f7983 */ /* 0x000f280000300800 */
[----:B------:R-:W4:Y:S04]  /*17d70*/  LDL.LU R135, [R1+0xdc0] ;  /* 0x000dc00001877983 */ /* 0x000f280000300800 */
[----:B------:R-:W4:Y:S01]  /*17d80*/  LDL.LU R143, [R1+0xdbc] ;  /* 0x000dbc00018f7983 */ /* 0x000f220000300800 */
[----:B-1----:R-:W-:Y:S01]  /*17d90*/  IMAD.MOV.U32 R20, RZ, RZ, R208 ;  /* 0x000000ffff147224 */ /* 0x002fe200078e00d0 */
[----:B------:R-:W-:Y:S01]  /*17da0*/  MOV R21, R209 ;  /* 0x000000d100157202 */ /* 0x000fe20000000f00 */
[----:B--2---:R-:W-:Y:S01]  /*17db0*/  IMAD.MOV.U32 R22, RZ, RZ, R210 ;  /* 0x000000ffff167224 */ /* 0x004fe200078e00d2 */
[----:B------:R-:W-:Y:S01]  /*17dc0*/  MOV R25, R205 ;  /* 0x000000cd00197202 */ /* 0x000fe20000000f00 */
[----:B------:R-:W-:Y:S01]  /*17dd0*/  IMAD.MOV.U32 R23, RZ, RZ, R211 ;  /* 0x000000ffff177224 */ /* 0x000fe200078e00d3 */
[----:B------:R-:W-:Y:S01]  /*17de0*/  LDS R12, [R0+0x1c100] ;  /* 0x01c10000000c7984 */ /* 0x000fe20000000800 */
[----:B------:R-:W-:-:S02]  /*17df0*/  IMAD.MOV.U32 R24, RZ, RZ, R204 ;  /* 0x000000ffff187224 */ /* 0x000fc400078e00cc */
[----:B------:R-:W-:Y:S01]  /*17e00*/  IMAD.MOV.U32 R26, RZ, RZ, R206 ;  /* 0x000000ffff1a7224 */ /* 0x000fe200078e00ce */
[----:B------:R-:W-:Y:S01]  /*17e10*/  LDS R14, [R0+0x1e100] ;  /* 0x01e10000000e7984 */ /* 0x000fe20000000800 */
[----:B------:R-:W-:-:S03]  /*17e20*/  IMAD.MOV.U32 R27, RZ, RZ, R207 ;  /* 0x000000ffff1b7224 */ /* 0x000fc600078e00cf */
[----:B------:R-:W-:Y:S04]  /*17e30*/  LDS R13, [R239+0x1c100] ;  /* 0x01c10000ef0d7984 */ /* 0x000fe80000000800 */
[----:B------:R-:W1:Y:S04]  /*17e40*/  LDS R15, [R239+0x1e100] ;  /* 0x01e10000ef0f7984 */ /* 0x000e680000000800 */
[----:B------:R-:W-:Y:S04]  /*17e50*/  LDS R8, [R0+0x1c200] ;  /* 0x01c2000000087984 */ /* 0x000fe80000000800 */
[----:B------:R-:W-:Y:S04]  /*17e60*/  LDS R10, [R0+0x1e200] ;  /* 0x01e20000000a7984 */ /* 0x000fe80000000800 */
[----:B------:R-:W-:Y:S04]  /*17e70*/  LDS R9, [R239+0x1c200] ;  /* 0x01c20000ef097984 */ /* 0x000fe80000000800 */
[----:B------:R-:W2:Y:S01]  /*17e80*/  LDS R11, [R239+0x1e200] ;  /* 0x01e20000ef0b7984 */ /* 0x000ea20000000800 */
[----:B------:R-:W-:Y:S01]  /*17e90*/  IMAD.MOV.U32 R39, RZ, RZ, R224 ;  /* 0x000000ffff277224 */ /* 0x000fe200078e00e0 */
[----:B------:R-:W-:Y:S01]  /*17ea0*/  MOV R37, R226 ;  /* 0x000000e200257202 */ /* 0x000fe20000000f00 */
[----:B------:R-:W-:Y:S01]  /*17eb0*/  IMAD.MOV.U32 R38, RZ, RZ, R225 ;  /* 0x000000ffff267224 */ /* 0x000fe200078e00e1 */
[----:B------:R-:W-:Y:S01]  /*17ec0*/  MOV R29, R242 ;  /* 0x000000f2001d7202 */ /* 0x000fe20000000f00 */
        /* <DEDUP_REMOVED lines=8> */
[----:B------:R-:W-:Y:S02]  /*17f50*/  IMAD.MOV.U32 R36, RZ, RZ, R227 ;  /* 0x000000ffff247224 */ /* 0x000fe400078e00e3 */
[----:B------:R-:W-:Y:S01]  /*17f60*/  IMAD.MOV.U32 R28, RZ, RZ, R243 ;  /* 0x000000ffff1c7224 */ /* 0x000fe200078e00f3 */
[----:B------:R-:W-:Y:S01]  /*17f70*/  LDS R196, [R0+0x1c400] ;  /* 0x01c4000000c47984 */ /* 0x000fe20000000800 */
[----:B------:R-:W-:-:S02]  /*17f80*/  IMAD.MOV.U32 R30, RZ, RZ, R241 ;  /* 0x000000ffff1e7224 */ /* 0x000fc400078e00f1 */
[----:B------:R-:W-:Y:S01]  /*17f90*/  IMAD.MOV.U32 R31, RZ, RZ, R240 ;  /* 0x000000ffff1f7224 */ /* 0x000fe200078e00f0 */
[----:B------:R-:W-:Y:S04]  /*17fa0*/  LDS R198, [R0+0x1e400] ;  /* 0x01e4000000c67984 */ /* 0x000fe80000000800 */
[----:B------:R-:W-:Y:S04]  /*17fb0*/  LDS R197, [R239+0x1c400] ;  /* 0x01c40000efc57984 */ /* 0x000fe80000000800 */
[----:B------:R-:W-:Y:S01]  /*17fc0*/  LDS R199, [R239+0x1e400] ;  /* 0x01e40000efc77984 */ /* 0x000fe20000000800 */
[C---:B---3--:R-:W-:Y:S03]  /*17fd0*/  HMMA.1688.F32.TF32 R116, R32.reuse, R86, R116 ;  /* 0x000000562074723c */ /* 0x048fe60000081074 */
[----:B------:R-:W-:Y:S04]  /*17fe0*/  LDS R240, [R0+0x1c600] ;  /* 0x01c6000000f07984 */ /* 0x000fe80000000800 */
[----:B------:R-:W-:Y:S01]  /*17ff0*/  LDS R242, [R0+0x1e600] ;  /* 0x01e6000000f27984 */ /* 0x000fe20000000800 */
[C---:B----4-:R-:W-:Y:S03]  /*18000*/  HMMA.1688.F32.TF32 R120, R32.reuse, R90, R120 ;  /* 0x0000005a2078723c */ /* 0x050fe60000081078 */
[----:B------:R-:W-:Y:S04]  /*18010*/  LDS R241, [R239+0x1c600] ;  /* 0x01c60000eff17984 */ /* 0x000fe80000000800 */
[----:B------:R-:W3:Y:S08]  /*18020*/  LDS R243, [R239+0x1e600] ;  /* 0x01e60000eff37984 */ /* 0x000ef00000000800 */
[----:B------:R-:W-:Y:S04]  /*18030*/  STL.64 [R1+0xd80], R118 ;  /* 0x000d807601007387 */ /* 0x000fe80000100a00 */
[----:B------:R-:W-:Y:S04]  /*18040*/  STL.64 [R1+0xd78], R116 ;  /* 0x000d787401007387 */ /* 0x000fe80000100a00 */
[----:B------:R-:W-:Y:S04]  /*18050*/  STL.64 [R1+0xd90], R122 ;  /* 0x000d907a01007387 */ /* 0x000fe80000100a00 */
[----:B------:R4:W-:Y:S04]  /*18060*/  STL.64 [R1+0xd88], R120 ;  /* 0x000d887801007387 */ /* 0x0009e80000100a00 */
        /* <DEDUP_REMOVED lines=12> */
[----:B----4-:R-:W4:Y:S04]  /*18130*/  LDL.LU R120, [R1+0x180] ;  /* 0x0001800001787983 */ /* 0x010f280000300800 */
[----:B------:R-:W4:Y:S04]  /*18140*/  LDL.LU R121, [R1+0x184] ;  /* 0x0001840001797983 */ /* 0x000f280000300800 */
[----:B------:R-:W4:Y:S04]  /*18150*/  LDL.LU R122, [R1+0x188] ;  /* 0x00018800017a7983 */ /* 0x000f280000300800 */
[----:B------:R-:W4:Y:S01]  /*18160*/  LDL.LU R123, [R1+0x18c] ;  /* 0x00018c00017b7983 */ /* 0x000f220000300800 */
[----:B------:R-:W-:Y:S01]  /*18170*/  HMMA.1688.F32.TF32 R124, R32, R94, R124 ;  /* 0x0000005e207c723c */ /* 0x000fe2000008107c */
[----:B------:R-:W-:-:S07]  /*18180*/  IMAD.MOV.U32 R119, RZ, RZ, R220 ;  /* 0x000000ffff777224 */ /* 0x000fce00078e00dc */
        /* <DEDUP_REMOVED lines=8> */
[----:B------:R-:W-:Y:S08]  /*18210*/  HMMA.1688.F32.TF32 R160, R12, R98, R160 ;  /* 0x000000620ca0723c */ /* 0x000ff000000810a0 */
[C---:B--2---:R-:W-:Y:S08]  /*18220*/  HMMA.1688.F32.TF32 R164, R8.reuse, R70, R164 ;  /* 0x0000004608a4723c */ /* 0x044ff000000810a4 */
[C---:B------:R-:W-:Y:S08]  /*18230*/  HMMA.1688.F32.TF32 R168, R8.reuse, R74, R168 ;  /* 0x0000004a08a8723c */ /* 0x040ff000000810a8 */
[C---:B------:R-:W-:Y:S08]  /*18240*/  HMMA.1688.F32.TF32 R172, R8.reuse, R78, R172 ;  /* 0x0000004e08ac723c */ /* 0x040ff000000810ac */
[C---:B------:R-:W-:Y:S08]  /*18250*/  HMMA.1688.F32.TF32 R176, R8.reuse, R82, R176 ;  /* 0x0000005208b0723c */ /* 0x040ff000000810b0 */
[C---:B------:R-:W-:Y:S08]  /*18260*/  HMMA.1688.F32.TF32 R180, R8.reuse, R86, R180 ;  /* 0x0000005608b4723c */ /* 0x040ff000000810b4 */
[C---:B------:R-:W-:Y:S08]  /*18270*/  HMMA.1688.F32.TF32 R184, R8.reuse, R90, R184 ;  /* 0x0000005a08b8723c */ /* 0x040ff000000810b8 */
[C---:B------:R-:W-:Y:S08]  /*18280*/  HMMA.1688.F32.TF32 R188, R8.reuse, R94, R188 ;  /* 0x0000005e08bc723c */ /* 0x040ff000000810bc */
[----:B------:R-:W-:Y:S01]  /*18290*/  HMMA.1688.F32.TF32 R192, R8, R98, R192 ;  /* 0x0000006208c0723c */ /* 0x000fe200000810c0 */
[----:B------:R-:W-:-:S07]  /*182a0*/  IMAD.MOV.U32 R118, RZ, RZ, R221 ;  /* 0x000000ffff767224 */ /* 0x000fce00078e00dd */
[C---:B------:R-:W-:Y:S08]  /*182b0*/  HMMA.1688.F32.TF32 R232, R4.reuse, R70, R232 ;  /* 0x0000004604e8723c */ /* 0x040ff000000810e8 */
[C---:B------:R-:W-:Y:S08]  /*182c0*/  HMMA.1688.F32.TF32 R8, R4.reuse, R74, R244 ;  /* 0x0000004a0408723c */ /* 0x040ff000000810f4 */
[C---:B------:R-:W-:Y:S08]  /*182d0*/  HMMA.1688.F32.TF32 R12, R4.reuse, R78, R248 ;  /* 0x0000004e040c723c */ /* 0x040ff000000810f8 */
[C---:B------:R-:W-:Y:S08]  /*182e0*/  HMMA.1688.F32.TF32 R32, R4.reuse, R82, R200 ;  /* 0x000000520420723c */ /* 0x040ff000000810c8 */
[C---:B------:R-:W-:Y:S08]  /*182f0*/  HMMA.1688.F32.TF32 R40, R4.reuse, R86, R40 ;  /* 0x000000560428723c */ /* 0x040ff00000081028 */
[C---:B------:R-:W-:Y:S08]  /*18300*/  HMMA.1688.F32.TF32 R44, R4.reuse, R90, R44 ;  /* 0x0000005a042c723c */ /* 0x040ff0000008102c */
[C---:B------:R-:W-:Y:S08]  /*18310*/  HMMA.1688.F32.TF32 R48, R4.reuse, R94, R48 ;  /* 0x0000005e0430723c */ /* 0x040ff00000081030 */
[----:B------:R-:W-:Y:S07]  /*18320*/  HMMA.1688.F32.TF32 R228, R4, R98, R228 ;  /* 0x0000006204e4723c */ /* 0x000fee00000810e4 */
        /* <DEDUP_REMOVED lines=13> */
[----:B---3--:R-:W-:Y:S02]  /*18400*/  IMAD.MOV.U32 R103, RZ, RZ, R208 ;  /* 0x000000ffff677224 */ /* 0x008fe400078e00d0 */
[----:B------:R-:W-:Y:S01]  /*18410*/  IMAD.MOV.U32 R102, RZ, RZ, R209 ;  /* 0x000000ffff667224 */ /* 0x000fe200078e00d1 */
[----:B------:R-:W-:Y:S01]  /*18420*/  MOV R101, R210 ;  /* 0x000000d200657202 */ /* 0x000fe20000000f00 */
[----:B------:R-:W-:Y:S02]  /*18430*/  IMAD.MOV.U32 R111, RZ, RZ, R204 ;  /* 0x000000ffff6f7224 */ /* 0x000fe400078e00cc */
[----:B------:R-:W2:Y:S01]  /*18440*/  LDL.LU R204, [R1+0x1a0] ;  /* 0x0001a00001cc7983 */ /* 0x000ea20000300800 */
[----:B------:R-:W-:-:S03]  /*18450*/  IMAD.MOV.U32 R110, RZ, RZ, R205 ;  /* 0x000000ffff6e7224 */ /* 0x000fc600078e00cd */
[----:B------:R-:W2:Y:S01]  /*18460*/  LDL.LU R205, [R1+0x1a4] ;  /* 0x0001a40001cd7983 */ /* 0x000ea20000300800 */
[----:B------:R-:W-:-:S03]  /*18470*/  MOV R109, R206 ;  /* 0x000000ce006d7202 */ /* 0x000fc60000000f00 */
[----:B------:R-:W2:Y:S01]  /*18480*/  LDL.LU R206, [R1+0x1a8] ;  /* 0x0001a80001ce7983 */ /* 0x000ea20000300800 */
[----:B------:R-:W-:-:S03]  /*18490*/  IMAD.MOV.U32 R108, RZ, RZ, R207 ;  /* 0x000000ffff6c7224 */ /* 0x000fc600078e00cf */
[----:B------:R-:W2:Y:S01]  /*184a0*/  LDL.LU R207, [R1+0x1ac] ;  /* 0x0001ac0001cf7983 */ /* 0x000ea20000300800 */
[----:B------:R-:W-:-:S03]  /*184b0*/  IMAD.MOV.U32 R100, RZ, RZ, R211 ;  /* 0x000000ffff647224 */ /* 0x000fc600078e00d3 */
        /* <DEDUP_REMOVED lines=15> */
[----:B------:R-:W-:-:S03]  /*185b0*/  IMAD.MOV.U32 R62, RZ, RZ, R217 ;  /* 0x000000ffff3e7224 */ /* 0x000fc600078e00d9 */
[----:B------:R-:W4:Y:S01]  /*185c0*/  LDL.LU R226, [R1+0x1f8] ;  /* 0x0001f80001e27983 */ /* 0x000f220000300800 */
[----:B------:R-:W-:Y:S01]  /*185d0*/  IMAD.MOV.U32 R251, RZ, RZ, R60 ;  /* 0x000000fffffb7224 */ /* 0x000fe200078e003c */
[----:B------:R-:W-:Y:S02]  /*185e0*/  MOV R61, R218 ;  /* 0x000000da003d7202 */ /* 0x000fe40000000f00 */
        /* <DEDUP_REMOVED lines=22> */
[----:B------:R-:W-:Y:S01]  /*18750*/  HMMA.1688.F32.TF32 R36, R240, R74, R36 ;  /* 0x0000004af024723c */ /* 0x000fe20000081024 */
[----:B------:R-:W-:-:S07]  /*18760*/  IMAD.MOV.U32 R244, RZ, RZ, R59 ;  /* 0x000000fffff47224 */ /* 0x000fce00078e003b */
[C---:B------:R-:W-:Y:S01]  /*18770*/  HMMA.1688.F32.TF32 R28, R240.reuse, R78, R28 ;  /* 0x0000004ef01c723c */ /* 0x040fe2000008101c */
[----:B------:R-:W-:Y:S01]  /*18780*/  MOV R245, R58 ;  /* 0x0000003a00f57202 */ /* 0x000fe20000000f00 */
[----:B------:R-:W-:Y:S01]  /*18790*/  IMAD.MOV.U32 R246, RZ, RZ, R57 ;  /* 0x000000fffff67224 */ /* 0x000fe200078e0039 */
[----:B------:R-:W-:Y:S01]  /*187a0*/  MOV R57, R238 ;  /* 0x000000ee00397202 */ /* 0x000fe20000000f00 */
[----:B------:R-:W-:Y:S01]  /*187b0*/  IMAD.MOV.U32 R247, RZ, RZ, R56 ;  /* 0x000000fffff77224 */ /* 0x000fe200078e0038 */
[----:B------:R-:W-:Y:S03]  /*187c0*/  LDS R238, [R0+0x1e700] ;  /* 0x01e7000000ee7984 */ /* 0x000fe60000000800 */
[----:B------:R-:W-:Y:S01]  /*187d0*/  HMMA.1688.F32.TF32 R24, R240, R82, R24 ;  /* 0x00000052f018723c */ /* 0x000fe20000081018 */
[----:B------:R-:W-:Y:S02]  /*187e0*/  IMAD.MOV.U32 R56, RZ, RZ, R2 ;  /* 0x000000ffff387224 */ /* 0x000fe400078e0002 */
[----:B------:R-:W-:Y:S01]  /*187f0*/  IMAD.MOV.U32 R58, RZ, RZ, R237 ;  /* 0x000000ffff3a7224 */ /* 0x000fe200078e00ed */
[----:B------:R-:W4:Y:S01]  /*18800*/  LDL.LU R2, [R1+0xd98] ;  /* 0x000d980001027983 */ /* 0x000f220000300800 */
[----:B------:R-:W-:-:S03]  /*18810*/  IMAD.MOV.U32 R59, RZ, RZ, R236 ;  /* 0x000000ffff3b7224 */ /* 0x000fc600078e00ec */
[C---:B------:R-:W-:Y:S01]  /*18820*/  HMMA.1688.F32.TF32 R20, R240.reuse, R86, R20 ;  /* 0x00000056f014723c */ /* 0x040fe20000081014 */
[----:B------:R-:W-:Y:S04]  /*18830*/  LDS R237, [R239+0x1c700] ;  /* 0x01c70000efed7984 */ /* 0x000fe80000000800 */
[----:B------:R-:W-:Y:S03]  /*18840*/  LDS R236, [R0+0x1c700] ;  /* 0x01c7000000ec7984 */ /* 0x000fe60000000800 */
[----:B------:R-:W-:Y:S01]  /*18850*/  HMMA.1688.F32.TF32 R16, R240, R90, R16 ;  /* 0x0000005af010723c */ /* 0x000fe20000081010 */
[----:B------:R-:W2:Y:S07]  /*18860*/  LDS R239, [R239+0x1e700] ;  /* 0x01e70000efef7984 */ /* 0x000eae0000000800 */
[C---:B-1----:R-:W-:Y:S08]  /*18870*/  HMMA.1688.F32.TF32 R112, R52.reuse, R70, R112 ;  /* 0x000000463470723c */ /* 0x042ff00000081070 */
[C---:B------:R-:W-:Y:S08]  /*18880*/  HMMA.1688.F32.TF32 R108, R52.reuse, R74, R108 ;  /* 0x0000004a346c723c */ /* 0x040ff0000008106c */
[C---:B------:R-:W-:Y:S08]  /*18890*/  HMMA.1688.F32.TF32 R100, R52.reuse, R82, R100 ;  /* 0x000000523464723c */ /* 0x040ff00000081064 */
[C---:B------:R-:W-:Y:S08]  /*188a0*/  HMMA.1688.F32.TF32 R64, R52.reuse, R86, R64 ;  /* 0x000000563440723c */ /* 0x040ff00000081040 */
[C---:B------:R-:W-:Y:S08]  /*188b0*/  HMMA.1688.F32.TF32 R60, R52.reuse, R90, R60 ;  /* 0x0000005a343c723c */ /* 0x040ff0000008103c */
[-C--:B------:R-:W-:Y:S08]  /*188c0*/  HMMA.1688.F32.TF32 R56, R52, R94.reuse, R56 ;  /* 0x0000005e3438723c */ /* 0x080ff00000081038 */
[C---:B------:R-:W-:Y:S08]  /*188d0*/  HMMA.1688.F32.TF32 R244, R240.reuse, R94, R244 ;  /* 0x0000005ef0f4723c */ /* 0x040ff000000810f4 */
[C---:B------:R-:W-:Y:S08]  /*188e0*/  HMMA.1688.F32.TF32 R4, R240.reuse, R70, R4 ;  /* 0x00000046f004723c */ /* 0x040ff00000081004 */
[----:B------:R-:W-:Y:S08]  /*188f0*/  HMMA.1688.F32.TF32 R240, R240, R98, R248 ;  /* 0x00000062f0f0723c */ /* 0x000ff000000810f8 */
[C---:B--2---:R-:W-:Y:S08]  /*18900*/  HMMA.1688.F32.TF32 R204, R196.reuse, R90, R204 ;  /* 0x0000005ac4cc723c */ /* 0x044ff000000810cc */
[C---:B---3--:R-:W-:Y:S08]  /*18910*/  HMMA.1688.F32.TF32 R208, R196.reuse, R86, R208 ;  /* 0x00000056c4d0723c */ /* 0x048ff000000810d0 */
[C---:B----4-:R-:W-:Y:S08]  /*18920*/  HMMA.1688.F32.TF32 R212, R196.reuse, R82, R212 ;  /* 0x00000052c4d4723c */ /* 0x050ff000000810d4 */
[C---:B------:R-:W-:Y:S08]  /*18930*/  HMMA.1688.F32.TF32 R220, R196.reuse, R74, R220 ;  /* 0x0000004ac4dc723c */ /* 0x040ff000000810dc */
[C---:B------:R-:W-:Y:S08]  /*18940*/  HMMA.1688.F32.TF32 R224, R196.reuse, R70, R224 ;  /* 0x00000046c4e0723c */ /* 0x040ff000000810e0 */
[C---:B------:R-:W-:Y:S08]  /*18950*/  HMMA.1688.F32.TF32 R216, R196.reuse, R78, R216 ;  /* 0x0000004ec4d8723c */ /* 0x040ff000000810d8 */
[C---:B------:R-:W-:Y:S08]  /*18960*/  HMMA.1688.F32.TF32 R200, R196.reuse, R94, R200 ;  /* 0x0000005ec4c8723c */ /* 0x040ff000000810c8 */
[----:B------:R-:W-:Y:S01]  /*18970*/  HMMA.1688.F32.TF32 R196, R196, R98, R120 ;  /* 0x00000062c4c4723c */ /* 0x000fe20000081078 */
[----:B------:R1:W5:Y:S04]  /*18980*/  LDL.LU.64 R122, [R1+0xd90] ;  /* 0x000d9000017a7983 */ /* 0x0003680000300a00 */
[----:B------:R1:W5:Y:S03]  /*18990*/  LDL.LU.64 R120, [R1+0xd88] ;  /* 0x000d880001787983 */ /* 0x0003660000300a00 */
[C---:B------:R-:W-:Y:S08]  /*189a0*/  HMMA.1688.F32.TF32 R104, R52.reuse, R78, R104 ;  /* 0x0000004e3468723c */ /* 0x040ff00000081068 */
[----:B------:R-:W-:Y:S01]  /*189b0*/  HMMA.1688.F32.TF32 R52, R52, R98, R116 ;  /* 0x000000623434723c */ /* 0x000fe20000081074 */
[----:B------:R1:W5:Y:S04]  /*189c0*/  LDL.LU.64 R118, [R1+0xd80] ;  /* 0x000d800001767983 */ /* 0x0003680000300a00 */
[----:B------:R1:W5:Y:S04]  /*189d0*/  LDL.LU.64 R116, [R1+0xd78] ;  /* 0x000d780001747983 */ /* 0x0003680000300a00 */
[----:B------:R-:W-:Y:S04]  /*189e0*/  STL.64 [R1+0x100], R36 ;  /* 0x0001002401007387 */ /* 0x000fe80000100a00 */
[----:B------:R2:W-:Y:S04]  /*189f0*/  STL.64 [R1+0x108], R38 ;  /* 0x0001082601007387 */ /* 0x0005e80000100a00 */
[----:B--2---:R-:W2:Y:S04]  /*18a00*/  LDL.LU.64 R38, [R1+0xd70] ;  /* 0x000d700001267983 */ /* 0x004ea80000300a00 */
[----:B------:R-:W2:Y:S04]  /*18a10*/  LDL.LU.64 R36, [R1+0xd68] ;  /* 0x000d680001247983 */ /* 0x000ea80000300a00 */
[----:B------:R-:W-:Y:S04]  /*18a20*/  STL.64 [R1+0xe0], R28 ;  /* 0x0000e01c01007387 */ /* 0x000fe80000100a00 */
[----:B------:R3:W-:Y:S04]  /*18a30*/  STL.64 [R1+0xe8], R30 ;  /* 0x0000e81e01007387 */ /* 0x0007e80000100a00 */
[----:B---3--:R-:W3:Y:S04]  /*18a40*/  LDL.LU.64 R30, [R1+0xd60] ;  /* 0x000d6000011e7983 */ /* 0x008ee80000300a00 */
[----:B------:R-:W3:Y:S04]  /*18a50*/  LDL.LU.64 R28, [R1+0xd58] ;  /* 0x000d5800011c7983 */ /* 0x000ee80000300a00 */
[----:B------:R-:W-:Y:S04]  /*18a60*/  STL.64 [R1+0xd0], R24 ;  /* 0x0000d01801007387 */ /* 0x000fe80000100a00 */
[----:B------:R4:W-:Y:S04]  /*18a70*/  STL.64 [R1+0xd8], R26 ;  /* 0x0000d81a01007387 */ /* 0x0009e80000100a00 */
[----:B----4-:R-:W4:Y:S04]  /*18a80*/  LDL.LU.64 R26, [R1+0xd50] ;  /* 0x000d5000011a7983 */ /* 0x010f280000300a00 */
        /* <DEDUP_REMOVED lines=13> */
[----:B------:R-:W2:Y:S04]  /*18b60*/  LDL.LU R76, [R1+0x3c4] ;  /* 0x0003c400014c7983 */ /* 0x000ea80000300800 */
[----:B------:R-:W2:Y:S04]  /*18b70*/  LDL.LU.64 R250, [R1+0xd10] ;  /* 0x000d100001fa7983 */ /* 0x000ea80000300a00 */
[----:B------:R-:W2:Y:S04]  /*18b80*/  LDL.LU.64 R248, [R1+0xd08] ;  /* 0x000d080001f87983 */ /* 0x000ea80000300a00 */
[----:B------:R1:W-:Y:S04]  /*18b90*/  STL.64 [R1+0x90], R240 ;  /* 0x000090f001007387 */ /* 0x0003e80000100a00 */
[----:B------:R1:W-:Y:S02]  /*18ba0*/  STL.64 [R1+0x98], R242 ;  /* 0x000098f201007387 */ /* 0x0003e40000100a00 */
[----:B-1----:R-:W-:-:S02]  /*18bb0*/  IMAD.MOV.U32 R240, RZ, RZ, R252 ;  /* 0x000000fffff07224 */ /* 0x002fc400078e00fc */
[----:B------:R-:W-:Y:S02]  /*18bc0*/  IMAD.MOV.U32 R241, RZ, RZ, R69 ;  /* 0x000000fffff17224 */ /* 0x000fe400078e0045 */
[----:B------:R-:W-:Y:S02]  /*18bd0*/  IMAD.MOV.U32 R242, RZ, RZ, R68 ;  /* 0x000000fffff27224 */ /* 0x000fe400078e0044 */
[----:B------:R-:W-:-:S07]  /*18be0*/  IMAD.MOV.U32 R243, RZ, RZ, R3 ;  /* 0x000000fffff37224 */ /* 0x000fce00078e0003 */
[C---:B------:R-:W-:Y:S11]  /*18bf0*/  HMMA.1688.F32.TF32 R68, R236.reuse, R70, R240 ;  /* 0x00000046ec44723c */ /* 0x040ff600000810f0 */
[----:B------:R-:W-:Y:S11]  /*18c00*/  @!UPT UIADD3 URZ, URZ, URZ, URZ ;  /* 0x0000003f3f3ff290 */ /* 0x000ff6000fffe03f */
[----:B------:R-:W-:Y:S01]  /*18c10*/  @!UPT UIADD3 URZ, URZ, URZ, URZ ;  /* 0x0000003f3f3ff290 */ /* 0x000fe2000fffe03f */
[----:B------:R-:W-:Y:S04]  /*18c20*/  STL.64 [R1+0x80], R68 ;  /* 0x0000804401007387 */ /* 0x000fe80000100a00 */
[----:B------:R1:W-:Y:S04]  /*18c30*/  STL.64 [R1+0x88], R70 ;  /* 0x0000884601007387 */ /* 0x0003e80000100a00 */
[----:B------:R-:W-:Y:S01]  /*18c40*/  BAR.SYNC.DEFER_BLOCKING 0x0 ;  /* 0x0000000000007b1d */ /* 0x000fe20000010000 */
[C---:B--2---:R-:W-:Y:S05]  /*18c50*/  HMMA.1688.F32.TF32 R240, R236.reuse, R74, R248 ;  /* 0x0000004aecf0723c */ /* 0x044fea00000810f8 */
[----:B------:R-:W2:Y:S11]  /*18c60*/  LDL.LU R74, [R1+0x4f0] ;  /* 0x0004f000014a7983 */ /* 0x000eb60000300800 */
[----:B------:R-:W-:Y:S07]  /*18c70*/  @!UPT UIADD3 URZ, URZ, URZ, URZ ;  /* 0x0000003f3f3ff290 */ /* 0x000fee000fffe03f */
[----:B------:R-:W-:Y:S04]  /*18c80*/  STL.64 [R1+0x70], R240 ;  /* 0x000070f001007387 */ /* 0x000fe80000100a00 */
[----:B------:R-:W-:Y:S04]  /*18c90*/  STL.64 [R1+0x78], R242 ;  /* 0x000078f201007387 */ /* 0x000fe80000100a00 */
[----:B------:R-:W2:Y:S01]  /*18ca0*/  LDL.LU R73, [R1+0x4f8] ;  /* 0x0004f80001497983 */ /* 0x000ea20000300800 */
[C---:B-1----:R-:W-:Y:S08]  /*18cb0*/  HMMA.1688.F32.TF32 R68, R236.reuse, R78, R244 ;  /* 0x0000004eec44723c */ /* 0x042ff000000810f4 */
[C---:B------:R-:W-:Y:S11]  /*18cc0*/  HMMA.1688.F32.TF32 R16, R236.reuse, R82, R16 ;  /* 0x00000052ec10723c */ /* 0x040ff60000081010 */
[----:B------:R-:W-:Y:S04]  /*18cd0*/  @!UPT UIADD3 URZ, URZ, URZ, URZ ;  /* 0x0000003f3f3ff290 */ /* 0x000fe8000fffe03f */
[----:B------:R-:W-:Y:S04]  /*18ce0*/  STL.64 [R1+0x50], R68 ;  /* 0x0000504401007387 */ /* 0x000fe80000100a00 */
[----:B------:R1:W-:Y:S04]  /*18cf0*/  STL.64 [R1+0x58], R70 ;  /* 0x0000584601007387 */ /* 0x0003e80000100a00 */
[----:B-1----:R-:W3:Y:S04]  /*18d00*/  LDL.LU R71, [R1+0x4f4] ;  /* 0x0004f40001477983 */ /* 0x002ee80000300800 */
[----:B------:R-:W3:Y:S04]  /*18d10*/  LDL.LU R69, [R1+0x4ec] ;  /* 0x0004ec0001457983 */ /* 0x000ee80000300800 */
[----:B------:R-:W3:Y:S04]  /*18d20*/  LDL.LU R72, [R1+0x4e8] ;  /* 0x0004e80001487983 */ /* 0x000ee80000300800 */
[----:B------:R-:W3:Y:S04]  /*18d30*/  LDL.LU R70, [R1+0x4e0] ;  /* 0x0004e00001467983 */ /* 0x000ee80000300800 */
[----:B------:R-:W-:Y:S04]  /*18d40*/  STL.64 [R1+0x30], R16 ;  /* 0x0000301001007387 */ /* 0x000fe80000100a00 */
[----:B------:R1:W-:Y:S02]  /*18d50*/  STL.64 [R1+0x38], R18 ;  /* 0x0000381201007387 */ /* 0x0003e40000100a00 */
[----:B-1----:R-:W-:Y:S01]  /*18d60*/  HMMA.1688.F32.TF32 R16, R236, R86, R20 ;  /* 0x00000056ec10723c */ /* 0x002fe20000081014 */
[----:B------:R-:W-:-:S04]  /*18d70*/  IMAD.MOV.U32 R68, RZ, RZ, c[0x0][0x188] ;  /* 0x00006200ff447624 */ /* 0x000fc800078e00ff */
[----:B------:R-:W-:-:S03]  /*18d80*/  IMAD.SHL.U32 R68, R68, 0x40, RZ ;  /* 0x0000004044447824 */ /* 0x000fc600078e00ff */
[C---:B------:R-:W-:Y:S02]  /*18d90*/  HMMA.1688.F32.TF32 R96, R236.reuse, R98, R36 ;  /* 0x00000062ec60723c */ /* 0x040fe40000081024 */
[----:B------:R-:W-:Y:S11]  /*18da0*/  SHF.L.U32 R68, R68, 0x2, RZ ;  /* 0x0000000244447819 */ /* 0x000ff600000006ff */
[----:B------:R-:W-:Y:S02]  /*18db0*/  @!UPT UIADD3 URZ, URZ, URZ, URZ ;  /* 0x0000003f3f3ff290 */ /* 0x000fe4000fffe03f */
[----:B------:R-:W-:Y:S04]  /*18dc0*/  STL.64 [R1], R16 ;  /* 0x0000001001007387 */ /* 0x000fe80000100a00 */
[----:B------:R1:W-:Y:S04]  /*18dd0*/  STL.64 [R1+0x8], R18 ;  /* 0x0000081201007387 */ /* 0x0003e80000100a00 */
[----:B------:R-:W3:Y:S04]  /*18de0*/  LDL.LU R38, [R1+0x3dc] ;  /* 0x0003dc0001267983 */ /* 0x000ee80000300800 */
[----:B------:R-:W3:Y:S04]  /*18df0*/  LDL.LU R22, [R1+0x4e4] ;  /* 0x0004e40001167983 */ /* 0x000ee80000300800 */
[----:B------:R-:W3:Y:S04]  /*18e00*/  LDL.LU R21, [R1+0xc70] ;  /* 0x000c700001157983 */ /* 0x000ee80000300800 */
[----:B------:R-:W3:Y:S01]  /*18e10*/  LDL.LU R20, [R1+0xc7c] ;  /* 0x000c7c0001147983 */ /* 0x000ee20000300800 */
[----:B----4-:R-:W-:Y:S01]  /*18e20*/  HMMA.1688.F32.TF32 R240, R236, R90, R24 ;  /* 0x0000005aecf0723c */ /* 0x010fe20000081018 */
[----:B--2---:R-:W-:-:S05]  /*18e30*/  IADD3 R73, P2, R73, R68, RZ ;  /* 0x0000004449497210 */ /* 0x004fca0007f5e0ff */
[----:B------:R-:W-:Y:S01]  /*18e40*/  IMAD.X R74, R74, 0x1, R2, P2 ;  /* 0x000000014a4a7824 */ /* 0x000fe200010e0602 */
[----:B------:R-:W-:Y:S04]  /*18e50*/  STL [R1+0x4f8], R73 ;  /* 0x0004f84901007387 */ /* 0x000fe80000100800 */
[----:B------:R-:W-:Y:S04]  /*18e60*/  STL [R1+0x4f0], R74 ;  /* 0x0004f04a01007387 */ /* 0x000fe80000100800 */
[----:B------:R-:W2:Y:S04]  /*18e70*/  LDL.LU R37, [R1+0xc68] ;  /* 0x000c680001257983 */ /* 0x000ea80000300800 */
[----:B------:R-:W4:Y:S04]  /*18e80*/  LDL.LU R27, [R1+0xc74] ;  /* 0x000c7400011b7983 */ /* 0x000f280000300800 */
[----:B------:R-:W2:Y:S04]  /*18e90*/  LDL.LU R23, [R1+0xc60] ;  /* 0x000c600001177983 */ /* 0x000ea80000300800 */
[----:B-1----:R-:W2:Y:S01]  /*18ea0*/  LDL.LU R19, [R1+0xc6c] ;  /* 0x000c6c0001137983 */ /* 0x002ea20000300800 */
[----:B------:R-:W-:-:S04]  /*18eb0*/  MOV R3, 0x3f ;  /* 0x0000003f00037802 */ /* 0x000fc80000000f00 */
[----:B------:R-:W-:-:S04]  /*18ec0*/  IADD3 R3, R3, c[0x0][0x180], RZ ;  /* 0x0000600003037a10 */ /* 0x000fc80007ffe0ff */
[----:B------:R-:W-:Y:S02]  /*18ed0*/  SHF.R.S32.HI R77, RZ, 0x1f, R3 ;  /* 0x0000001fff4d7819 */ /* 0x000fe40000011403 */
[----:B------:R-:W-:Y:S02]  /*18ee0*/  IADD3 R18, R76, 0x1, RZ ;  /* 0x000000014c127810 */ /* 0x000fe40007ffe0ff */
[----:B------:R-:W-:Y:S01]  /*18ef0*/  LEA.HI R77, R77, R3, RZ, 0x6 ;  /* 0x000000034d4d7211 */ /* 0x000fe200078f30ff */
[----:B------:R-:W-:Y:S01]  /*18f00*/  IMAD.MOV.U32 R3, RZ, RZ, c[0x0][0x180] ;  /* 0x00006000ff037624 */ /* 0x000fe200078e00ff */
[----:B------:R-:W1:Y:S02]  /*18f10*/  S2R R252, SR_TID.X ;  /* 0x0000000000fc7919 */ /* 0x000e640000002100 */
[----:B------:R-:W-:Y:S01]  /*18f20*/  SHF.R.S32.HI R77, RZ, 0x6, R77 ;  /* 0x00000006ff4d7819 */ /* 0x000fe2000001144d */
[----:B------:R-:W-:-:S03]  /*18f30*/  IMAD R3, R18, -0x40, R3 ;  /* 0xffffffc012037824 */ /* 0x000fc600078e0203 */
[----:B------:R-:W-:Y:S02]  /*18f40*/  IADD3 R77, R77, -0x1, RZ ;  /* 0xffffffff4d4d7810 */ /* 0x000fe40007ffe0ff */
[----:B------:R-:W-:Y:S02]  /*18f50*/  ISETP.GT.AND P1, PT, R3, RZ, PT ;  /* 0x000000ff0300720c */ /* 0x000fe40003f24270 */
[----:B------:R-:W-:Y:S02]  /*18f60*/  ISETP.GE.AND P0, PT, R76, R77, PT ;  /* 0x0000004d4c00720c */ /* 0x000fe40003f06270 */
[----:B------:R-:W-:-:S04]  /*18f70*/  SEL R16, RZ, 0x4, !P1 ;  /* 0x00000004ff107807 */ /* 0x000fc80004800000 */
[----:B------:R-:W-:-:S04]  /*18f80*/  SEL R16, R16, RZ, !P0 ;  /* 0x000000ff10107207 */ /* 0x000fc80004000000 */
[----:B------:R-:W-:Y:S02]  /*18f90*/  ISETP.NE.U32.AND P1, PT, R16, RZ, PT ;  /* 0x000000ff1000720c */ /* 0x000fe40003f25070 */
[-C--:B---3--:R-:W-:Y:S02]  /*18fa0*/  IADD3 R71, P2, R71, R68.reuse, RZ ;  /* 0x0000004447477210 */ /* 0x088fe40007f5e0ff */
[----:B-1----:R-:W-:Y:S01]  /*18fb0*/  LOP3.LUT R252, R252, 0x7f, RZ, 0xc0, !PT ;  /* 0x0000007ffcfc7812 */ /* 0x002fe200078ec0ff */
[----:B------:R-:W-:Y:S01]  /*18fc0*/  IMAD.MOV.U32 R16, RZ, RZ, R73 ;  /* 0x000000ffff107224 */ /* 0x000fe200078e0049 */
[----:B------:R-:W-:Y:S01]  /*18fd0*/  IADD3 R69, P3, R69, R68, RZ ;  /* 0x0000004445457210 */ /* 0x000fe20007f7e0ff */
[----:B------:R-:W-:Y:S01]  /*18fe0*/  IMAD.MOV.U32 R17, RZ, RZ, R74 ;  /* 0x000000ffff117224 */ /* 0x000fe200078e004a */
[----:B------:R-:W-:Y:S02]  /*18ff0*/  SHF.L.U32 R252, R252, 0x2, RZ ;  /* 0x00000002fcfc7819 */ /* 0x000fe400000006ff */
[----:B------:R-:W-:Y:S01]  /*19000*/  IADD3.X R72, R72, R2, RZ, P2, !PT ;  /* 0x0000000248487210 */ /* 0x000fe200017fe4ff */
[----:B------:R-:W-:Y:S01]  /*19010*/  IMAD.X R70, R70, 0x1, R2, P3 ;  /* 0x0000000146467824 */ /* 0x000fe200018e0602 */
[----:B------:R-:W-:Y:S04]  /*19020*/  STL [R1+0x4f4], R71 ;  /* 0x0004f44701007387 */ /* 0x000fe80000100800 */
[----:B------:R-:W-:Y:S01]  /*19030*/  @!PT LDS RZ, [RZ] ;  /* 0x00000000fffff984 */ /* 0x000fe20000000800 */
[----:B------:R-:W-:Y:S01]  /*19040*/  @!PT LDS RZ, [RZ] ;  /* 0x00000000fffff984 */ /* 0x000fe20000000800 */
[----:B------:R-:W-:Y:S01]  /*19050*/  @!PT LDS RZ, [RZ] ;  /* 0x00000000fffff984 */ /* 0x000fe20000000800 */
[----:B------:R1:W-:Y:S04]  /*19060*/  LDGSTS.E [R252], [R16.64], P1 ;  /* 0x0000000010fc7fae */ /* 0x0003e80008921846 */
[----:B------:R-:W-:Y:S04]  /*19070*/  STL [R1+0x4e8], R72 ;  /* 0x0004e84801007387 */ /* 0x000fe80000100800 */
[----:B------:R-:W-:Y:S01]  /*19080*/  STL [R1+0x4ec], R69 ;  /* 0x0004ec4501007387 */ /* 0x000fe20000100800 */
[----:B-1----:R-:W-:-:S02]  /*19090*/  IMAD.MOV.U32 R16, RZ, RZ, R71 ;  /* 0x000000ffff107224 */ /* 0x002fc400078e0047 */
[----:B------:R-:W-:Y:S01]  /*190a0*/  IMAD.MOV.U32 R17, RZ, RZ, R72 ;  /* 0x000000ffff117224 */ /* 0x000fe200078e0048 */
[----:B------:R-:W-:Y:S04]  /*190b0*/  STL [R1+0x4e0], R70 ;  /* 0x0004e04601007387 */ /* 0x000fe80000100800 */
[----:B------:R-:W3:Y:S01]  /*190c0*/  LDL.LU R36, [R1+0xc58] ;  /* 0x000c580001247983 */ /* 0x000ee20000300800 */
[----:B------:R-:W-:-:S03]  /*190d0*/  ISETP.GT.AND P2, PT, R3, 0x4, PT ;  /* 0x000000040300780c */ /* 0x000fc60003f44270 */
[----:B------:R1:W-:Y:S04]  /*190e0*/  LDGSTS.E [R252+0x200], [R16.64], P1 ;  /* 0x0020000010fc7fae */ /* 0x0003e80008921846 */
[----:B------:R-:W3:Y:S04]  /*190f0*/  LDL.LU R26, [R1+0xc64] ;  /* 0x000c6400011a7983 */ /* 0x000ee80000300800 */
[----:B------:R-:W3:Y:S01]  /*19100*/  LDL.LU R25, [R1+0x4fc] ;  /* 0x0004fc0001197983 */ /* 0x000ee20000300800 */
[----:B-1----:R-:W-:Y:S01]  /*19110*/  MOV R16, R69 ;  /* 0x0000004500107202 */ /* 0x002fe20000000f00 */
[----:B------:R-:W-:-:S02]  /*19120*/  IMAD.MOV.U32 R17, RZ, RZ, R70 ;  /* 0x000000ffff117224 */ /* 0x000fc400078e0046 */
[----:B------:R-:W3:Y:S01]  /*19130*/  LDL.LU R24, [R1+0xbfc] ;  /* 0x000bfc0001187983 */ /* 0x000ee20000300800 */
[----:B------:R-:W-:-:S03]  /*19140*/  IADD3 R22, P3, R22, R68, RZ ;  /* 0x0000004416167210 */ /* 0x000fc60007f7e0ff */
[----:B------:R1:W-:Y:S01]  /*19150*/  LDGSTS.E [R252+0x400], [R16.64], P1 ;  /* 0x0040000010fc7fae */ /* 0x0003e20008921846 */
[----:B------:R-:W-:Y:S01]  /*19160*/  IADD3 R20, P4, R20, R68, RZ ;  /* 0x0000004414147210 */ /* 0x000fe20007f9e0ff */
[----:B------:R-:W-:Y:S01]  /*19170*/  IMAD.X R38, R38, 0x1, R2, P3 ;  /* 0x0000000126267824 */ /* 0x000fe200018e0602 */
[----:B-1----:R-:W-:-:S03]  /*19180*/  SEL R16, RZ, 0x4, !P2 ;  /* 0x00000004ff107807 */ /* 0x002fc60005000000 */
[----:B------:R-:W-:Y:S01]  /*19190*/  IMAD.X R21, R21, 0x1, R2, P4 ;  /* 0x0000000115157824 */ /* 0x000fe200020e0602 */
[----:B------:R-:W-:Y:S01]  /*191a0*/  SEL R16, R16, RZ, !P0 ;  /* 0x000000ff10107207 */ /* 0x000fe20004000000 */
[----:B------:R-:W-:Y:S01]  /*191b0*/  STL [R1+0x4e4], R22 ;  /* 0x0004e41601007387 */ /* 0x000fe20000100800 */
[----:B------:R-:W-:Y:S02]  /*191c0*/  IMAD.MOV.U32 R17, RZ, RZ, R38 ;  /* 0x000000ffff117224 */ /* 0x000fe400078e0026 */
[----:B------:R-:W-:Y:S01]  /*191d0*/  ISETP.NE.U32.AND P2, PT, R16, RZ, PT ;  /* 0x000000ff1000720c */ /* 0x000fe20003f45070 */
[----:B------:R1:W-:Y:S01]  /*191e0*/  STL [R1+0x3dc], R38 ;  /* 0x0003dc2601007387 */ /* 0x0003e20000100800 */
[----:B------:R-:W-:-:S03]  /*191f0*/  MOV R16, R22 ;  /* 0x0000001600107202 */ /* 0x000fc60000000f00 */
[----:B------:R-:W-:Y:S04]  /*19200*/  STL [R1+0xc7c], R20 ;  /* 0x000c7c1401007387 */ /* 0x000fe80000100800 */
[----:B------:R1:W-:Y:S04]  /*19210*/  STL [R1+0xc70], R21 ;  /* 0x000c701501007387 */ /* 0x0003e80000100800 */
[----:B-1----:R-:W3:Y:S04]  /*19220*/  LDL.LU R38, [R1+0x500] ;  /* 0x0005000001267983 */ /* 0x002ee80000300800 */
[----:B------:R1:W-:Y:S04]  /*19230*/  LDGSTS.E [R252+0x600], [R16.64], P1 ;  /* 0x0060000010fc7fae */ /* 0x0003e80008921846 */
[----:B------:R-:W3:Y:S01]  /*19240*/  LDL.LU R22, [R1+0x504] ;  /* 0x0005040001167983 */ /* 0x000ee20000300800 */
[----:B-1----:R-:W-:-:S02]  /*19250*/  IMAD.MOV.U32 R17, RZ, RZ, R21 ;  /* 0x000000ffff117224 */ /* 0x002fc400078e0015 */
[----:B------:R-:W-:Y:S01]  /*19260*/  IMAD.MOV.U32 R16, RZ, RZ, R20 ;  /* 0x000000ffff107224 */ /* 0x000fe200078e0014 */
[----:B------:R-:W3:Y:S04]  /*19270*/  LDL.LU R21, [R1+0x508] ;  /* 0x0005080001157983 */ /* 0x000ee80000300800 */
[----:B------:R-:W3:Y:S04]  /*19280*/  LDL.LU R20, [R1+0x50c] ;  /* 0x00050c0001147983 */ /* 0x000ee80000300800 */
[----:B------:R1:W-:Y:S01]  /*19290*/  LDGSTS.E [R252+0x2000], [R16.64], P2 ;  /* 0x0200000010fc7fae */ /* 0x0003e20009121846 */
[----:B----4-:R-:W-:-:S04]  /*192a0*/  IADD3 R27, P1, R27, R68, RZ ;  /* 0x000000441b1b7210 */ /* 0x010fc80007f3e0ff */
[----:B--2---:R-:W-:Y:S02]  /*192b0*/  IADD3.X R37, R37, R2, RZ, P1, !PT ;  /* 0x0000000225257210 */ /* 0x004fe40000ffe4ff */
[----:B------:R-:W-:Y:S01]  /*192c0*/  IADD3 R19, P3, R19, R68, RZ ;  /* 0x0000004413137210 */ /* 0x000fe20007f7e0ff */
[----:B------:R-:W-:Y:S01]  /*192d0*/  STL [R1+0xc74], R27 ;  /* 0x000c741b01007387 */ /* 0x000fe20000100800 */
[----:B-1----:R-:W-:-:S03]  /*192e0*/  IMAD.MOV.U32 R16, RZ, RZ, R27 ;  /* 0x000000ffff107224 */ /* 0x002fc600078e001b */
[----:B------:R-:W-:Y:S01]  /*192f0*/  IMAD.X R23, R23, 0x1, R2, P3 ;  /* 0x0000000117177824 */ /* 0x000fe200018e0602 */
[----:B------:R1:W-:Y:S01]  /*19300*/  STL [R1+0xc68], R37 ;  /* 0x000c682501007387 */ /* 0x0003e20000100800 */
[----:B------:R-:W-:-:S03]  /*19310*/  IMAD.MOV.U32 R17, RZ, RZ, R37 ;  /* 0x000000ffff117224 */ /* 0x000fc600078e0025 */
[----:B------:R-:W-:Y:S04]  /*19320*/  STL [R1+0xc6c], R19 ;  /* 0x000c6c1301007387 */ /* 0x000fe80000100800 */
[----:B------:R2:W-:Y:S04]  /*19330*/  STL [R1+0xc60], R23 ;  /* 0x000c601701007387 */ /* 0x0005e80000100800 */
[----:B-1----:R-:W4:Y:S04]  /*19340*/  LDL.LU R37, [R1+0x510] ;  /* 0x0005100001257983 */ /* 0x002f280000300800 */
[----:B------:R1:W-:Y:S04]  /*19350*/  LDGSTS.E [R252+0x2200], [R16.64], P2 ;  /* 0x0220000010fc7fae */ /* 0x0003e80009121846 */
[----:B------:R-:W4:Y:S01]  /*19360*/  LDL.LU R27, [R1+0x514] ;  /* 0x00051400011b7983 */ /* 0x000f220000300800 */
[----:B-1----:R-:W-:Y:S01]  /*19370*/  IMAD.MOV.U32 R17, RZ, RZ, R23 ;  /* 0x000000ffff117224 */ /* 0x002fe200078e0017 */
[----:B------:R-:W-:-:S02]  /*19380*/  MOV R16, R19 ;  /* 0x0000001300107202 */ /* 0x000fc40000000f00 */
[----:B--2---:R-:W2:Y:S04]  /*19390*/  LDL.LU R23, [R1+0x578] ;  /* 0x0005780001177983 */ /* 0x004ea80000300800 */
[----:B------:R-:W2:Y:S01]  /*193a0*/  LDL.LU R19, [R1+0x57c] ;  /* 0x00057c0001137983 */ /* 0x000ea20000300800 */
[----:B------:R-:W-:-:S03]  /*193b0*/  ISETP.GT.AND P1, PT, R3, 0x8, PT ;  /* 0x000000080300780c */ /* 0x000fc60003f24270 */
[----:B------:R1:W-:Y:S02]  /*193c0*/  LDGSTS.E [R252+0x2400], [R16.64], P2 ;  /* 0x0240000010fc7fae */ /* 0x0003e40009121846 */
[----:B-1----:R-:W-:-:S04]  /*193d0*/  SEL R16, RZ, 0x4, !P1 ;  /* 0x00000004ff107807 */ /* 0x002fc80004800000 */
[----:B------:R-:W-:-:S04]  /*193e0*/  SEL R16, R16, RZ, !P0 ;  /* 0x000000ff10107207 */ /* 0x000fc80004000000 */
[----:B------:R-:W-:Y:S02]  /*193f0*/  ISETP.NE.U32.AND P1, PT, R16, RZ, PT ;  /* 0x000000ff1000720c */ /* 0x000fe40003f25070 */
[----:B---3--:R-:W-:-:S05]  /*19400*/  IADD3 R26, P3, R26, R68, RZ ;  /* 0x000000441a1a7210 */ /* 0x008fca0007f7e0ff */
[----:B------:R-:W-:Y:S01]  /*19410*/  IMAD.X R36, R36, 0x1, R2, P3 ;  /* 0x0000000124247824 */ /* 0x000fe200018e0602 */
[----:B------:R-:W-:-:S03]  /*19420*/  IADD3 R24, P4, R24, R68, RZ ;  /* 0x0000004418187210 */ /* 0x000fc60007f9e0ff */
[----:B------:R-:W-:Y:S01]  /*19430*/  IMAD.MOV.U32 R17, RZ, RZ, R36 ;  /* 0x000000ffff117224 */ /* 0x000fe200078e0024 */
[----:B------:R-:W-:Y:S01]  /*19440*/  MOV R16, R26 ;  /* 0x0000001a00107202 */ /* 0x000fe20000000f00 */
[----:B------:R-:W-:Y:S01]  /*19450*/  STL [R1+0xc64], R26 ;  /* 0x000c641a01007387 */ /* 0x000fe20000100800 */
[----:B------:R-:W-:-:S03]  /*19460*/  IMAD.X R25, R25, 0x1, R2, P4 ;  /* 0x0000000119197824 */ /* 0x000fc600020e0602 */
[----:B------:R1:W-:Y:S04]  /*19470*/  STL [R1+0xc58], R36 ;  /* 0x000c582401007387 */ /* 0x0003e80000100800 */
[----:B------:R-:W-:Y:S04]  /*19480*/  STL [R1+0xbfc], R24 ;  /* 0x000bfc1801007387 */ /* 0x000fe80000100800 */
[----:B------:R3:W-:Y:S04]  /*19490*/  STL [R1+0x4fc], R25 ;  /* 0x0004fc1901007387 */ /* 0x0007e80000100800 */
[----:B------:R3:W-:Y:S04]  /*194a0*/  LDGSTS.E [R252+0x2600], [R16.64], P2 ;  /* 0x0260000010fc7fae */ /* 0x0007e80009121846 */
[----:B-1----:R-:W2:Y:S04]  /*194b0*/  LDL.LU R36, [R1+0x580] ;  /* 0x0005800001247983 */ /* 0x002ea80000300800 */
[----:B------:R-:W2:Y:S01]  /*194c0*/  LDL.LU R26, [R1+0x584] ;  /* 0x00058400011a7983 */ /* 0x000ea20000300800 */
[----:B---3--:R-:W-:-:S02]  /*194d0*/  IMAD.MOV.U32 R17, RZ, RZ, R25 ;  /* 0x000000ffff117224 */ /* 0x008fc400078e0019 */
[----:B------:R-:W-:Y:S01]  /*194e0*/  IMAD.MOV.U32 R16, RZ, RZ, R24 ;  /* 0x000000ffff107224 */ /* 0x000fe200078e0018 */
[----:B------:R-:W2:Y:S04]  /*194f0*/  LDL.LU R25, [R1+0x588] ;  /* 0x0005880001197983 */ /* 0x000ea80000300800 */
[----:B------:R-:W2:Y:S04]  /*19500*/  LDL.LU R24, [R1+0x58c] ;  /* 0x00058c0001187983 */ /* 0x000ea80000300800 */
[----:B------:R1:W-:Y:S01]  /*19510*/  LDGSTS.E [R252+0x4000], [R16.64], P1 ;  /* 0x0400000010fc7fae */ /* 0x0003e20008921846 */
[----:B------:R-:W-:-:S04]  /*19520*/  IADD3 R22, P2, R22, R68, RZ ;  /* 0x0000004416167210 */ /* 0x000fc80007f5e0ff */
[----:B------:R-:W-:Y:S01]  /*19530*/  IADD3.X R38, R38, R2, RZ, P2, !PT ;  /* 0x0000000226267210 */ /* 0x000fe200017fe4ff */
[----:B------:R-:W-:Y:S01]  /*19540*/  STL [R1+0x504], R22 ;  /* 0x0005041601007387 */ /* 0x000fe20000100800 */
[----:B-1----:R-:W-:Y:S01]  /*19550*/  IMAD.MOV.U32 R16, RZ, RZ, R22 ;  /* 0x000000ffff107224 */ /* 0x002fe200078e0016 */
[----:B------:R-:W-:Y:S02]  /*19560*/  IADD3 R20, P3, R20, R68, RZ ;  /* 0x0000004414147210 */ /* 0x000fe40007f7e0ff */
[----:B------:R-:W-:Y:S01]  /*19570*/  IMAD.MOV.U32 R17, RZ, RZ, R38 ;  /* 0x000000ffff117224 */ /* 0x000fe200078e0026 */
[----:B------:R1:W-:Y:S02]  /*19580*/  STL [R1+0x500], R38 ;  /* 0x0005002601007387 */ /* 0x0003e40000100800 */
[----:B------:R-:W-:Y:S02]  /*19590*/  IMAD.X R21, R21, 0x1, R2, P3 ;  /* 0x0000000115157824 */ /* 0x000fe400018e0602 */
[----:B------:R-:W-:Y:S04]  /*195a0*/  STL [R1+0x50c], R20 ;  /* 0x00050c1401007387 */ /* 0x000fe80000100800 */
[----:B------:R1:W-:Y:S01]  /*195b0*/  STL [R1+0x508], R21 ;  /* 0x0005081501007387 */ /* 0x0003e20000100800 */
[----:B------:R-:W-:-:S03]  /*195c0*/  ISETP.GT.AND P2, PT, R3, 0xc, PT ;  /* 0x0000000c0300780c */ /* 0x000fc60003f44270 */
[----:B------:R1:W-:Y:S04]  /*195d0*/  LDGSTS.E [R252+0x4200], [R16.64], P1 ;  /* 0x0420000010fc7fae */ /* 0x0003e80008921846 */
[----:B-1----:R-:W2:Y:S04]  /*195e0*/  LDL.LU R38, [R1+0x590] ;  /* 0x0005900001267983 */ /* 0x002ea80000300800 */
[----:B------:R-:W2:Y:S01]  /*195f0*/  LDL.LU R22, [R1+0x594] ;  /* 0x0005940001167983 */ /* 0x000ea20000300800 */
[----:B------:R-:W-:Y:S01]  /*19600*/  MOV R16, R20 ;  /* 0x0000001400107202 */ /* 0x000fe20000000f00 */
[----:B------:R-:W-:-:S02]  /*19610*/  IMAD.MOV.U32 R17, RZ, RZ, R21 ;  /* 0x000000ffff117224 */ /* 0x000fc400078e0015 */
[----:B------:R-:W2:Y:S04]  /*19620*/  LDL.LU R21, [R1+0x5f8] ;  /* 0x0005f80001157983 */ /* 0x000ea80000300800 */
[----:B------:R-:W2:Y:S04]  /*19630*/  LDL.LU R20, [R1+0x5fc] ;  /* 0x0005fc0001147983 */ /* 0x000ea80000300800 */
[----:B------:R1:W-:Y:S02]  /*19640*/  LDGSTS.E [R252+0x4400], [R16.64], P1 ;  /* 0x0440000010fc7fae */ /* 0x0003e40008921846 */
[----:B-1----:R-:W-:-:S04]  /*19650*/  SEL R16, RZ, 0x4, !P2 ;  /* 0x00000004ff107807 */ /* 0x002fc80005000000 */
[----:B------:R-:W-:-:S04]  /*19660*/  SEL R16, R16, RZ, !P0 ;  /* 0x000000ff10107207 */ /* 0x000fc80004000000 */
[----:B------:R-:W-:Y:S02]  /*19670*/  ISETP.NE.U32.AND P2, PT, R16, RZ, PT ;  /* 0x000000ff1000720c */ /* 0x000fe40003f45070 */
[----:B----4-:R-:W-:-:S05]  /*19680*/  IADD3 R27, P3, R27, R68, RZ ;  /* 0x000000441b1b7210 */ /* 0x010fca0007f7e0ff */
[--C-:B------:R-:W-:Y:S01]  /*19690*/  IMAD.X R37, R37, 0x1, R2.reuse, P3 ;  /* 0x0000000125257824 */ /* 0x100fe200018e0602 */
[----:B------:R-:W-:Y:S01]  /*196a0*/  MOV R16, R27 ;  /* 0x0000001b00107202 */ /* 0x000fe20000000f00 */
[----:B------:R-:W-:Y:S01]  /*196b0*/  STL [R1+0x514], R27 ;  /* 0x0005141b01007387 */ /* 0x000fe20000100800 */
[----:B--2---:R-:W-:Y:S01]  /*196c0*/  IADD3 R19, P4, R19, R68, RZ ;  /* 0x0000004413137210 */ /* 0x004fe20007f9e0ff */
[----:B------:R-:W-:Y:S02]  /*196d0*/  IMAD.MOV.U32 R17, RZ, RZ, R37 ;  /* 0x000000ffff117224 */ /* 0x000fe400078e0025 */
[----:B------:R1:W-:Y:S02]  /*196e0*/  STL [R1+0x510], R37 ;  /* 0x0005102501007387 */ /* 0x0003e40000100800 */
[----:B------:R-:W-:Y:S02]  /*196f0*/  IMAD.X R23, R23, 0x1, R2, P4 ;  /* 0x0000000117177824 */ /* 0x000fe400020e0602 */
[----:B------:R-:W-:Y:S04]  /*19700*/  STL [R1+0x57c], R19 ;  /* 0x00057c1301007387 */ /* 0x000fe80000100800 */
[----:B------:R2:W-:Y:S04]  /*19710*/  STL [R1+0x578], R23 ;  /* 0x0005781701007387 */ /* 0x0005e80000100800 */
[----:B------:R4:W-:Y:S04]  /*19720*/  LDGSTS.E [R252+0x4600], [R16.64], P1 ;  /* 0x0460000010fc7fae */ /* 0x0009e80008921846 */
[----:B-1----:R-:W3:Y:S04]  /*19730*/  LDL.LU R37, [R1+0x600] ;  /* 0x0006000001257983 */ /* 0x002ee80000300800 */
[----:B------:R-:W3:Y:S01]  /*19740*/  LDL.LU R27, [R1+0x604] ;  /* 0x00060400011b7983 */ /* 0x000ee20000300800 */
[----:B----4-:R-:W-:-:S02]  /*19750*/  IMAD.MOV.U32 R17, RZ, RZ, R23 ;  /* 0x000000ffff117224 */ /* 0x010fc400078e0017 */
[----:B------:R-:W-:Y:S01]  /*19760*/  IMAD.MOV.U32 R16, RZ, RZ, R19 ;  /* 0x000000ffff107224 */ /* 0x000fe200078e0013 */
[----:B--2---:R-:W2:Y:S04]  /*19770*/  LDL.LU R23, [R1+0x608] ;  /* 0x0006080001177983 */ /* 0x004ea80000300800 */
[----:B------:R-:W4:Y:S04]  /*19780*/  LDL.LU R19, [R1+0x60c] ;  /* 0x00060c0001137983 */ /* 0x000f280000300800 */
[----:B------:R1:W-:Y:S01]  /*19790*/  LDGSTS.E [R252+0x6000], [R16.64], P2 ;  /* 0x0600000010fc7fae */ /* 0x0003e20009121846 */
[----:B------:R-:W-:-:S04]  /*197a0*/  IADD3 R26, P1, R26, R68, RZ ;  /* 0x000000441a1a7210 */ /* 0x000fc80007f3e0ff */
[----:B------:R-:W-:Y:S02]  /*197b0*/  IADD3.X R36, R36, R2, RZ, P1, !PT ;  /* 0x0000000224247210 */ /* 0x000fe40000ffe4ff */
        /* <DEDUP_REMOVED lines=8> */
[----:B-1----:R-:W2:Y:S01]  /*19840*/  LDL.LU R36, [R1+0x610] ;  /* 0x0006100001247983 */ /* 0x002ea20000300800 */
[----:B------:R-:W-:-:S03]  /*19850*/  ISETP.GT.AND P1, PT, R3, 0x10, PT ;  /* 0x000000100300780c */ /* 0x000fc60003f24270 */
[----:B------:R1:W-:Y:S04]  /*19860*/  LDGSTS.E [R252+0x6200], [R16.64], P2 ;  /* 0x0620000010fc7fae */ /* 0x0003e80009121846 */
[----:B------:R-:W2:Y:S01]  /*19870*/  LDL.LU R26, [R1+0x614] ;  /* 0x00061400011a7983 */ /* 0x000ea20000300800 */
[----:B-1----:R-:W-:Y:S01]  /*19880*/  MOV R16, R24 ;  /* 0x0000001800107202 */ /* 0x002fe20000000f00 */
[----:B------:R-:W-:Y:S02]  /*19890*/  IMAD.MOV.U32 R17, RZ, RZ, R25 ;  /* 0x000000ffff117224 */ /* 0x000fe400078e0019 */
[----:B------:R-:W2:Y:S04]  /*198a0*/  LDL.LU R25, [R1+0x678] ;  /* 0x0006780001197983 */ /* 0x000ea80000300800 */
[----:B------:R-:W2:Y:S01]  /*198b0*/  LDL.LU R24, [R1+0x67c] ;  /* 0x00067c0001187983 */ /* 0x000ea20000300800 */
[----:B------:R-:W-:-:S03]  /*198c0*/  IADD3 R22, P3, R22, R68, RZ ;  /* 0x0000004416167210 */ /* 0x000fc60007f7e0ff */
[----:B------:R1:W-:Y:S02]  /*198d0*/  LDGSTS.E [R252+0x6400], [R16.64], P2 ;  /* 0x0640000010fc7fae */ /* 0x0003e40009121846 */
[----:B------:R-:W-:Y:S01]  /*198e0*/  IMAD.X R38, R38, 0x1, R2, P3 ;  /* 0x0000000126267824 */ /* 0x000fe200018e0602 */
[----:B------:R-:W-:Y:S02]  /*198f0*/  IADD3 R20, P4, R20, R68, RZ ;  /* 0x0000004414147210 */ /* 0x000fe40007f9e0ff */
[----:B-1----:R-:W-:-:S04]  /*19900*/  SEL R16, RZ, 0x4, !P1 ;  /* 0x00000004ff107807 */ /* 0x002fc80004800000 */
[----:B------:R-:W-:Y:S01]  /*19910*/  SEL R16, R16, RZ, !P0 ;  /* 0x000000ff10107207 */ /* 0x000fe20004000000 */
[----:B------:R-:W-:Y:S01]  /*19920*/  IMAD.X R21, R21, 0x1, R2, P4 ;  /* 0x0000000115157824 */ /* 0x000fe200020e0602 */
[----:B------:R-:W-:Y:S01]  /*19930*/  STL [R1+0x594], R22 ;  /* 0x0005941601007387 */ /* 0x000fe20000100800 */
[----:B------:R-:W-:Y:S01]  /*19940*/  IMAD.MOV.U32 R17, RZ, RZ, R38 ;  /* 0x000000ffff117224 */ /* 0x000fe200078e0026 */
[----:B------:R-:W-:Y:S02]  /*19950*/  ISETP.NE.U32.AND P1, PT, R16, RZ, PT ;  /* 0x000000ff1000720c */ /* 0x000fe40003f25070 */
[----:B------:R-:W-:Y:S01]  /*19960*/  MOV R16, R22 ;  /* 0x0000001600107202 */ /* 0x000fe20000000f00 */
[----:B------:R1:W-:Y:S04]  /*19970*/  STL [R1+0x590], R38 ;  /* 0x0005902601007387 */ /* 0x0003e80000100800 */
[----:B------:R-:W-:Y:S04]  /*19980*/  STL [R1+0x5fc], R20 ;  /* 0x0005fc1401007387 */ /* 0x000fe80000100800 */
[----:B------:R1:W-:Y:S04]  /*19990*/  STL [R1+0x5f8], R21 ;  /* 0x0005f81501007387 */ /* 0x0003e80000100800 */
[----:B-1----:R-:W2:Y:S04]  /*199a0*/  LDL.LU R38, [R1+0x680] ;  /* 0x0006800001267983 */ /* 0x002ea80000300800 */
[----:B------:R1:W-:Y:S04]  /*199b0*/  LDGSTS.E [R252+0x6600], [R16.64], P2 ;  /* 0x0660000010fc7fae */ /* 0x0003e80009121846 */
[----:B------:R-:W2:Y:S01]  /*199c0*/  LDL.LU R22, [R1+0x684] ;  /* 0x0006840001167983 */ /* 0x000ea20000300800 */
[----:B-1----:R-:W-:-:S02]  /*199d0*/  IMAD.MOV.U32 R17, RZ, RZ, R21 ;  /* 0x000000ffff117224 */ /* 0x002fc400078e0015 */
[----:B------:R-:W-:Y:S01]  /*199e0*/  IMAD.MOV.U32 R16, RZ, RZ, R20 ;  /* 0x000000ffff107224 */ /* 0x000fe200078e0014 */
[----:B------:R-:W2:Y:S04]  /*199f0*/  LDL.LU R21, [R1+0x688] ;  /* 0x0006880001157983 */ /* 0x000ea80000300800 */
[----:B------:R-:W2:Y:S04]  /*19a00*/  LDL.LU R20, [R1+0x68c] ;  /* 0x00068c0001147983 */ /* 0x000ea80000300800 */
[----:B------:R1:W-:Y:S01]  /*19a10*/  LDGSTS.E [R252+0x8000], [R16.64], P1 ;  /* 0x0800000010fc7fae */ /* 0x0003e20008921846 */
[----:B---3--:R-:W-:-:S04]  /*19a20*/  IADD3 R27, P2, R27, R68, RZ ;  /* 0x000000441b1b7210 */ /* 0x008fc80007f5e0ff */
[----:B------:R-:W-:Y:S02]  /*19a30*/  IADD3.X R37, R37, R2, RZ, P2, !PT ;  /* 0x0000000225257210 */ /* 0x000fe400017fe4ff */
[----:B----4-:R-:W-:Y:S01]  /*19a40*/  IADD3 R19, P3, R19, R68, RZ ;  /* 0x0000004413137210 */ /* 0x010fe20007f7e0ff */
[----:B------:R-:W-:Y:S01]  /*19a50*/  STL [R1+0x604], R27 ;  /* 0x0006041b01007387 */ /* 0x000fe20000100800 */
[----:B-1----:R-:W-:-:S03]  /*19a60*/  IMAD.MOV.U32 R16, RZ, RZ, R27 ;  /* 0x000000ffff107224 */ /* 0x002fc600078e001b */
[----:B--2---:R-:W-:Y:S01]  /*19a70*/  IMAD.X R23, R23, 0x1, R2, P3 ;  /* 0x0000000117177824 */ /* 0x004fe200018e0602 */
[----:B------:R1:W-:Y:S01]  /*19a80*/  STL [R1+0x600], R37 ;  /* 0x0006002501007387 */ /* 0x0003e20000100800 */
[----:B------:R-:W-:-:S03]  /*19a90*/  IMAD.MOV.U32 R17, RZ, RZ, R37 ;  /* 0x000000ffff117224 */ /* 0x000fc600078e0025 */
[----:B------:R-:W-:Y:S04]  /*19aa0*/  STL [R1+0x60c], R19 ;  /* 0x00060c1301007387 */ /* 0x000fe80000100800 */
[----:B------:R2:W-:Y:S04]  /*19ab0*/  STL [R1+0x608], R23 ;  /* 0x0006081701007387 */ /* 0x0005e80000100800 */
[----:B-1----:R-:W3:Y:S04]  /*19ac0*/  LDL.LU R37, [R1+0x690] ;  /* 0x0006900001257983 */ /* 0x002ee80000300800 */
        /* <DEDUP_REMOVED lines=11> */
[----:B------:R-:W-:-:S05]  /*19b80*/  IADD3 R26, P3, R26, R68, RZ ;  /* 0x000000441a1a7210 */ /* 0x000fca0007f7e0ff */
[----:B------:R-:W-:Y:S01]  /*19b90*/  IMAD.X R36, R36, 0x1, R2, P3 ;  /* 0x0000000124247824 */ /* 0x000fe200018e0602 */
[----:B------:R-:W-:Y:S01]  /*19ba0*/  MOV R16, R26 ;  /* 0x0000001a00107202 */ /* 0x000fe20000000f00 */
[----:B------:R-:W-:Y:S02]  /*19bb0*/  STL [R1+0x614], R26 ;  /* 0x0006141a01007387 */ /* 0x000fe40000100800 */
[----:B------:R-:W-:Y:S01]  /*19bc0*/  IMAD.MOV.U32 R17, RZ, RZ, R36 ;  /* 0x000000ffff117224 */ /* 0x000fe200078e0024 */
[----:B------:R-:W-:Y:S01]  /*19bd0*/  IADD3 R24, P4, R24, R68, RZ ;  /* 0x0000004418187210 */ /* 0x000fe20007f9e0ff */
[----:B------:R1:W-:Y:S04]  /*19be0*/  STL [R1+0x610], R36 ;  /* 0x0006102401007387 */ /* 0x0003e80000100800 */
[----:B------:R-:W-:Y:S01]  /*19bf0*/  IMAD.X R25, R25, 0x1, R2, P4 ;  /* 0x0000000119197824 */ /* 0x000fe200020e0602 */
[----:B------:R-:W-:Y:S04]  /*19c00*/  STL [R1+0x67c], R24 ;  /* 0x00067c1801007387 */ /* 0x000fe80000100800 */
[----:B------:R1:W-:Y:S04]  /*19c10*/  STL [R1+0x678], R25 ;  /* 0x0006781901007387 */ /* 0x0003e80000100800 */
[----:B------:R1:W-:Y:S04]  /*19c20*/  LDGSTS.E [R252+0x8600], [R16.64], P1 ;  /* 0x0860000010fc7fae */ /* 0x0003e80008921846 */
[----:B-1----:R-:W2:Y:S04]  /*19c30*/  LDL.LU R36, [R1+0x700] ;  /* 0x0007000001247983 */ /* 0x002ea80000300800 */
[----:B------:R-:W2:Y:S01]  /*19c40*/  LDL.LU R26, [R1+0x704] ;  /* 0x00070400011a7983 */ /* 0x000ea20000300800 */
[----:B------:R-:W-:-:S02]  /*19c50*/  IMAD.MOV.U32 R17, RZ, RZ, R25 ;  /* 0x000000ffff117224 */ /* 0x000fc400078e0019 */
[----:B------:R-:W-:Y:S01]  /*19c60*/  IMAD.MOV.U32 R16, RZ, RZ, R24 ;  /* 0x000000ffff107224 */ /* 0x000fe200078e0018 */
[----:B------:R-:W2:Y:S04]  /*19c70*/  LDL.LU R25, [R1+0x708] ;  /* 0x0007080001197983 */ /* 0x000ea80000300800 */
[----:B------:R-:W2:Y:S04]  /*19c80*/  LDL.LU R24, [R1+0x70c] ;  /* 0x00070c0001187983 */ /* 0x000ea80000300800 */
[----:B------:R1:W-:Y:S01]  /*19c90*/  LDGSTS.E [R252+0xa000], [R16.64], P2 ;  /* 0x0a00000010fc7fae */ /* 0x0003e20009121846 */
[----:B------:R-:W-:-:S04]  /*19ca0*/  IADD3 R22, P1, R22, R68, RZ ;  /* 0x0000004416167210 */ /* 0x000fc80007f3e0ff */
[----:B------:R-:W-:Y:S01]  /*19cb0*/  IADD3.X R38, R38, R2, RZ, P1, !PT ;  /* 0x0000000226267210 */ /* 0x000fe20000ffe4ff */
[----:B-1----:R-:W-:Y:S01]  /*19cc0*/  IMAD.MOV.U32 R16, RZ, RZ, R22 ;  /* 0x000000ffff107224 */ /* 0x002fe200078e0016 */
[----:B------:R-:W-:Y:S03]  /*19cd0*/  STL [R1+0x684], R22 ;  /* 0x0006841601007387 */ /* 0x000fe60000100800 */
[----:B------:R-:W-:Y:S01]  /*19ce0*/  IMAD.MOV.U32 R17, RZ, RZ, R38 ;  /* 0x000000ffff117224 */ /* 0x000fe200078e0026 */
[----:B------:R-:W-:Y:S01]  /*19cf0*/  IADD3 R20, P3, R20, R68, RZ ;  /* 0x0000004414147210 */ /* 0x000fe20007f7e0ff */
[----:B------:R1:W-:Y:S04]  /*19d00*/  STL [R1+0x680], R38 ;  /* 0x0006802601007387 */ /* 0x0003e80000100800 */
[----:B------:R-:W-:Y:S01]  /*19d10*/  IMAD.X R21, R21, 0x1, R2, P3 ;  /* 0x0000000115157824 */ /* 0x000fe200018e0602 */
        /* <DEDUP_REMOVED lines=15> */
[--C-:B---3--:R-:W-:Y:S01]  /*19e10*/  IMAD.X R37, R37, 0x1, R2.reuse, P3 ;  /* 0x0000000125257824 */ /* 0x108fe200018e0602 */
        /* <DEDUP_REMOVED lines=9> */
[----:B-1----:R-:W4:Y:S04]  /*19eb0*/  LDL.LU R37, [R1+0x780] ;  /* 0x0007800001257983 */ /* 0x002f280000300800 */
[----:B------:R-:W4:Y:S01]  /*19ec0*/  LDL.LU R27, [R1+0x784] ;  /* 0x00078400011b7983 */ /* 0x000f220000300800 */
[----:B---3--:R-:W-:-:S02]  /*19ed0*/  IMAD.MOV.U32 R17, RZ, RZ, R23 ;  /* 0x000000ffff117224 */ /* 0x008fc400078e0017 */
[----:B------:R-:W-:Y:S01]  /*19ee0*/  IMAD.MOV.U32 R16, RZ, RZ, R19 ;  /* 0x000000ffff107224 */ /* 0x000fe200078e0013 */
[----:B--2---:R-:W2:Y:S04]  /*19ef0*/  LDL.LU R23, [R1+0x788] ;  /* 0x0007880001177983 */ /* 0x004ea80000300800 */
[----:B------:R-:W3:Y:S04]  /*19f00*/  LDL.LU R19, [R1+0x78c] ;  /* 0x00078c0001137983 */ /* 0x000ee80000300800 */
        /* <DEDUP_REMOVED lines=18> */
[----:B------:R-:W2:Y:S04]  /*1a030*/  LDL.LU R24, [R1+0x7fc] ;  /* 0x0007fc0001187983 */ /* 0x000ea80000300800 */
[----:B------:R1:W-:Y:S01]  /*1a040*/  LDGSTS.E [R252+0xc400], [R16.64], P1 ;  /* 0x0c40000010fc7fae */ /* 0x0003e20008921846 */
[----:B------:R-:W-:-:S02]  /*1a050*/  IADD3 R22, P3, R22, R68, RZ ;  /* 0x0000004416167210 */ /* 0x000fc40007f7e0ff */
[----:B-1----:R-:W-:-:S03]  /*1a060*/  SEL R16, RZ, 0x4, !P2 ;  /* 0x00000004ff107807 */ /* 0x002fc60005000000 */
[--C-:B------:R-:W-:Y:S01]  /*1a070*/  IMAD.X R38, R38, 0x1, R2.reuse, P3 ;  /* 0x0000000126267824 */ /* 0x100fe200018e0602 */
[----:B------:R-:W-:Y:S02]  /*1a080*/  IADD3 R20, P4, R20, R68, RZ ;  /* 0x0000004414147210 */ /* 0x000fe40007f9e0ff */
[----:B------:R-:W-:Y:S01]  /*1a090*/  SEL R16, R16, RZ, !P0 ;  /* 0x000000ff10107207 */ /* 0x000fe20004000000 */
[----:B------:R-:W-:Y:S02]  /*1a0a0*/  STL [R1+0x714], R22 ;  /* 0x0007141601007387 */ /* 0x000fe40000100800 */
[----:B------:R-:W-:Y:S01]  /*1a0b0*/  IMAD.X R21, R21, 0x1, R2, P4 ;  /* 0x0000000115157824 */ /* 0x000fe200020e0602 */
[----:B------:R-:W-:Y:S01]  /*1a0c0*/  ISETP.NE.U32.AND P2, PT, R16, RZ, PT ;  /* 0x000000ff1000720c */ /* 0x000fe20003f45070 */
[----:B------:R-:W-:Y:S01]  /*1a0d0*/  IMAD.MOV.U32 R17, RZ, RZ, R38 ;  /* 0x000000ffff117224 */ /* 0x000fe200078e0026 */
        /* <DEDUP_REMOVED lines=12> */
[----:B----4-:R-:W-:-:S04]  /*1a1a0*/  IADD3 R27, P1, R27, R68, RZ ;  /* 0x000000441b1b7210 */ /* 0x010fc80007f3e0ff */
[----:B------:R-:W-:Y:S02]  /*1a1b0*/  IADD3.X R37, R37, R2, RZ, P1, !PT ;  /* 0x0000000225257210 */ /* 0x000fe40000ffe4ff */
[----:B---3--:R-:W-:Y:S01]  /*1a1c0*/  IADD3 R19, P3, R19, R68, RZ ;  /* 0x0000004413137210 */ /* 0x008fe20007f7e0ff */
        /* <DEDUP_REMOVED lines=98> */
[----:B------:R-:W-:Y:S01]  /*1a7f0*/  IMAD.X R38, R38, 0x1, R2, P3 ;  /* 0x0000000126267824 */ /* 0x000fe200018e0602 */
[----:B------:R-:W-:Y:S02]  /*1a800*/  SEL R16, R16, RZ, !P0 ;  /* 0x000000ff10107207 */ /* 0x000fe40004000000 */
[----:B------:R-:W-:Y:S01]  /*1a810*/  IADD3 R20, P4, R20, R68, RZ ;  /* 0x0000004414147210 */ /* 0x000fe20007f9e0ff */
[----:B------:R-:W-:Y:S01]  /*1a820*/  STL [R1+0x894], R22 ;  /* 0x0008941601007387 */ /* 0x000fe20000100800 */
[----:B------:R-:W-:Y:S01]  /*1a830*/  ISETP.NE.U32.AND P1, PT, R16, RZ, PT ;  /* 0x000000ff1000720c */ /* 0x000fe20003f25070 */
[----:B------:R-:W-:Y:S02]  /*1a840*/  IMAD.MOV.U32 R17, RZ, RZ, R38 ;  /* 0x000000ffff117224 */ /* 0x000fe400078e0026 */
[----:B------:R-:W-:Y:S01]  /*1a850*/  IMAD.X R21, R21, 0x1, R2, P4 ;  /* 0x0000000115157824 */ /* 0x000fe200020e0602 */
        /* <DEDUP_REMOVED lines=222> */
[----:B------:R-:W2:Y:S01]  /*1b640*/  LDL.LU R39, [R1+0xcb8] ;  /* 0x000cb80001277983 */ /* 0x000ea20000300800 */
[----:B------:R-:W-:-:S03]  /*1b650*/  ISETP.GT.AND P1, PT, R3, 0x1, PT ;  /* 0x000000010300780c */ /* 0x000fc60003f24270 */
[----:B------:R1:W-:Y:S04]  /*1b660*/  LDGSTS.E [R252+0x1e200], [R16.64], P2 ;  /* 0x1e20000010fc7fae */ /* 0x0003e80009121846 */
[----:B-1----:R-:W2:Y:S01]  /*1b670*/  LDL.LU R36, [R1+0xcc4] ;  /* 0x000cc40001247983 */ /* 0x002ea20000300800 */
[----:B------:R-:W-:Y:S01]  /*1b680*/  MOV R16, R24 ;  /* 0x0000001800107202 */ /* 0x000fe20000000f00 */
        /* <DEDUP_REMOVED lines=23> */
[----:B------:R-:W2:Y:S01]  /*1b800*/  LDL.LU R20, [R1+0xc4c] ;  /* 0x000c4c0001147983 */ /* 0x000ea20000300800 */
[----:B------:R-:W-:-:S05]  /*1b810*/  LOP3.LUT R26, R252, 0x20, RZ, 0x3c, !PT ;  /* 0x00000020fc1a7812 */ /* 0x000fca00078e3cff */
        /* <DEDUP_REMOVED lines=24> */
[--C-:B------:R-:W-:Y:S01]  /*1b9a0*/  IMAD.X R39, R39, 0x1, R2.reuse, P3 ;  /* 0x0000000127277824 */ /* 0x100fe200018e0602 */
        /* <DEDUP_REMOVED lines=74> */
[----:B------:R1:W-:Y:S02]  /*1be50*/  LDGSTS.E [R26+0x4c00], [R16.64], P1 ;  /* 0x04c00000101a7fae */ /* 0x0003e40008921846 */
[----:B-1----:R-:W-:-:S02]  /*1be60*/  SEL R16, RZ, 0x4, !P2 ;  /* 0x00000004ff107807 */ /* 0x002fc40005000000 */
[----:B------:R-:W-:Y:S02]  /*1be70*/  IADD3 R22, P3, R22, R68, RZ ;  /* 0x0000004416167210 */ /* 0x000fe40007f7e0ff */
[----:B------:R-:W-:-:S03]  /*1be80*/  SEL R16, R16, RZ, !P0 ;  /* 0x000000ff10107207 */ /* 0x000fc60004000000 */
[----:B------:R-:W-:Y:S01]  /*1be90*/  IMAD.X R38, R38, 0x1, R2, P3 ;  /* 0x0000000126267824 */ /* 0x000fe200018e0602 */
        /* <DEDUP_REMOVED lines=460> */
[----:B------:R1:W-:Y:S02]  /*1db60*/  STL [R1+0xb24], R36 ;  /* 0x000b242401007387 */ /* 0x0003e40000100800 */
[----:B-1----:R-:W-:Y:S02]  /*1db70*/  IMAD.MOV.U32 R16, RZ, RZ, R36 ;  /* 0x000000ffff107224 */ /* 0x002fe400078e0024 */
[----:B------:R-:W-:Y:S01]  /*1db80*/  IMAD.X R25, R25, 0x1, R2, P3 ;  /* 0x0000000119197824 */ /* 0x000fe200018e0602 */
[----:B------:R-:W-:Y:S01]  /*1db90*/  STL [R1+0xb20], R39 ;  /* 0x000b202701007387 */ /* 0x000fe20000100800 */
[----:B------:R-:W-:-:S03]  /*1dba0*/  IMAD.MOV.U32 R17, RZ, RZ, R39 ;  /* 0x000000ffff117224 */ /* 0x000fc600078e0027 */
[----:B------:R-:W-:Y:S04]  /*1dbb0*/  STL [R1+0xb2c], R24 ;  /* 0x000b2c1801007387 */ /* 0x000fe80000100800 */
[----:B------:R1:W-:Y:S04]  /*1dbc0*/  STL [R1+0xb28], R25 ;  /* 0x000b281901007387 */ /* 0x0003e80000100800 */
[----:B------:R-:W2:Y:S01]  /*1dbd0*/  LDL.LU R69, [R1+0xbb0] ;  /* 0x000bb00001457983 */ /* 0x000ea20000300800 */
        /* <DEDUP_REMOVED lines=39> */
[----:B------:R-:W3:Y:S04]  /*1de50*/  LDL.LU R39, [R1+0xc98] ;  /* 0x000c980001277983 */ /* 0x000ee80000300800 */
[----:B------:R4:W-:Y:S04]  /*1de60*/  LDGSTS.E [R26+0x1ea00], [R16.64], P2 ;  /* 0x1ea00000101a7fae */ /* 0x0009e80009121846 */
[----:B-1----:R-:W3:Y:S01]  /*1de70*/  LDL.LU R37, [R1+0xca4] ;  /* 0x000ca40001257983 */ /* 0x002ee20000300800 */
[----:B----4-:R-:W-:Y:S01]  /*1de80*/  IMAD.MOV.U32 R17, RZ, RZ, R23 ;  /* 0x000000ffff117224 */ /* 0x010fe200078e0017 */
[----:B------:R-:W-:-:S02]  /*1de90*/  MOV R16, R19 ;  /* 0x0000001300107202 */ /* 0x000fc40000000f00 */
[----:B--2---:R-:W2:Y:S04]  /*1dea0*/  LDL.LU R23, [R1+0xc30] ;  /* 0x000c300001177983 */ /* 0x004ea80000300800 */
[----:B------:R-:W4:Y:S01]  /*1deb0*/  LDL.LU R19, [R1+0xc3c] ;  /* 0x000c3c0001137983 */ /* 0x000f220000300800 */
        /* <DEDUP_REMOVED lines=8> */
[----:B------:R1:W-:Y:S02]  /*1df40*/  STL [R1+0xbb4], R36 ;  /* 0x000bb42401007387 */ /* 0x0003e40000100800 */
[----:B------:R-:W-:Y:S01]  /*1df50*/  IMAD.MOV.U32 R17, RZ, RZ, R69 ;  /* 0x000000ffff117224 */ /* 0x000fe200078e0045 */
[----:B------:R-:W-:Y:S01]  /*1df60*/  IADD3 R24, P3, R24, R68, RZ ;  /* 0x0000004418187210 */ /* 0x000fe20007f7e0ff */
[----:B------:R-:W-:Y:S04]  /*1df70*/  STL [R1+0xbb0], R69 ;  /* 0x000bb04501007387 */ /* 0x000fe80000100800 */
[----:B------:R-:W-:Y:S01]  /*1df80*/  IMAD.X R25, R25, 0x1, R2, P3 ;  /* 0x0000000119197824 */ /* 0x000fe200018e0602 */
[----:B------:R-:W-:Y:S04]  /*1df90*/  STL [R1+0xcbc], R24 ;  /* 0x000cbc1801007387 */ /* 0x000fe80000100800 */
[----:B------:R1:W-:Y:S04]  /*1dfa0*/  STL [R1+0xcb0], R25 ;  /* 0x000cb01901007387 */ /* 0x0003e80000100800 */
[----:B------:R1:W-:Y:S04]  /*1dfb0*/  LDGSTS.E [R26+0x1ee00], [R16.64], P2 ;  /* 0x1ee00000101a7fae */ /* 0x0003e80009121846 */
[----:B-1----:R-:W2:Y:S04]  /*1dfc0*/  LDL.LU R36, [R1+0xc28] ;  /* 0x000c280001247983 */ /* 0x002ea80000300800 */
[----:B------:R-:W2:Y:S01]  /*1dfd0*/  LDL.LU R26, [R1+0xc34] ;  /* 0x000c3400011a7983 */ /* 0x000ea20000300800 */
[----:B------:R-:W-:Y:S01]  /*1dfe0*/  MOV R17, R25 ;  /* 0x0000001900117202 */ /* 0x000fe20000000f00 */
[----:B------:R-:W-:-:S02]  /*1dff0*/  IMAD.MOV.U32 R16, RZ, RZ, R24 ;  /* 0x000000ffff107224 */ /* 0x000fc400078e0018 */
[----:B------:R-:W2:Y:S04]  /*1e000*/  LDL.LU R25, [R1+0xc20] ;  /* 0x000c200001197983 */ /* 0x000ea80000300800 */
[----:B------:R-:W2:Y:S01]  /*1e010*/  LDL.LU R24, [R1+0xc2c] ;  /* 0x000c2c0001187983 */ /* 0x000ea20000300800 */
[----:B------:R-:W-:-:S05]  /*1e020*/  LOP3.LUT R27, R252, 0x40, RZ, 0x3c, !PT ;  /* 0x00000040fc1b7812 */ /* 0x000fca00078e3cff */
[----:B------:R1:W-:Y:S01]  /*1e030*/  LDGSTS.E [R27+0x1000], [R16.64], P1 ;  /* 0x01000000101b7fae */ /* 0x0003e20008921846 */
[----:B------:R-:W-:-:S05]  /*1e040*/  IADD3 R22, P2, R22, R68, RZ ;  /* 0x0000004416167210 */ /* 0x000fca0007f5e0ff */
[----:B------:R-:W-:Y:S01]  /*1e050*/  IMAD.X R38, R38, 0x1, R2, P2 ;  /* 0x0000000126267824 */ /* 0x000fe200010e0602 */
[----:B-1----:R-:W-:Y:S01]  /*1e060*/  MOV R16, R22 ;  /* 0x0000001600107202 */ /* 0x002fe20000000f00 */
[----:B------:R-:W-:Y:S02]  /*1e070*/  STL [R1+0xcb4], R22 ;  /* 0x000cb41601007387 */ /* 0x000fe40000100800 */
        /* <DEDUP_REMOVED lines=10> */
[----:B------:R-:W-:Y:S01]  /*1e120*/  IMAD.MOV.U32 R16, RZ, RZ, R20 ;  /* 0x000000ffff107224 */ /* 0x000fe200078e0014 */
[----:B------:R-:W-:-:S02]  /*1e130*/  MOV R17, R21 ;  /* 0x0000001500117202 */ /* 0x000fc40000000f00 */
[----:B------:R-:W2:Y:S04]  /*1e140*/  LDL.LU R21, [R1+0x538] ;  /* 0x0005380001157983 */ /* 0x000ea80000300800 */
[----:B------:R-:W2:Y:S04]  /*1e150*/  LDL.LU R20, [R1+0x53c] ;  /* 0x00053c0001147983 */ /* 0x000ea80000300800 */
[----:B------:R1:W-:Y:S02]  /*1e160*/  LDGSTS.E [R27+0x1400], [R16.64], P1 ;  /* 0x01400000101b7fae */ /* 0x0003e40008921846 */
[----:B-1----:R-:W-:-:S04]  /*1e170*/  SEL R16, RZ, 0x4, !P2 ;  /* 0x00000004ff107807 */ /* 0x002fc80005000000 */
[----:B------:R-:W-:-:S04]  /*1e180*/  SEL R16, R16, RZ, !P0 ;  /* 0x000000ff10107207 */ /* 0x000fc80004000000 */
[----:B------:R-:W-:Y:S02]  /*1e190*/  ISETP.NE.U32.AND P2, PT, R16, RZ, PT ;  /* 0x000000ff1000720c */ /* 0x000fe40003f45070 */
[----:B---3--:R-:W-:-:S05]  /*1e1a0*/  IADD3 R37, P3, R37, R68, RZ ;  /* 0x0000004425257210 */ /* 0x008fca0007f7e0ff */
[--C-:B------:R-:W-:Y:S01]  /*1e1b0*/  IMAD.X R39, R39, 0x1, R2.reuse, P3 ;  /* 0x0000000127277824 */ /* 0x100fe200018e0602 */
[----:B------:R-:W-:Y:S01]  /*1e1c0*/  MOV R16, R37 ;  /* 0x0000002500107202 */ /* 0x000fe20000000f00 */
[----:B------:R-:W-:Y:S01]  /*1e1d0*/  STL [R1+0xca4], R37 ;  /* 0x000ca42501007387 */ /* 0x000fe20000100800 */
[----:B----4-:R-:W-:Y:S01]  /*1e1e0*/  IADD3 R19, P4, R19, R68, RZ ;  /* 0x0000004413137210 */ /* 0x010fe20007f9e0ff */
[----:B------:R-:W-:Y:S02]  /*1e1f0*/  IMAD.MOV.U32 R17, RZ, RZ, R39 ;  /* 0x000000ffff117224 */ /* 0x000fe400078e0027 */
[----:B------:R1:W-:Y:S02]  /*1e200*/  STL [R1+0xc98], R39 ;  /* 0x000c982701007387 */ /* 0x0003e40000100800 */
[----:B--2---:R-:W-:Y:S02]  /*1e210*/  IMAD.X R23, R23, 0x1, R2, P4 ;  /* 0x0000000117177824 */ /* 0x004fe400020e0602 */
[----:B------:R-:W-:Y:S04]  /*1e220*/  STL [R1+0xc3c], R19 ;  /* 0x000c3c1301007387 */ /* 0x000fe80000100800 */
[----:B------:R2:W-:Y:S04]  /*1e230*/  STL [R1+0xc30], R23 ;  /* 0x000c301701007387 */ /* 0x0005e80000100800 */
[----:B------:R3:W-:Y:S04]  /*1e240*/  LDGSTS.E [R27+0x1600], [R16.64], P1 ;  /* 0x01600000101b7fae */ /* 0x0007e80008921846 */
[----:B-1----:R-:W4:Y:S04]  /*1e250*/  LDL.LU R39, [R1+0x540] ;  /* 0x0005400001277983 */ /* 0x002f280000300800 */
[----:B------:R-:W4:Y:S01]  /*1e260*/  LDL.LU R37, [R1+0x544] ;  /* 0x0005440001257983 */ /* 0x000f220000300800 */
[----:B---3--:R-:W-:Y:S01]  /*1e270*/  MOV R17, R23 ;  /* 0x0000001700117202 */ /* 0x008fe20000000f00 */
[----:B------:R-:W-:-:S02]  /*1e280*/  IMAD.MOV.U32 R16, RZ, RZ, R19 ;  /* 0x000000ffff107224 */ /* 0x000fc400078e0013 */
[----:B--2---:R-:W2:Y:S04]  /*1e290*/  LDL.LU R23, [R1+0x548] ;  /* 0x0005480001177983 */ /* 0x004ea80000300800 */
[----:B------:R-:W3:Y:S04]  /*1e2a0*/  LDL.LU R19, [R1+0x54c] ;  /* 0x00054c0001137983 */ /* 0x000ee80000300800 */
[----:B------:R1:W-:Y:S01]  /*1e2b0*/  LDGSTS.E [R27+0x3000], [R16.64], P2 ;  /* 0x03000000101b7fae */ /* 0x0003e20009121846 */
[----:B------:R-:W-:-:S05]  /*1e2c0*/  IADD3 R26, P1, R26, R68, RZ ;  /* 0x000000441a1a7210 */ /* 0x000fca0007f3e0ff */
[----:B------:R-:W-:Y:S01]  /*1e2d0*/  IMAD.X R36, R36, 0x1, R2, P1 ;  /* 0x0000000124247824 */ /* 0x000fe200008e0602 */
[----:B------:R-:W-:-:S03]  /*1e2e0*/  IADD3 R24, P3, R24, R68, RZ ;  /* 0x0000004418187210 */ /* 0x000fc60007f7e0ff */
[----:B-1----:R-:W-:Y:S01]  /*1e2f0*/  IMAD.MOV.U32 R17, RZ, RZ, R36 ;  /* 0x000000ffff117224 */ /* 0x002fe200078e0024 */
[----:B------:R-:W-:Y:S01]  /*1e300*/  MOV R16, R26 ;  /* 0x0000001a00107202 */ /* 0x000fe20000000f00 */
[----:B------:R-:W-:Y:S01]  /*1e310*/  STL [R1+0xc34], R26 ;  /* 0x000c341a01007387 */ /* 0x000fe20000100800 */
[----:B------:R-:W-:-:S03]  /*1e320*/  IMAD.X R25, R25, 0x1, R2, P3 ;  /* 0x0000000119197824 */ /* 0x000fc600018e0602 */
[----:B------:R1:W-:Y:S04]  /*1e330*/  STL [R1+0xc28], R36 ;  /* 0x000c282401007387 */ /* 0x0003e80000100800 */
        /* <DEDUP_REMOVED lines=27> */
[----:B-1----:R-:W-:Y:S01]  /*1e4f0*/  MOV R17, R21 ;  /* 0x0000001500117202 */ /* 0x002fe20000000f00 */
[----:B------:R-:W-:-:S02]  /*1e500*/  IMAD.MOV.U32 R16, RZ, RZ, R20 ;  /* 0x000000ffff107224 */ /* 0x000fc400078e0014 */
[----:B------:R-:W2:Y:S04]  /*1e510*/  LDL.LU R21, [R1+0x5c8] ;  /* 0x0005c80001157983 */ /* 0x000ea80000300800 */
[----:B------:R-:W2:Y:S04]  /*1e520*/  LDL.LU R20, [R1+0x5cc] ;  /* 0x0005cc0001147983 */ /* 0x000ea80000300800 */
[----:B------:R1:W-:Y:S01]  /*1e530*/  LDGSTS.E [R27+0x5000], [R16.64], P1 ;  /* 0x05000000101b7fae */ /* 0x0003e20008921846 */
[----:B----4-:R-:W-:-:S05]  /*1e540*/  IADD3 R37, P2, R37, R68, RZ ;  /* 0x0000004425257210 */ /* 0x010fca0007f5e0ff */
[--C-:B------:R-:W-:Y:S01]  /*1e550*/  IMAD.X R39, R39, 0x1, R2.reuse, P2 ;  /* 0x0000000127277824 */ /* 0x100fe200010e0602 */
[----:B---3--:R-:W-:Y:S01]  /*1e560*/  IADD3 R19, P3, R19, R68, RZ ;  /* 0x0000004413137210 */ /* 0x008fe20007f7e0ff */
[----:B------:R-:W-:Y:S01]  /*1e570*/  STL [R1+0x544], R37 ;  /* 0x0005442501007387 */ /* 0x000fe20000100800 */
[----:B-1----:R-:W-:Y:S01]  /*1e580*/  MOV R16, R37 ;  /* 0x0000002500107202 */ /* 0x002fe20000000f00 */
[----:B------:R-:W-:Y:S02]  /*1e590*/  IMAD.MOV.U32 R17, RZ, RZ, R39 ;  /* 0x000000ffff117224 */ /* 0x000fe400078e0027 */
[----:B--2---:R-:W-:Y:S01]  /*1e5a0*/  IMAD.X R23, R23, 0x1, R2, P3 ;  /* 0x0000000117177824 */ /* 0x004fe200018e0602 */
[----:B------:R1:W-:Y:S04]  /*1e5b0*/  STL [R1+0x540], R39 ;  /* 0x0005402701007387 */ /* 0x0003e80000100800 */
[----:B------:R-:W-:Y:S04]  /*1e5c0*/  STL [R1+0x54c], R19 ;  /* 0x00054c1301007387 */ /* 0x000fe80000100800 */
[----:B------:R2:W-:Y:S04]  /*1e5d0*/  STL [R1+0x548], R23 ;  /* 0x0005481701007387 */ /* 0x0005e80000100800 */
[----:B-1----:R-:W3:Y:S04]  /*1e5e0*/  LDL.LU R39, [R1+0x5d0] ;  /* 0x0005d00001277983 */ /* 0x002ee80000300800 */
[----:B------:R1:W-:Y:S04]  /*1e5f0*/  LDGSTS.E [R27+0x5200], [R16.64], P1 ;  /* 0x05200000101b7fae */ /* 0x0003e80008921846 */
[----:B------:R-:W4:Y:S01]  /*1e600*/  LDL.LU R37, [R1+0x5d4] ;  /* 0x0005d40001257983 */ /* 0x000f220000300800 */
[----:B-1----:R-:W-:Y:S01]  /*1e610*/  MOV R17, R23 ;  /* 0x0000001700117202 */ /* 0x002fe20000000f00 */
[----:B------:R-:W-:-:S02]  /*1e620*/  IMAD.MOV.U32 R16, RZ, RZ, R19 ;  /* 0x000000ffff107224 */ /* 0x000fc400078e0013 */
        /* <DEDUP_REMOVED lines=9> */
[----:B------:R-:W-:Y:S01]  /*1e6c0*/  IADD3 R24, P4, R24, R68, RZ ;  /* 0x0000004418187210 */ /* 0x000fe20007f9e0ff */
[----:B------:R-:W-:Y:S01]  /*1e6d0*/  STL [R1+0x554], R26 ;  /* 0x0005541a01007387 */ /* 0x000fe20000100800 */
[----:B------:R-:W-:Y:S01]  /*1e6e0*/  MOV R16, R26 ;  /* 0x0000001a00107202 */ /* 0x000fe20000000f00 */
[----:B------:R-:W-:Y:S02]  /*1e6f0*/  IMAD.MOV.U32 R17, RZ, RZ, R36 ;  /* 0x000000ffff117224 */ /* 0x000fe400078e0024 */
[----:B------:R-:W-:Y:S01]  /*1e700*/  IMAD.X R25, R25, 0x1, R2, P4 ;  /* 0x0000000119197824 */ /* 0x000fe200020e0602 */
        /* <DEDUP_REMOVED lines=11> */
[----:B------:R-:W-:-:S05]  /*1e7c0*/  IADD3 R22, P1, R22, R68, RZ ;  /* 0x0000004416167210 */ /* 0x000fca0007f3e0ff */
[----:B------:R-:W-:Y:S01]  /*1e7d0*/  IMAD.X R38, R38, 0x1, R2, P1 ;  /* 0x0000000126267824 */ /* 0x000fe200008e0602 */
[----:B-1----:R-:W-:Y:S01]  /*1e7e0*/  MOV R16, R22 ;  /* 0x0000001600107202 */ /* 0x002fe20000000f00 */
[----:B------:R-:W-:Y:S01]  /*1e7f0*/  STL [R1+0x5c4], R22 ;  /* 0x0005c41601007387 */ /* 0x000fe20000100800 */
[----:B------:R-:W-:Y:S01]  /*1e800*/  IADD3 R20, P3, R20, R68, RZ ;  /* 0x0000004414147210 */ /* 0x000fe20007f7e0ff */
[----:B------:R-:W-:Y:S02]  /*1e810*/  IMAD.MOV.U32 R17, RZ, RZ, R38 ;  /* 0x000000ffff117224 */ /* 0x000fe400078e0026 */
        /* <DEDUP_REMOVED lines=54> */
[----:B------:R-:W-:Y:S02]  /*1eb80*/  SEL R16, R16, RZ, !P0 ;  /* 0x000000ff10107207 */ /* 0x000fe40004000000 */
[----:B------:R-:W-:Y:S02]  /*1eb90*/  IADD3 R22, P3, R22, R68, RZ ;  /* 0x0000004416167210 */ /* 0x000fe40007f7e0ff */
[----:B------:R-:W-:-:S03]  /*1eba0*/  ISETP.NE.U32.AND P2, PT, R16, RZ, PT ;  /* 0x000000ff1000720c */ /* 0x000fc60003f45070 */
        /* <DEDUP_REMOVED lines=163> */
[----:B------:R-:W-:-:S03]  /*1f5e0*/  MOV R16, R26 ;  /* 0x0000001a00107202 */ /* 0x000fc60000000f00 */
[----:B------:R-:W-:Y:S01]  /*1f5f0*/  IMAD.X R25, R25, 0x1, R2, P4 ;  /* 0x0000000119197824 */ /* 0x000fe200020e0602 */
[----:B------:R1:W-:Y:S01]  /*1f600*/  STL [R1+0x850], R36 ;  /* 0x0008502401007387 */ /* 0x0003e20000100800 */
[----:B------:R-:W-:-:S03]  /*1f610*/  IMAD.MOV.U32 R17, RZ, RZ, R36 ;  /* 0x000000ffff117224 */ /* 0x000fc600078e0024 */
[----:B------:R-:W-:Y:S04]  /*1f620*/  STL [R1+0x8bc], R24 ;  /* 0x0008bc1801007387 */ /* 0x000fe80000100800 */
[----:B------:R1:W-:Y:S04]  /*1f630*/  STL [R1+0x8b8], R25 ;  /* 0x0008b81901007387 */ /* 0x0003e80000100800 */
[----:B-1----:R-:W2:Y:S04]  /*1f640*/  LDL.LU R36, [R1+0x940] ;  /* 0x0009400001247983 */ /* 0x002ea80000300800 */
[----:B------:R-:W2:Y:S04]  /*1f650*/  LDL.LU R26, [R1+0x944] ;  /* 0x00094400011a7983 */ /* 0x000ea80000300800 */
[----:B------:R1:W-:Y:S02]  /*1f660*/  LDGSTS.E [R27+0x11600], [R16.64], P1 ;  /* 0x11600000101b7fae */ /* 0x0003e40008921846 */
[----:B-1----:R-:W-:Y:S01]  /*1f670*/  MOV R17, R25 ;  /* 0x0000001900117202 */ /* 0x002fe20000000f00 */
[----:B------:R-:W-:Y:S01]  /*1f680*/  IMAD.MOV.U32 R16, RZ, RZ, R24 ;  /* 0x000000ffff107224 */ /* 0x000fe200078e0018 */
        /* <DEDUP_REMOVED lines=46> */
[----:B------:R-:W-:Y:S02]  /*1f970*/  STL [R1+0x944], R26 ;  /* 0x0009441a01007387 */ /* 0x000fe40000100800 */
[----:B------:R-:W-:Y:S02]  /*1f980*/  IMAD.MOV.U32 R17, RZ, RZ, R36 ;  /* 0x000000ffff117224 */ /* 0x000fe400078e0024 */
[----:B------:R1:W-:Y:S01]  /*1f990*/  STL [R1+0x940], R36 ;  /* 0x0009402401007387 */ /* 0x0003e20000100800 */
[----:B------:R-:W-:-:S03]  /*1f9a0*/  IADD3 R24, P3, R24, R68, RZ ;  /* 0x0000004418187210 */ /* 0x000fc60007f7e0ff */
[----:B------:R1:W-:Y:S02]  /*1f9b0*/  LDGSTS.E [R27+0x15200], [R16.64], P1 ;  /* 0x15200000101b7fae */ /* 0x0003e40008921846 */
[----:B------:R-:W-:Y:S02]  /*1f9c0*/  IMAD.X R25, R25, 0x1, R2, P3 ;  /* 0x0000000119197824 */ /* 0x000fe400018e0602 */
[----:B------:R-:W-:Y:S01]  /*1f9d0*/  STL [R1+0x94c], R24 ;  /* 0x00094c1801007387 */ /* 0x000fe20000100800 */
[----:B------:R-:W-:-:S03]  /*1f9e0*/  ISETP.GT.AND P2, PT, R3, 0x2e, PT ;  /* 0x0000002e0300780c */ /* 0x000fc60003f44270 */
[----:B------:R1:W-:Y:S02]  /*1f9f0*/  STL [R1+0x948], R25 ;  /* 0x0009481901007387 */ /* 0x0003e40000100800 */
[----:B-1----:R-:W-:Y:S01]  /*1fa00*/  IMAD.MOV.U32 R16, RZ, RZ, R24 ;  /* 0x000000ffff107224 */ /* 0x002fe200078e0018 */
[----:B------:R-:W-:Y:S01]  /*1fa10*/  MOV R17, R25 ;  /* 0x0000001900117202 */ /* 0x000fe20000000f00 */
[----:B------:R-:W2:Y:S04]  /*1fa20*/  LDL.LU R36, [R1+0x9d0] ;  /* 0x0009d00001247983 */ /* 0x000ea80000300800 */
[----:B------:R-:W2:Y:S04]  /*1fa30*/  LDL.LU R26, [R1+0x9d4] ;  /* 0x0009d400011a7983 */ /* 0x000ea80000300800 */
        /* <DEDUP_REMOVED lines=125> */
[----:B------:R-:W-:-:S05]  /*20210*/  IADD3 R22, P3, R22, R68, RZ ;  /* 0x0000004416167210 */ /* 0x000fca0007f7e0ff */
[----:B------:R-:W-:Y:S01]  /*20220*/  IMAD.X R38, R38, 0x1, R2, P3 ;  /* 0x0000000126267824 */ /* 0x000fe200018e0602 */
[----:B------:R-:W-:Y:S01]  /*20230*/  IADD3 R20, P4, R20, R68, RZ ;  /* 0x0000004414147210 */ /* 0x000fe20007f9e0ff */
[----:B------:R-:W-:Y:S01]  /*20240*/  STL [R1+0xad4], R22 ;  /* 0x000ad41601007387 */ /* 0x000fe20000100800 */
[----:B------:R-:W-:-:S03]  /*20250*/  ISETP.NE.U32.AND P1, PT, R16, RZ, PT ;  /* 0x000000ff1000720c */ /* 0x000fc60003f25070 */
[----:B------:R-:W-:Y:S01]  /*20260*/  IMAD.X R21, R21, 0x1, R2, P4 ;  /* 0x0000000115157824 */ /* 0x000fe200020e0602 */
[----:B------:R1:W-:Y:S01]  /*20270*/  STL [R1+0xad0], R38 ;  /* 0x000ad02601007387 */ /* 0x0003e20000100800 */
[----:B------:R-:W-:Y:S01]  /*20280*/  MOV R16, R22 ;  /* 0x0000001600107202 */ /* 0x000fe20000000f00 */
[----:B------:R-:W-:Y:S02]  /*20290*/  IMAD.MOV.U32 R17, RZ, RZ, R38 ;  /* 0x000000ffff117224 */ /* 0x000fe400078e0026 */
        /* <DEDUP_REMOVED lines=10> */
[----:B----4-:R-:W-:-:S05]  /*20340*/  IADD3 R37, P2, R37, R68, RZ ;  /* 0x0000004425257210 */ /* 0x010fca0007f5e0ff */
[--C-:B------:R-:W-:Y:S01]  /*20350*/  IMAD.X R39, R39, 0x1, R2.reuse, P2 ;  /* 0x0000000127277824 */ /* 0x100fe200010e0602 */
[----:B---3--:R-:W-:Y:S01]  /*20360*/  IADD3 R19, P3, R19, R68, RZ ;  /* 0x0000004413137210 */ /* 0x008fe20007f7e0ff */
[----:B------:R3:W-:Y:S01]  /*20370*/  STL [R1+0xb44], R37 ;  /* 0x000b442501007387 */ /* 0x0007e20000100800 */
[----:B-1----:R-:W-:Y:S01]  /*20380*/  MOV R16, R37 ;  /* 0x0000002500107202 */ /* 0x002fe20000000f00 */
[----:B------:R-:W-:Y:S02]  /*20390*/  IMAD.MOV.U32 R17, RZ, RZ, R39 ;  /* 0x000000ffff117224 */ /* 0x000fe400078e0027 */
[----:B--2---:R-:W-:Y:S01]  /*203a0*/  IMAD.X R23, R23, 0x1, R2, P3 ;  /* 0x0000000117177824 */ /* 0x004fe200018e0602 */
[----:B------:R-:W-:Y:S04]  /*203b0*/  STL [R1+0xb40], R39 ;  /* 0x000b402701007387 */ /* 0x000fe80000100800 */
[----:B------:R-:W-:Y:S04]  /*203c0*/  STL [R1+0xb4c], R19 ;  /* 0x000b4c1301007387 */ /* 0x000fe80000100800 */
[----:B------:R1:W-:Y:S04]  /*203d0*/  STL [R1+0xb48], R23 ;  /* 0x000b481701007387 */ /* 0x0003e80000100800 */
[----:B------:R-:W2:Y:S04]  /*203e0*/  LDL.LU R69, [R1+0xbd0] ;  /* 0x000bd00001457983 */ /* 0x000ea80000300800 */
[----:B------:R4:W-:Y:S04]  /*203f0*/  LDGSTS.E [R27+0x1d200], [R16.64], P1 ;  /* 0x1d200000101b7fae */ /* 0x0009e80008921846 */
[----:B---3--:R-:W3:Y:S01]  /*20400*/  LDL.LU R37, [R1+0xbd4] ;  /* 0x000bd40001257983 */ /* 0x008ee20000300800 */
[----:B----4-:R-:W-:Y:S01]  /*20410*/  MOV R17, R23 ;  /* 0x0000001700117202 */ /* 0x010fe20000000f00 */
[----:B------:R-:W-:-:S02]  /*20420*/  IMAD.MOV.U32 R16, RZ, RZ, R19 ;  /* 0x000000ffff107224 */ /* 0x000fc400078e0013 */
[----:B-1----:R-:W4:Y:S04]  /*20430*/  LDL.LU R23, [R1+0xc90] ;  /* 0x000c900001177983 */ /* 0x002f280000300800 */
[----:B------:R-:W4:Y:S01]  /*20440*/  LDL.LU R19, [R1+0xc9c] ;  /* 0x000c9c0001137983 */ /* 0x000f220000300800 */
        /* <DEDUP_REMOVED lines=15> */
[----:B-1----:R-:W4:Y:S04]  /*20540*/  LDL.LU R36, [R1+0xc88] ;  /* 0x000c880001247983 */ /* 0x002f280000300800 */
[----:B------:R1:W-:Y:S04]  /*20550*/  LDGSTS.E [R27+0x1d600], [R16.64], P1 ;  /* 0x1d600000101b7fae */ /* 0x0003e80008921846 */
[----:B------:R-:W4:Y:S01]  /*20560*/  LDL.LU R26, [R1+0xc94] ;  /* 0x000c9400011a7983 */ /* 0x000f220000300800 */
[----:B-1----:R-:W-:Y:S01]  /*20570*/  MOV R17, R25 ;  /* 0x0000001900117202 */ /* 0x002fe20000000f00 */
[----:B------:R-:W-:-:S02]  /*20580*/  IMAD.MOV.U32 R16, RZ, RZ, R24 ;  /* 0x000000ffff107224 */ /* 0x000fc400078e0018 */
[----:B------:R-:W4:Y:S04]  /*20590*/  LDL.LU R25, [R1+0xc80] ;  /* 0x000c800001197983 */ /* 0x000f280000300800 */
[----:B------:R-:W4:Y:S04]  /*205a0*/  LDL.LU R24, [R1+0xc8c] ;  /* 0x000c8c0001187983 */ /* 0x000f280000300800 */
        /* <DEDUP_REMOVED lines=15> */
[----:B------:R-:W4:Y:S04]  /*206a0*/  LDL.LU R39, [R1+0xc78] ;  /* 0x000c780001277983 */ /* 0x000f280000300800 */
[----:B------:R-:W4:Y:S04]  /*206b0*/  LDL.LU R38, [R1+0xc84] ;  /* 0x000c840001267983 */ /* 0x000f280000300800 */
[----:B------:R-:W4:Y:S04]  /*206c0*/  LDL.LU R22, [R1+0xc10] ;  /* 0x000c100001167983 */ /* 0x000f280000300800 */
[----:B------:R-:W4:Y:S04]  /*206d0*/  LDL.LU R21, [R1+0xc1c] ;  /* 0x000c1c0001157983 */ /* 0x000f280000300800 */
[----:B------:R1:W-:Y:S02]  /*206e0*/  LDGSTS.E [R27+0x1f400], [R16.64], P2 ;  /* 0x1f400000101b7fae */ /* 0x0003e40009121846 */
[----:B-1----:R-:W-:-:S04]  /*206f0*/  SEL R16, RZ, 0x4, !P1 ;  /* 0x00000004ff107807 */ /* 0x002fc80004800000 */
[----:B------:R-:W-:-:S04]  /*20700*/  SEL R16, R16, RZ, !P0 ;  /* 0x000000ff10107207 */ /* 0x000fc80004000000 */
[----:B------:R-:W-:Y:S02]  /*20710*/  ISETP.NE.U32.AND P1, PT, R16, RZ, PT ;  /* 0x000000ff1000720c */ /* 0x000fe40003f25070 */
[----:B---3--:R-:W-:-:S05]  /*20720*/  IADD3 R37, P4, R37, R68, RZ ;  /* 0x0000004425257210 */ /* 0x008fca0007f9e0ff */
[--C-:B--2---:R-:W-:Y:S01]  /*20730*/  IMAD.X R69, R69, 0x1, R2.reuse, P4 ;  /* 0x0000000145457824 */ /* 0x104fe200020e0602 */
[----:B------:R-:W-:Y:S01]  /*20740*/  MOV R16, R37 ;  /* 0x0000002500107202 */ /* 0x000fe20000000f00 */
[----:B------:R1:W-:Y:S01]  /*20750*/  STL [R1+0xbd4], R37 ;  /* 0x000bd42501007387 */ /* 0x0003e20000100800 */
[----:B----4-:R-:W-:Y:S01]  /*20760*/  IADD3 R19, P3, R19, R68, RZ ;  /* 0x0000004413137210 */ /* 0x010fe20007f7e0ff */
[----:B------:R-:W-:Y:S02]  /*20770*/  IMAD.MOV.U32 R17, RZ, RZ, R69 ;  /* 0x000000ffff117224 */ /* 0x000fe400078e0045 */
[----:B------:R-:W-:Y:S02]  /*20780*/  STL [R1+0xbd0], R69 ;  /* 0x000bd04501007387 */ /* 0x000fe40000100800 */
[----:B------:R-:W-:Y:S02]  /*20790*/  IMAD.X R23, R23, 0x1, R2, P3 ;  /* 0x0000000117177824 */ /* 0x000fe400018e0602 */
[----:B------:R-:W-:Y:S04]  /*207a0*/  STL [R1+0xc9c], R19 ;  /* 0x000c9c1301007387 */ /* 0x000fe80000100800 */
[----:B------:R2:W-:Y:S04]  /*207b0*/  STL [R1+0xc90], R23 ;  /* 0x000c901701007387 */ /* 0x0005e80000100800 */
[----:B------:R3:W-:Y:S04]  /*207c0*/  LDGSTS.E [R27+0x1f600], [R16.64], P2 ;  /* 0x1f600000101b7fae */ /* 0x0007e80009121846 */
[----:B-1----:R-:W4:Y:S04]  /*207d0*/  LDL.LU R37, [R1+0xc08] ;  /* 0x000c080001257983 */ /* 0x002f280000300800 */
[----:B---3--:R-:W3:Y:S01]  /*207e0*/  LDL.LU R27, [R1+0xc14] ;  /* 0x000c1400011b7983 */ /* 0x008ee20000300800 */
[----:B------:R-:W-:Y:S01]  /*207f0*/  MOV R17, R23 ;  /* 0x0000001700117202 */ /* 0x000fe20000000f00 */
[----:B------:R-:W-:-:S02]  /*20800*/  IMAD.MOV.U32 R16, RZ, RZ, R19 ;  /* 0x000000ffff107224 */ /* 0x000fc400078e0013 */
[----:B--2---:R-:W2:Y:S04]  /*20810*/  LDL.LU R23, [R1+0xc00] ;  /* 0x000c000001177983 */ /* 0x004ea80000300800 */
[----:B------:R-:W2:Y:S01]  /*20820*/  LDL.LU R19, [R1+0xc0c] ;  /* 0x000c0c0001137983 */ /* 0x000ea20000300800 */
[----:B------:R-:W-:-:S05]  /*20830*/  LOP3.LUT R20, R252, 0x60, RZ, 0x3c, !PT ;  /* 0x00000060fc147812 */ /* 0x000fca00078e3cff */
        /* <DEDUP_REMOVED lines=24> */
[--C-:B------:R-:W-:Y:S01]  /*209c0*/  IMAD.X R39, R39, 0x1, R2.reuse, P3 ;  /* 0x0000000127277824 */ /* 0x100fe200018e0602 */
        /* <DEDUP_REMOVED lines=16> */
[----:B---3--:R-:W-:-:S05]  /*20ad0*/  IADD3 R27, P1, R27, R68, RZ ;  /* 0x000000441b1b7210 */ /* 0x008fca0007f3e0ff */
[----:B----4-:R-:W-:Y:S01]  /*20ae0*/  IMAD.X R37, R37, 0x1, R2, P1 ;  /* 0x0000000125257824 */ /* 0x010fe200008e0602 */
[----:B--2---:R-:W-:-:S03]  /*20af0*/  IADD3 R19, P3, R19, R68, RZ ;  /* 0x0000004413137210 */ /* 0x004fc60007f7e0ff */
[----:B-1----:R-:W-:Y:S01]  /*20b00*/  IMAD.MOV.U32 R17, RZ, RZ, R37 ;  /* 0x000000ffff117224 */ /* 0x002fe200078e0025 */
[----:B------:R-:W-:Y:S01]  /*20b10*/  MOV R16, R27 ;  /* 0x0000001b00107202 */ /* 0x000fe20000000f00 */
[----:B------:R-:W-:Y:S01]  /*20b20*/  STL [R1+0xc14], R27 ;  /* 0x000c141b01007387 */ /* 0x000fe20000100800 */
[----:B------:R-:W-:-:S03]  /*20b30*/  IMAD.X R23, R23, 0x1, R2, P3 ;  /* 0x0000000117177824 */ /* 0x000fc600018e0602 */
[----:B------:R1:W-:Y:S04]  /*20b40*/  STL [R1+0xc08], R37 ;  /* 0x000c082501007387 */ /* 0x0003e80000100800 */
        /* <DEDUP_REMOVED lines=8> */
[----:B------:R-:W3:Y:S01]  /*20bd0*/  LDL.LU R19, [R1+0x5dc] ;  /* 0x0005dc0001137983 */ /* 0x000ee20000300800 */
        /* <DEDUP_REMOVED lines=24> */
[--C-:B------:R-:W-:Y:S01]  /*20d60*/  IMAD.X R39, R39, 0x1, R2.reuse, P2 ;  /* 0x0000000127277824 */ /* 0x100fe200010e0602 */
        /* <DEDUP_REMOVED lines=22> */
[----:B---3--:R-:W-:Y:S01]  /*20ed0*/  IADD3 R19, P4, R19, R68, RZ ;  /* 0x0000004413137210 */ /* 0x008fe20007f9e0ff */
[----:B------:R-:W-:Y:S01]  /*20ee0*/  STL [R1+0x574], R27 ;  /* 0x0005741b01007387 */ /* 0x000fe20000100800 */
[----:B------:R-:W-:Y:S01]  /*20ef0*/  MOV R16, R27 ;  /* 0x0000001b00107202 */ /* 0x000fe20000000f00 */
        /* <DEDUP_REMOVED lines=11> */
[----:B------:R-:W2:Y:S04]  /*20fb0*/  LDL.LU R19, [R1+0x66c] ;  /* 0x00066c0001137983 */ /* 0x000ea80000300800 */
        /* <DEDUP_REMOVED lines=42> */
[--C-:B---3--:R-:W-:Y:S01]  /*21260*/  IMAD.X R37, R37, 0x1, R2.reuse, P2 ;  /* 0x0000000125257824 */ /* 0x108fe200010e0602 */
[----:B-1----:R-:W-:Y:S01]  /*21270*/  MOV R16, R27 ;  /* 0x0000001b00107202 */ /* 0x002fe20000000f00 */
        /* <DEDUP_REMOVED lines=20> */
[--C-:B------:R-:W-:Y:S01]  /*213c0*/  IMAD.X R36, R36, 0x1, R2.reuse, P3 ;  /* 0x0000000124247824 */ /* 0x100fe200018e0602 */
[----:B------:R-:W-:Y:S01]  /*213d0*/  IADD3 R24, P4, R24, R68, RZ ;  /* 0x0000004418187210 */ /* 0x000fe20007f9e0ff */
[----:B------:R-:W-:Y:S04]  /*213e0*/  STL [R1+0x674], R26 ;  /* 0x0006741a01007387 */ /* 0x000fe80000100800 */
        /* <DEDUP_REMOVED lines=56> */
[----:B-1----:R-:W-:-:S03]  /*21770*/  MOV R16, R26 ;  /* 0x0000001a00107202 */ /* 0x002fc60000000f00 */
[----:B------:R-:W-:Y:S01]  /*21780*/  IMAD.MOV.U32 R17, RZ, RZ, R36 ;  /* 0x000000ffff117224 */ /* 0x000fe200078e0024 */
[----:B------:R-:W-:Y:S04]  /*21790*/  STL [R1+0x764], R26 ;  /* 0x0007641a01007387 */ /* 0x000fe80000100800 */
        /* <DEDUP_REMOVED lines=212> */
[----:B------:R1:W-:Y:S04]  /*224e0*/  LDGSTS.E [R20+0x17c00], [R16.64], P2 ;  /* 0x17c0000010147fae */ /* 0x0003e80009121846 */
[----:B------:R-:W2:Y:S01]  /*224f0*/  LDL.LU R21, [R1+0xadc] ;  /* 0x000adc0001157983 */ /* 0x000ea20000300800 */
[----:B-1----:R-:W-:-:S04]  /*22500*/  SEL R16, RZ, 0x4, !P1 ;  /* 0x00000004ff107807 */ /* 0x002fc80004800000 */
[----:B------:R-:W-:-:S04]  /*22510*/  SEL R16, R16, RZ, !P0 ;  /* 0x000000ff10107207 */ /* 0x000fc80004000000 */
[----:B------:R-:W-:Y:S02]  /*22520*/  ISETP.NE.U32.AND P1, PT, R16, RZ, PT ;  /* 0x000000ff1000720c */ /* 0x000fe40003f25070 */
[----:B----4-:R-:W-:-:S05]  /*22530*/  IADD3 R27, P3, R27, R68, RZ ;  /* 0x000000441b1b7210 */ /* 0x010fca0007f7e0ff */
[----:B------:R-:W-:Y:S01]  /*22540*/  IMAD.X R37, R37, 0x1, R2, P3 ;  /* 0x0000000125257824 */ /* 0x000fe200018e0602 */
[----:B---3--:R-:W-:Y:S01]  /*22550*/  IADD3 R19, P4, R19, R68, RZ ;  /* 0x0000004413137210 */ /* 0x008fe20007f9e0ff */
[----:B------:R-:W-:Y:S01]  /*22560*/  STL [R1+0x9f4], R27 ;  /* 0x0009f41b01007387 */ /* 0x000fe20000100800 */
[----:B------:R-:W-:-:S03]  /*22570*/  MOV R16, R27 ;  /* 0x0000001b00107202 */ /* 0x000fc60000000f00 */
[----:B--2---:R-:W-:Y:S01]  /*22580*/  IMAD.X R23, R23, 0x1, R2, P4 ;  /* 0x0000000117177824 */ /* 0x004fe200020e0602 */
[----:B------:R1:W-:Y:S01]  /*22590*/  STL [R1+0x9f0], R37 ;  /* 0x0009f02501007387 */ /* 0x0003e20000100800 */
[----:B------:R-:W-:-:S03]  /*225a0*/  IMAD.MOV.U32 R17, RZ, RZ, R37 ;  /* 0x000000ffff117224 */ /* 0x000fc600078e0025 */
[----:B------:R-:W-:Y:S04]  /*225b0*/  STL [R1+0xa5c], R19 ;  /* 0x000a5c1301007387 */ /* 0x000fe80000100800 */
[----:B------:R2:W-:Y:S04]  /*225c0*/  STL [R1+0xa58], R23 ;  /* 0x000a581701007387 */ /* 0x0005e80000100800 */
[----:B-1----:R-:W3:Y:S04]  /*225d0*/  LDL.LU R37, [R1+0xae0] ;  /* 0x000ae00001257983 */ /* 0x002ee80000300800 */
[----:B------:R-:W4:Y:S04]  /*225e0*/  LDL.LU R27, [R1+0xae4] ;  /* 0x000ae400011b7983 */ /* 0x000f280000300800 */
[----:B------:R1:W-:Y:S02]  /*225f0*/  LDGSTS.E [R20+0x17e00], [R16.64], P2 ;  /* 0x17e0000010147fae */ /* 0x0003e40009121846 */
[----:B-1----:R-:W-:Y:S01]  /*22600*/  MOV R17, R23 ;  /* 0x0000001700117202 */ /* 0x002fe20000000f00 */
[----:B------:R-:W-:Y:S01]  /*22610*/  IMAD.MOV.U32 R16, RZ, RZ, R19 ;  /* 0x000000ffff107224 */ /* 0x000fe200078e0013 */
[----:B--2---:R-:W2:Y:S04]  /*22620*/  LDL.LU R23, [R1+0xae8] ;  /* 0x000ae80001177983 */ /* 0x004ea80000300800 */
[----:B------:R-:W2:Y:S04]  /*22630*/  LDL.LU R19, [R1+0xaec] ;  /* 0x000aec0001137983 */ /* 0x000ea80000300800 */
[----:B------:R1:W-:Y:S01]  /*22640*/  LDGSTS.E [R20+0x19800], [R16.64], P1 ;  /* 0x1980000010147fae */ /* 0x0003e20008921846 */
[----:B------:R-:W-:-:S05]  /*22650*/  IADD3 R26, P2, R26, R68, RZ ;  /* 0x000000441a1a7210 */ /* 0x000fca0007f5e0ff */
[----:B------:R-:W-:Y:S01]  /*22660*/  IMAD.X R36, R36, 0x1, R2, P2 ;  /* 0x0000000124247824 */ /* 0x000fe200010e0602 */
[----:B-1----:R-:W-:-:S03]  /*22670*/  MOV R16, R26 ;  /* 0x0000001a00107202 */ /* 0x002fc60000000f00 */
[----:B------:R-:W-:Y:S01]  /*22680*/  IMAD.MOV.U32 R17, RZ, RZ, R36 ;  /* 0x000000ffff117224 */ /* 0x000fe200078e0024 */
[----:B------:R-:W-:Y:S01]  /*22690*/  STL [R1+0xa64], R26 ;  /* 0x000a641a01007387 */ /* 0x000fe20000100800 */
[----:B------:R-:W-:-:S03]  /*226a0*/  IADD3 R24, P3, R24, R68, RZ ;  /* 0x0000004418187210 */ /* 0x000fc60007f7e0ff */
[----:B------:R1:W-:Y:S02]  /*226b0*/  LDGSTS.E [R20+0x19a00], [R16.64], P1 ;  /* 0x19a0000010147fae */ /* 0x0003e40008921846 */
[----:B------:R-:W-:Y:S01]  /*226c0*/  IMAD.X R25, R25, 0x1, R2, P3 ;  /* 0x0000000119197824 */ /* 0x000fe200018e0602 */
[----:B------:R-:W-:Y:S01]  /*226d0*/  ISETP.GT.AND P2, PT, R3, 0x37, PT ;  /* 0x000000370300780c */ /* 0x000fe20003f44270 */
[----:B------:R1:W-:Y:S02]  /*226e0*/  STL [R1+0xa60], R36 ;  /* 0x000a602401007387 */ /* 0x0003e40000100800 */
[----:B-1----:R-:W-:Y:S01]  /*226f0*/  IMAD.MOV.U32 R16, RZ, RZ, R24 ;  /* 0x000000ffff107224 */ /* 0x002fe200078e0018 */
[----:B------:R-:W-:Y:S01]  /*22700*/  MOV R17, R25 ;  /* 0x0000001900117202 */ /* 0x000fe20000000f00 */
[----:B------:R1:W-:Y:S04]  /*22710*/  STL [R1+0xa6c], R24 ;  /* 0x000a6c1801007387 */ /* 0x0003e80000100800 */
[----:B------:R1:W-:Y:S04]  /*22720*/  STL [R1+0xa68], R25 ;  /* 0x000a681901007387 */ /* 0x0003e80000100800 */
[----:B------:R1:W-:Y:S04]  /*22730*/  LDGSTS.E [R20+0x19c00], [R16.64], P1 ;  /* 0x19c0000010147fae */ /* 0x0003e80008921846 */
[----:B------:R-:W2:Y:S04]  /*22740*/  LDL.LU R36, [R1+0xaf0] ;  /* 0x000af00001247983 */ /* 0x000ea80000300800 */
[----:B-1----:R-:W2:Y:S01]  /*22750*/  LDL.LU R24, [R1+0xaf4] ;  /* 0x000af40001187983 */ /* 0x002ea20000300800 */
[----:B------:R-:W-:-:S03]  /*22760*/  SEL R16, RZ, 0x4, !P2 ;  /* 0x00000004ff107807 */ /* 0x000fc60005000000 */
[----:B------:R-:W2:Y:S01]  /*22770*/  LDL.LU R26, [R1+0xb58] ;  /* 0x000b5800011a7983 */ /* 0x000ea20000300800 */
[----:B------:R-:W-:-:S03]  /*22780*/  SEL R16, R16, RZ, !P0 ;  /* 0x000000ff10107207 */ /* 0x000fc60004000000 */
[----:B------:R-:W2:Y:S01]  /*22790*/  LDL.LU R25, [R1+0xb5c] ;  /* 0x000b5c0001197983 */ /* 0x000ea20000300800 */
[----:B------:R-:W-:Y:S02]  /*227a0*/  ISETP.NE.U32.AND P2, PT, R16, RZ, PT ;  /* 0x000000ff1000720c */ /* 0x000fe40003f45070 */
[----:B------:R-:W-:-:S05]  /*227b0*/  IADD3 R38, P3, R38, R68, RZ ;  /* 0x0000004426267210 */ /* 0x000fca0007f7e0ff */
[--C-:B------:R-:W-:Y:S01]  /*227c0*/  IMAD.X R39, R39, 0x1, R2.reuse, P3 ;  /* 0x0000000127277824 */ /* 0x100fe200018e0602 */
[----:B------:R-:W-:Y:S02]  /*227d0*/  MOV R16, R38 ;  /* 0x0000002600107202 */ /* 0x000fe40000000f00 */
[----:B------:R-:W-:Y:S01]  /*227e0*/  IADD3 R21, P4, R21, R68, RZ ;  /* 0x0000004415157210 */ /* 0x000fe20007f9e0ff */
[----:B------:R-:W-:Y:S01]  /*227f0*/  IMAD.MOV.U32 R17, RZ, RZ, R39 ;  /* 0x000000ffff117224 */ /* 0x000fe200078e0027 */
[----:B------:R-:W-:Y:S03]  /*22800*/  STL [R1+0xa74], R38 ;  /* 0x000a742601007387 */ /* 0x000fe60000100800 */
[----:B------:R-:W-:Y:S01]  /*22810*/  IMAD.X R22, R22, 0x1, R2, P4 ;  /* 0x0000000116167824 */ /* 0x000fe200020e0602 */
[----:B------:R1:W-:Y:S04]  /*22820*/  STL [R1+0xa70], R39 ;  /* 0x000a702701007387 */ /* 0x0003e80000100800 */
[----:B------:R1:W-:Y:S04]  /*22830*/  STL [R1+0xadc], R21 ;  /* 0x000adc1501007387 */ /* 0x0003e80000100800 */
[----:B------:R1:W-:Y:S04]  /*22840*/  LDGSTS.E [R20+0x19e00], [R16.64], P1 ;  /* 0x19e0000010147fae */ /* 0x0003e80008921846 */
[----:B------:R1:W-:Y:S04]  /*22850*/  STL [R1+0xad8], R22 ;  /* 0x000ad81601007387 */ /* 0x0003e80000100800 */
[----:B-1----:R-:W2:Y:S01]  /*22860*/  LDL.LU R39, [R1+0xb60] ;  /* 0x000b600001277983 */ /* 0x002ea20000300800 */
[----:B------:R-:W-:-:S03]  /*22870*/  IMAD.MOV.U32 R16, RZ, RZ, R21 ;  /* 0x000000ffff107224 */ /* 0x000fc600078e0015 */
[----:B------:R-:W2:Y:S01]  /*22880*/  LDL.LU R21, [R1+0xb64] ;  /* 0x000b640001157983 */ /* 0x000ea20000300800 */
[----:B------:R-:W-:-:S03]  /*22890*/  MOV R17, R22 ;  /* 0x0000001600117202 */ /* 0x000fc60000000f00 */
[----:B------:R-:W2:Y:S04]  /*228a0*/  LDL.LU R38, [R1+0xb68] ;  /* 0x000b680001267983 */ /* 0x000ea80000300800 */
[----:B------:R-:W2:Y:S04]  /*228b0*/  LDL.LU R22, [R1+0xb6c] ;  /* 0x000b6c0001167983 */ /* 0x000ea80000300800 */
[----:B------:R1:W-:Y:S01]  /*228c0*/  LDGSTS.E [R20+0x1b800], [R16.64], P2 ;  /* 0x1b80000010147fae */ /* 0x0003e20009121846 */
[----:B----4-:R-:W-:-:S05]  /*228d0*/  IADD3 R27, P1, R27, R68, RZ ;  /* 0x000000441b1b7210 */ /* 0x010fca0007f3e0ff */
[----:B---3--:R-:W-:Y:S01]  /*228e0*/  IMAD.X R37, R37, 0x1, R2, P1 ;  /* 0x0000000125257824 */ /* 0x008fe200008e0602 */
[----:B-1----:R-:W-:Y:S01]  /*228f0*/  MOV R16, R27 ;  /* 0x0000001b00107202 */ /* 0x002fe20000000f00 */
[----:B------:R-:W-:Y:S02]  /*22900*/  STL [R1+0xae4], R27 ;  /* 0x000ae41b01007387 */ /* 0x000fe40000100800 */
[----:B------:R-:W-:Y:S02]  /*22910*/  IMAD.MOV.U32 R17, RZ, RZ, R37 ;  /* 0x000000ffff117224 */ /* 0x000fe400078e0025 */
[----:B------:R1:W-:Y:S04]  /*22920*/  STL [R1+0xae0], R37 ;  /* 0x000ae02501007387 */ /* 0x0003e80000100800 */
[----:B------:R3:W-:Y:S01]  /*22930*/  LDGSTS.E [R20+0x1ba00], [R16.64], P2 ;  /* 0x1ba0000010147fae */ /* 0x0007e20009121846 */
[----:B--2---:R-:W-:-:S05]  /*22940*/  IADD3 R19, P3, R19, R68, RZ ;  /* 0x0000004413137210 */ /* 0x004fca0007f7e0ff */
[----:B------:R-:W-:Y:S01]  /*22950*/  IMAD.X R23, R23, 0x1, R2, P3 ;  /* 0x0000000117177824 */ /* 0x000fe200018e0602 */
[----:B------:R-:W-:Y:S04]  /*22960*/  STL [R1+0xaec], R19 ;  /* 0x000aec1301007387 */ /* 0x000fe80000100800 */
[----:B------:R2:W-:Y:S01]  /*22970*/  STL [R1+0xae8], R23 ;  /* 0x000ae81701007387 */ /* 0x0005e20000100800 */
[----:B---3--:R-:W-:-:S03]  /*22980*/  MOV R17, R23 ;  /* 0x0000001700117202 */ /* 0x008fc60000000f00 */
[----:B-1----:R-:W3:Y:S04]  /*22990*/  LDL.LU R37, [R1+0xb70] ;  /* 0x000b700001257983 */ /* 0x002ee80000300800 */
[----:B--2---:R-:W2:Y:S01]  /*229a0*/  LDL.LU R23, [R1+0xb74] ;  /* 0x000b740001177983 */ /* 0x004ea20000300800 */
[----:B------:R-:W-:Y:S01]  /*229b0*/  IMAD.MOV.U32 R16, RZ, RZ, R19 ;  /* 0x000000ffff107224 */ /* 0x000fe200078e0013 */
[----:B------:R-:W-:Y:S02]  /*229c0*/  ISETP.GT.AND P1, PT, R3, 0x3b, PT ;  /* 0x0000003b0300780c */ /* 0x000fe40003f24270 */
[----:B------:R-:W4:Y:S04]  /*229d0*/  LDL.LU R27, [R1+0xbdc] ;  /* 0x000bdc00011b7983 */ /* 0x000f280000300800 */
[----:B------:R1:W-:Y:S04]  /*229e0*/  LDGSTS.E [R20+0x1bc00], [R16.64], P2 ;  /* 0x1bc0000010147fae */ /* 0x0003e80009121846 */
[----:B------:R-:W4:Y:S01]  /*229f0*/  LDL.LU R19, [R1+0xbe4] ;  /* 0x000be40001137983 */ /* 0x000f220000300800 */
[----:B-1----:R-:W-:-:S04]  /*22a00*/  SEL R16, RZ, 0x4, !P1 ;  /* 0x00000004ff107807 */ /* 0x002fc80004800000 */
[----:B------:R-:W-:-:S04]  /*22a10*/  SEL R16, R16, RZ, !P0 ;  /* 0x000000ff10107207 */ /* 0x000fc80004000000 */
[----:B------:R-:W-:Y:S02]  /*22a20*/  ISETP.NE.U32.AND P1, PT, R16, RZ, PT ;  /* 0x000000ff1000720c */ /* 0x000fe40003f25070 */
[----:B------:R-:W-:-:S05]  /*22a30*/  IADD3 R24, P3, R24, R68, RZ ;  /* 0x0000004418187210 */ /* 0x000fca0007f7e0ff */
[----:B------:R-:W-:Y:S01]  /*22a40*/  IMAD.X R36, R36, 0x1, R2, P3 ;  /* 0x0000000124247824 */ /* 0x000fe200018e0602 */
[----:B------:R-:W-:Y:S02]  /*22a50*/  MOV R16, R24 ;  /* 0x0000001800107202 */ /* 0x000fe40000000f00 */
[----:B------:R-:W-:Y:S01]  /*22a60*/  IADD3 R25, P4, R25, R68, RZ ;  /* 0x0000004419197210 */ /* 0x000fe20007f9e0ff */
[----:B------:R-:W-:Y:S01]  /*22a70*/  IMAD.MOV.U32 R17, RZ, RZ, R36 ;  /* 0x000000ffff117224 */ /* 0x000fe200078e0024 */
[----:B------:R-:W-:Y:S03]  /*22a80*/  STL [R1+0xaf4], R24 ;  /* 0x000af41801007387 */ /* 0x000fe60000100800 */
[----:B------:R-:W-:Y:S01]  /*22a90*/  IMAD.X R26, R26, 0x1, R2, P4 ;  /* 0x000000011a1a7824 */ /* 0x000fe200020e0602 */
[----:B------:R1:W-:Y:S04]  /*22aa0*/  LDGSTS.E [R20+0x1be00], [R16.64], P2 ;  /* 0x1be0000010147fae */ /* 0x0003e80009121846 */
[----:B------:R1:W-:Y:S04]  /*22ab0*/  STL [R1+0xaf0], R36 ;  /* 0x000af02401007387 */ /* 0x0003e80000100800 */
[----:B------:R-:W-:Y:S01]  /*22ac0*/  STL [R1+0xb5c], R25 ;  /* 0x000b5c1901007387 */ /* 0x000fe20000100800 */
[----:B-1----:R-:W-:-:S03]  /*22ad0*/  IMAD.MOV.U32 R16, RZ, RZ, R25 ;  /* 0x000000ffff107224 */ /* 0x002fc600078e0019 */
[----:B------:R-:W4:Y:S01]  /*22ae0*/  LDL.LU R36, [R1+0xbd8] ;  /* 0x000bd80001247983 */ /* 0x000f220000300800 */
[----:B------:R-:W-:-:S03]  /*22af0*/  MOV R17, R26 ;  /* 0x0000001a00117202 */ /* 0x000fc60000000f00 */
[----:B------:R1:W-:Y:S04]  /*22b00*/  STL [R1+0xb58], R26 ;  /* 0x000b581a01007387 */ /* 0x0003e80000100800 */
[----:B------:R-:W4:Y:S04]  /*22b10*/  LDL.LU R24, [R1+0xbe0] ;  /* 0x000be00001187983 */ /* 0x000f280000300800 */
[----:B------:R1:W-:Y:S04]  /*22b20*/  LDGSTS.E [R20+0x1d800], [R16.64], P1 ;  /* 0x1d80000010147fae */ /* 0x0003e80008921846 */
[----:B-1----:R-:W4:Y:S04]  /*22b30*/  LDL.LU R26, [R1+0xbe8] ;  /* 0x000be800011a7983 */ /* 0x002f280000300800 */
[----:B------:R-:W4:Y:S01]  /*22b40*/  LDL.LU R25, [R1+0xbec] ;  /* 0x000bec0001197983 */ /* 0x000f220000300800 */
[----:B------:R-:W-:-:S05]  /*22b50*/  IADD3 R21, P2, R21, R68, RZ ;  /* 0x0000004415157210 */ /* 0x000fca0007f5e0ff */
[--C-:B------:R-:W-:Y:S01]  /*22b60*/  IMAD.X R39, R39, 0x1, R2.reuse, P2 ;  /* 0x0000000127277824 */ /* 0x100fe200010e0602 */
[----:B------:R-:W-:Y:S01]  /*22b70*/  IADD3 R22, P3, R22, R68, RZ ;  /* 0x0000004416167210 */ /* 0x000fe20007f7e0ff */
[----:B------:R1:W-:Y:S01]  /*22b80*/  STL [R1+0xb64], R21 ;  /* 0x000b641501007387 */ /* 0x0003e20000100800 */
[----:B------:R-:W-:Y:S01]  /*22b90*/  MOV R16, R21 ;  /* 0x0000001500107202 */ /* 0x000fe20000000f00 */
[----:B------:R-:W-:Y:S02]  /*22ba0*/  IMAD.MOV.U32 R17, RZ, RZ, R39 ;  /* 0x000000ffff117224 */ /* 0x000fe400078e0027 */
[----:B------:R-:W-:Y:S01]  /*22bb0*/  STL [R1+0xb60], R39 ;  /* 0x000b602701007387 */ /* 0x000fe20000100800 */
[----:B------:R-:W-:-:S03]  /*22bc0*/  IMAD.X R38, R38, 0x1, R2, P3 ;  /* 0x0000000126267824 */ /* 0x000fc600018e0602 */
[----:B------:R1:W-:Y:S04]  /*22bd0*/  STL [R1+0xb6c], R22 ;  /* 0x000b6c1601007387 */ /* 0x0003e80000100800 */
[----:B-1----:R-:W4:Y:S04]  /*22be0*/  LDL.LU R21, [R1+0xbf4] ;  /* 0x000bf40001157983 */ /* 0x002f280000300800 */
[----:B------:R1:W-:Y:S04]  /*22bf0*/  LDGSTS.E [R20+0x1da00], [R16.64], P1 ;  /* 0x1da0000010147fae */ /* 0x0003e80008921846 */
[----:B------:R-:W-:Y:S01]  /*22c00*/  STL [R1+0xb68], R38 ;  /* 0x000b682601007387 */ /* 0x000fe20000100800 */
[----:B------:R-:W-:Y:S01]  /*22c10*/  ISETP.GT.AND P2, PT, R3, 0x3f, PT ;  /* 0x0000003f0300780c */ /* 0x000fe20003f44270 */
[----:B-1----:R-:W-:Y:S01]  /*22c20*/  IMAD.MOV.U32 R16, RZ, RZ, R22 ;  /* 0x000000ffff107224 */ /* 0x002fe200078e0016 */
[----:B------:R-:W-:Y:S01]  /*22c30*/  MOV R17, R38 ;  /* 0x0000002600117202 */ /* 0x000fe20000000f00 */
[----:B------:R-:W4:Y:S04]  /*22c40*/  LDL.LU R22, [R1+0xbf0] ;  /* 0x000bf00001167983 */ /* 0x000f280000300800 */
[----:B------:R1:W-:Y:S02]  /*22c50*/  LDGSTS.E [R20+0x1dc00], [R16.64], P1 ;  /* 0x1dc0000010147fae */ /* 0x0003e40008921846 */
[----:B-1----:R-:W-:-:S04]  /*22c60*/  SEL R16, RZ, 0x4, !P2 ;  /* 0x00000004ff107807 */ /* 0x002fc80005000000 */
[----:B------:R-:W-:-:S04]  /*22c70*/  SEL R16, R16, RZ, !P0 ;  /* 0x000000ff10107207 */ /* 0x000fc80004000000 */
[----:B------:R-:W-:Y:S02]  /*22c80*/  ISETP.NE.U32.AND P2, PT, R16, RZ, PT ;  /* 0x000000ff1000720c */ /* 0x000fe40003f45070 */
[----:B--2---:R-:W-:-:S05]  /*22c90*/  IADD3 R23, P3, R23, R68, RZ ;  /* 0x0000004417177210 */ /* 0x004fca0007f7e0ff */
[----:B---3--:R-:W-:Y:S01]  /*22ca0*/  IMAD.X R37, R37, 0x1, R2, P3 ;  /* 0x0000000125257824 */ /* 0x008fe200018e0602 */
[----:B------:R1:W-:Y:S04]  /*22cb0*/  STL [R1+0xb74], R23 ;  /* 0x000b741701007387 */ /* 0x0003e80000100800 */
[----:B------:R-:W-:Y:S04]  /*22cc0*/  STL [R1+0xb70], R37 ;  /* 0x000b702501007387 */ /* 0x000fe80000100800 */
[----:B------:R-:W2:Y:S04]  /*22cd0*/  LDL.LU R72, [R1+0x3e0] ;  /* 0x0003e00001487983 */ /* 0x000ea80000300800 */
[----:B------:R-:W3:Y:S01]  /*22ce0*/  LDL.LU R71, [R1+0x3e4] ;  /* 0x0003e40001477983 */ /* 0x000ee20000300800 */
[----:B------:R-:W-:-:S03]  /*22cf0*/  IMAD.MOV.U32 R16, RZ, RZ, R23 ;  /* 0x000000ffff107224 */ /* 0x000fc600078e0017 */
[----:B-1----:R-:W2:Y:S01]  /*22d00*/  LDL.LU R23, [R1+0x404] ;  /* 0x0004040001177983 */ /* 0x002ea20000300800 */
[----:B------:R-:W-:-:S03]  /*22d10*/  MOV R17, R37 ;  /* 0x0000002500117202 */ /* 0x000fc60000000f00 */
[----:B------:R-:W1:Y:S04]  /*22d20*/  S2R R73, SR_TID.X ;  /* 0x0000000000497919 */ /* 0x000e680000002100 */
[----:B------:R4:W-:Y:S02]  /*22d30*/  LDGSTS.E [R20+0x1de00], [R16.64], P1 ;  /* 0x1de0000010147fae */ /* 0x0009e40008921846 */
[-C--:B----4-:R-:W-:Y:S02]  /*22d40*/  IADD3 R27, P1, R27, R68.reuse, RZ ;  /* 0x000000441b1b7210 */ /* 0x090fe40007f3e0ff */
[----:B------:R-:W-:-:S03]  /*22d50*/  IADD3 R19, P3, R19, R68, RZ ;  /* 0x0000004413137210 */ /* 0x000fc60007f7e0ff */
[----:B------:R-:W-:Y:S01]  /*22d60*/  STL [R1+0xbdc], R27 ;  /* 0x000bdc1b01007387 */ /* 0x000fe20000100800 */
[----:B------:R-:W-:Y:S01]  /*22d70*/  MOV R16, R27 ;  /* 0x0000001b00107202 */ /* 0x000fe20000000f00 */
[----:B------:R-:W-:-:S04]  /*22d80*/  IMAD.X R36, R36, 0x1, R2, P1 ;  /* 0x0000000124247824 */ /* 0x000fc800008e0602 */
[----:B------:R-:W-:Y:S01]  /*22d90*/  IMAD.MOV.U32 R17, RZ, RZ, R36 ;  /* 0x000000ffff117224 */ /* 0x000fe200078e0024 */
[----:B------:R-:W-:Y:S01]  /*22da0*/  STL [R1+0xbd8], R36 ;  /* 0x000bd82401007387 */ /* 0x000fe20000100800 */
[----:B------:R-:W-:-:S03]  /*22db0*/  IMAD.X R24, R24, 0x1, R2, P3 ;  /* 0x0000000118187824 */ /* 0x000fc600018e0602 */
[----:B------:R-:W-:Y:S04]  /*22dc0*/  STL [R1+0xbe4], R19 ;  /* 0x000be41301007387 */ /* 0x000fe80000100800 */
[----:B------:R4:W-:Y:S01]  /*22dd0*/  LDGSTS.E [R20+0x1f800], [R16.64], P2 ;  /* 0x1f80000010147fae */ /* 0x0009e20009121846 */
[----:B------:R-:W-:-:S03]  /*22de0*/  IADD3 R25, P1, R25, R68, RZ ;  /* 0x0000004419197210 */ /* 0x000fc60007f3e0ff */
[----:B------:R1:W-:Y:S02]  /*22df0*/  STL [R1+0xbe0], R24 ;  /* 0x000be01801007387 */ /* 0x0003e40000100800 */
[----:B------:R-:W-:Y:S01]  /*22e00*/  IMAD.X R26, R26, 0x1, R2, P1 ;  /* 0x000000011a1a7824 */ /* 0x000fe200008e0602 */
[----:B----4-:R-:W-:Y:S01]  /*22e10*/  MOV R17, R24 ;  /* 0x0000001800117202 */ /* 0x010fe20000000f00 */
[----:B------:R-:W-:Y:S01]  /*22e20*/  IMAD.MOV.U32 R16, RZ, RZ, R19 ;  /* 0x000000ffff107224 */ /* 0x000fe200078e0013 */
[----:B-1----:R-:W4:Y:S04]  /*22e30*/  LDL.LU R24, [R1+0x400] ;  /* 0x0004000001187983 */ /* 0x002f280000300800 */
[----:B------:R-:W-:Y:S04]  /*22e40*/  STL [R1+0xbec], R25 ;  /* 0x000bec1901007387 */ /* 0x000fe80000100800 */
[----:B------:R1:W-:Y:S01]  /*22e50*/  STL [R1+0xbe8], R26 ;  /* 0x000be81a01007387 */ /* 0x0003e20000100800 */
[----:B------:R-:W-:-:S03]  /*22e60*/  LOP3.LUT R19, R73, 0x3f, RZ, 0xc0, !PT ;  /* 0x0000003f49137812 */ /* 0x000fc600078ec0ff */
[----:B------:R-:W4:Y:S04]  /*22e70*/  LDL.LU R70, [R1+0x420] ;  /* 0x0004200001467983 */ /* 0x000f280000300800 */
[----:B------:R-:W4:Y:S01]  /*22e80*/  LDL.LU R69, [R1+0x424] ;  /* 0x0004240001457983 */ /* 0x000f220000300800 */
[----:B------:R-:W-:-:S03]  /*22e90*/  IADD3 R21, P3, R21, R68, RZ ;  /* 0x0000004415157210 */ /* 0x000fc60007f7e0ff */
[----:B------:R1:W-:Y:S04]  /*22ea0*/  LDGSTS.E [R20+0x1fa00], [R16.64], P2 ;  /* 0x1fa0000010147fae */ /* 0x0003e80009121846 */
[----:B------:R-:W4:Y:S04]  /*22eb0*/  LDL.LU R68, [R1+0x440] ;  /* 0x0004400001447983 */ /* 0x000f280000300800 */
[----:B------:R-:W-:Y:S01]  /*22ec0*/  STL [R1+0xbf4], R21 ;  /* 0x000bf41501007387 */ /* 0x000fe20000100800 */
[----:B------:R-:W-:-:S03]  /*22ed0*/  ISETP.GE.AND P1, PT, R19, R3, PT ;  /* 0x000000031300720c */ /* 0x000fc60003f26270 */
[----:B------:R-:W4:Y:S01]  /*22ee0*/  LDL.LU R39, [R1+0x444] ;  /* 0x0004440001277983 */ /* 0x000f220000300800 */
[----:B------:R-:W-:Y:S01]  /*22ef0*/  IMAD.X R22, R22, 0x1, R2, P3 ;  /* 0x0000000116167824 */ /* 0x000fe200018e0602 */
[----:B-1----:R-:W-:Y:S01]  /*22f00*/  MOV R17, R26 ;  /* 0x0000001a00117202 */ /* 0x002fe20000000f00 */
[----:B------:R-:W-:-:S03]  /*22f10*/  IMAD.MOV.U32 R16, RZ, RZ, R25 ;  /* 0x000000ffff107224 */ /* 0x000fc600078e0019 */
[----:B------:R1:W-:Y:S04]  /*22f20*/  STL [R1+0xbf0], R22 ;  /* 0x000bf01601007387 */ /* 0x0003e80000100800 */
[----:B------:R-:W4:Y:S01]  /*22f30*/  LDL.LU R37, [R1+0x464] ;  /* 0x0004640001257983 */ /* 0x000f220000300800 */
[----:B------:R-:W-:-:S03]  /*22f40*/  SEL R3, RZ, 0x4, P1 ;  /* 0x00000004ff037807 */ /* 0x000fc60000800000 */
[----:B------:R-:W4:Y:S04]  /*22f50*/  LDL.LU R27, [R1+0x484] ;  /* 0x00048400011b7983 */ /* 0x000f280000300800 */
[----:B------:R1:W-:Y:S04]  /*22f60*/  LDGSTS.E [R20+0x1fc00], [R16.64], P2 ;  /* 0x1fc0000010147fae */ /* 0x0003e80009121846 */
[----:B------:R-:W4:Y:S01]  /*22f70*/  LDL.LU R38, [R1+0x460] ;  /* 0x0004600001267983 */ /* 0x000f220000300800 */
[----:B------:R-:W-:-:S03]  /*22f80*/  SEL R3, R3, RZ, !P0 ;  /* 0x000000ff03037207 */ /* 0x000fc60004000000 */
[----:B------:R-:W4:Y:S01]  /*22f90*/  LDL.LU R36, [R1+0x480] ;  /* 0x0004800001247983 */ /* 0x000f220000300800 */
[----:B-1----:R-:W-:Y:S01]  /*22fa0*/  IMAD.MOV.U32 R16, RZ, RZ, R21 ;  /* 0x000000ffff107224 */ /* 0x002fe200078e0015 */
[----:B------:R-:W-:-:S05]  /*22fb0*/  MOV R17, R22 ;  /* 0x0000001600117202 */ /* 0x000fca0000000f00 */
[----:B------:R1:W-:Y:S01]  /*22fc0*/  LDGSTS.E [R20+0x1fe00], [R16.64], P2 ;  /* 0x1fe0000010147fae */ /* 0x0003e20009121846 */
[----:B------:R-:W-:-:S03]  /*22fd0*/  ISETP.NE.U32.AND P0, PT, R3, RZ, PT ;  /* 0x000000ff0300720c */ /* 0x000fc60003f05070 */
[----:B------:R-:W1:Y:S04]  /*22fe0*/  S2R R77, SR_TID.X ;  /* 0x00000000004d7919 */ /* 0x000e680000002100 */
[----:B------:R-:W0:Y:S01]  /*22ff0*/  LDGDEPBAR ;  /* 0x00000000000079af */ /* 0x000e220000000000 */
[----:B---3--:R-:W-:-:S04]  /*23000*/  IADD3 R71, P1, R71, UR8, RZ ;  /* 0x0000000847477c10 */ /* 0x008fc8000ff3e0ff */
[----:B--2---:R-:W-:Y:S02]  /*23010*/  IADD3.X R72, R72, UR5, RZ, P1, !PT ;  /* 0x0000000548487c10 */ /* 0x004fe40008ffe4ff */
[----:B------:R-:W-:Y:S01]  /*23020*/  IADD3 R23, P2, R23, UR8, RZ ;  /* 0x0000000817177c10 */ /* 0x000fe2000ff5e0ff */
[----:B------:R-:W-:Y:S04]  /*23030*/  STL [R1+0x3e4], R71 ;  /* 0x0003e44701007387 */ /* 0x000fe80000100800 */
[----:B------:R-:W-:Y:S04]  /*23040*/  STL [R1+0x3e0], R72 ;  /* 0x0003e04801007387 */ /* 0x000fe80000100800 */
[----:B------:R-:W-:Y:S04]  /*23050*/  STL [R1+0x404], R23 ;  /* 0x0004041701007387 */ /* 0x000fe80000100800 */
[----:B------:R-:W3:Y:S04]  /*23060*/  LDL.LU R26, [R1+0x4a0] ;  /* 0x0004a000011a7983 */ /* 0x000ee80000300800 */
[----:B------:R-:W3:Y:S04]  /*23070*/  LDL.LU R25, [R1+0x4a4] ;  /* 0x0004a40001197983 */ /* 0x000ee80000300800 */
[----:B------:R-:W3:Y:S04]  /*23080*/  LDL.LU R22, [R1+0x4c0] ;  /* 0x0004c00001167983 */ /* 0x000ee80000300800 */
[----:B------:R-:W3:Y:S01]  /*23090*/  LDL.LU R3, [R1+0x4c4] ;  /* 0x0004c40001037983 */ /* 0x000ee20000300800 */
[----:B-1----:R-:W-:-:S02]  /*230a0*/  SHF.R.S32.HI R21, RZ, 0x6, R77 ;  /* 0x00000006ff157819 */ /* 0x002fc4000001144d */
[----:B------:R-:W-:Y:S02]  /*230b0*/  LOP3.LUT R77, R77, 0x3f, RZ, 0xc0, !PT ;  /* 0x0000003f4d4d7812 */ /* 0x000fe400078ec0ff */
[----:B------:R-:W-:-:S03]  /*230c0*/  SGXT R21, R21, 0x1 ;  /* 0x000000011515781a */ /* 0x000fc60000000200 */
[----:B------:R-:W-:Y:S01]  /*230d0*/  IMAD.SHL.U32 R20, R77, 0x4, RZ ;  /* 0x000000044d147824 */ /* 0x000fe200078e00ff */
[----:B------:R-:W-:Y:S01]  /*230e0*/  MOV R17, R72 ;  /* 0x0000004800117202 */ /* 0x000fe20000000f00 */
[----:B------:R-:W-:-:S03]  /*230f0*/  IMAD.MOV.U32 R16, RZ, RZ, R71 ;  /* 0x000000ffff107224 */ /* 0x000fc600078e0047 */
[----:B------:R-:W-:-:S05]  /*23100*/  LOP3.LUT R20, R20, 0x110, R21, 0x78, !PT ;  /* 0x0000011014147812 */ /* 0x000fca00078e7815 */
[----:B------:R1:W-:Y:S02]  /*23110*/  LDGSTS.E [R20+0x20000], [R16.64], P0 ;  /* 0x2000000010147fae */ /* 0x0003e40008121846 */
[----:B-1----:R-:W-:Y:S01]  /*23120*/  IMAD.MOV.U32 R16, RZ, RZ, R23 ;  /* 0x000000ffff107224 */ /* 0x002fe200078e0017 */
[----:B----4-:R-:W-:-:S05]  /*23130*/  IADD3.X R24, R24, UR5, RZ, P2, !PT ;  /* 0x0000000518187c10 */ /* 0x010fca00097fe4ff */
[----:B------:R1:W-:Y:S01]  /*23140*/  STL [R1+0x400], R24 ;  /* 0x0004001801007387 */ /* 0x0003e20000100800 */
[----:B------:R-:W-:-:S05]  /*23150*/  IMAD.MOV.U32 R17, RZ, RZ, R24 ;  /* 0x000000ffff117224 */ /* 0x000fca00078e0018 */
[----:B------:R4:W-:Y:S04]  /*23160*/  LDGSTS.E [R20+0x20800], [R16.64], P0 ;  /* 0x2080000010147fae */ /* 0x0009e80008121846 */
[----:B-1----:R-:W2:Y:S01]  /*23170*/  LDL.LU R24, [R1+0x3ec] ;  /* 0x0003ec0001187983 */ /* 0x002ea20000300800 */
[----:B------:R-:W-:-:S03]  /*23180*/  IADD3 R69, P1, R69, UR8, RZ ;  /* 0x0000000845457c10 */ /* 0x000fc6000ff3e0ff */
[----:B------:R-:W2:Y:S01]  /*23190*/  LDL.LU R23, [R1+0x40c] ;  /* 0x00040c0001177983 */ /* 0x000ea20000300800 */
[----:B------:R-:W-:-:S03]  /*231a0*/  IADD3.X R70, R70, UR5, RZ, P1, !PT ;  /* 0x0000000546467c10 */ /* 0x000fc60008ffe4ff */
[----:B------:R-:W-:Y:S04]  /*231b0*/  STL [R1+0x424], R69 ;  /* 0x0004244501007387 */ /* 0x000fe80000100800 */
[----:B------:R1:W-:Y:S01]  /*231c0*/  STL [R1+0x420], R70 ;  /* 0x0004204601007387 */ /* 0x0003e20000100800 */
[----:B------:R-:W-:-:S04]  /*231d0*/  IADD3 R39, P2, R39, UR8, RZ ;  /* 0x0000000827277c10 */ /* 0x000fc8000ff5e0ff */
[----:B------:R-:W-:Y:S01]  /*231e0*/  IADD3.X R68, R68, UR5, RZ, P2, !PT ;  /* 0x0000000544447c10 */ /* 0x000fe200097fe4ff */
[----:B------:R-:W-:Y:S01]  /*231f0*/  STL [R1+0x444], R39 ;  /* 0x0004442701007387 */ /* 0x000fe20000100800 */
[----:B------:R-:W-:-:S03]  /*23200*/  IADD3 R37, P1, R37, UR8, RZ ;  /* 0x0000000825257c10 */ /* 0x000fc6000ff3e0ff */
[----:B------:R1:W-:Y:S01]  /*23210*/  STL [R1+0x440], R68 ;  /* 0x0004404401007387 */ /* 0x0003e20000100800 */
[----:B------:R-:W-:-:S03]  /*23220*/  IADD3 R27, P2, R27, UR8, RZ ;  /* 0x000000081b1b7c10 */ /* 0x000fc6000ff5e0ff */
[----:B------:R1:W-:Y:S01]  /*23230*/  STL [R1+0x464], R37 ;  /* 0x0004642501007387 */ /* 0x0003e20000100800 */
[----:B----4-:R-:W-:Y:S02]  /*23240*/  MOV R16, R69 ;  /* 0x0000004500107202 */ /* 0x010fe40000000f00 */
[----:B------:R-:W-:Y:S01]  /*23250*/  IADD3.X R38, R38, UR5, RZ, P1, !PT ;  /* 0x0000000526267c10 */ /* 0x000fe20008ffe4ff */
[----:B------:R-:W-:-:S04]  /*23260*/  IMAD.MOV.U32 R17, RZ, RZ, R70 ;  /* 0x000000ffff117224 */ /* 0x000fc800078e0046 */
[----:B------:R4:W-:Y:S04]  /*23270*/  STL [R1+0x460], R38 ;  /* 0x0004602601007387 */ /* 0x0009e80000100800 */
[----:B------:R3:W-:Y:S04]  /*23280*/  STL [R1+0x484], R27 ;  /* 0x0004841b01007387 */ /* 0x0007e80000100800 */
[----:B-1----:R-:W2:Y:S01]  /*23290*/  LDL.LU R70, [R1+0x3e8] ;  /* 0x0003e80001467983 */ /* 0x002ea20000300800 */
[----:B------:R-:W-:-:S03]  /*232a0*/  IADD3.X R36, R36, UR5, RZ, P2, !PT ;  /* 0x0000000524247c10 */ /* 0x000fc600097fe4ff */
[----:B------:R1:W-:Y:S04]  /*232b0*/  LDGSTS.E [R20+0x21000], [R16.64], P0 ;  /* 0x2100000010147fae */ /* 0x0003e80008121846 */
[----:B------:R-:W-:Y:S01]  /*232c0*/  STL [R1+0x480], R36 ;  /* 0x0004802401007387 */ /* 0x000fe20000100800 */
[----:B-1----:R-:W-:Y:S01]  /*232d0*/  IMAD.MOV.U32 R16, RZ, RZ, R39 ;  /* 0x000000ffff107224 */ /* 0x002fe200078e0027 */
[----:B------:R-:W-:Y:S02]  /*232e0*/  MOV R17, R68 ;  /* 0x0000004400117202 */ /* 0x000fe40000000f00 */
[----:B------:R-:W2:Y:S04]  /*232f0*/  LDL.LU R68, [R1+0x408] ;  /* 0x0004080001447983 */ /* 0x000ea80000300800 */
[----:B------:R1:W-:Y:S04]  /*23300*/  LDGSTS.E [R20+0x21800], [R16.64], P0 ;  /* 0x2180000010147fae */ /* 0x0003e80008121846 */
[----:B------:R-:W2:Y:S01]  /*23310*/  LDL.LU R39, [R1+0x42c] ;  /* 0x00042c0001277983 */ /* 0x000ea20000300800 */
[----:B-1----:R-:W-:-:S02]  /*23320*/  IMAD.MOV.U32 R16, RZ, RZ, R37 ;  /* 0x000000ffff107224 */ /* 0x002fc400078e0025 */
[----:B------:R-:W-:Y:S01]  /*23330*/  IMAD.MOV.U32 R17, RZ, RZ, R38 ;  /* 0x000000ffff117224 */ /* 0x000fe200078e0026 */
[----:B------:R-:W2:Y:S04]  /*23340*/  LDL.LU R37, [R1+0x44c] ;  /* 0x00044c0001257983 */ /* 0x000ea80000300800 */
[----:B------:R1:W-:Y:S02]  /*23350*/  LDGSTS.E [R20+0x22000], [R16.64], P0 ;  /* 0x2200000010147fae */ /* 0x0003e40008121846 */
[----:B-1----:R-:W-:Y:S01]  /*23360*/  MOV R16, R27 ;  /* 0x0000001b00107202 */ /* 0x002fe20000000f00 */
[----:B------:R-:W-:-:S05]  /*23370*/  IMAD.MOV.U32 R17, RZ, RZ, R36 ;  /* 0x000000ffff117224 */ /* 0x000fca00078e0024 */
[----:B------:R1:W-:Y:S01]  /*23380*/  LDGSTS.E [R20+0x22800], [R16.64], P0 ;  /* 0x2280000010147fae */ /* 0x0003e20008121846 */
[----:B---3--:R-:W-:-:S04]  /*23390*/  IADD3 R25, P1, R25, UR8, RZ ;  /* 0x0000000819197c10 */ /* 0x008fc8000ff3e0ff */
[----:B------:R-:W-:Y:S02]  /*233a0*/  IADD3.X R26, R26, UR5, RZ, P1, !PT ;  /* 0x000000051a1a7c10 */ /* 0x000fe40008ffe4ff */
[----:B------:R-:W-:Y:S01]  /*233b0*/  IADD3 R3, P2, R3, UR8, RZ ;  /* 0x0000000803037c10 */ /* 0x000fe2000ff5e0ff */
[----:B------:R3:W-:Y:S03]  /*233c0*/  STL [R1+0x4a4], R25 ;  /* 0x0004a41901007387 */ /* 0x0007e60000100800 */
[----:B------:R-:W-:Y:S01]  /*233d0*/  IADD3.X R22, R22, UR5, RZ, P2, !PT ;  /* 0x0000000516167c10 */ /* 0x000fe200097fe4ff */
[----:B------:R1:W-:Y:S04]  /*233e0*/  STL [R1+0x4a0], R26 ;  /* 0x0004a01a01007387 */ /* 0x0003e80000100800 */
[----:B------:R3:W-:Y:S04]  /*233f0*/  STL [R1+0x4c4], R3 ;  /* 0x0004c40301007387 */ /* 0x0007e80000100800 */
[----:B------:R-:W2:Y:S04]  /*23400*/  LDL.LU R69, [R1+0x428] ;  /* 0x0004280001457983 */ /* 0x000ea80000300800 */
[----:B------:R2:W-:Y:S01]  /*23410*/  STL [R1+0x4c0], R22 ;  /* 0x0004c01601007387 */ /* 0x0005e20000100800 */
[----:B-1----:R-:W-:-:S03]  /*23420*/  IMAD.MOV.U32 R16, RZ, RZ, R25 ;  /* 0x000000ffff107224 */ /* 0x002fc600078e0019 */
[----:B----4-:R-:W4:Y:S04]  /*23430*/  LDL.LU R38, [R1+0x448] ;  /* 0x0004480001267983 */ /* 0x010f280000300800 */
[----:B------:R-:W4:Y:S04]  /*23440*/  LDL.LU R27, [R1+0x46c] ;  /* 0x00046c00011b7983 */ /* 0x000f280000300800 */
[----:B---3--:R-:W3:Y:S04]  /*23450*/  LDL.LU R25, [R1+0x48c] ;  /* 0x00048c0001197983 */ /* 0x008ee80000300800 */
[----:B------:R-:W3:Y:S01]  /*23460*/  LDL.LU R36, [R1+0x468] ;  /* 0x0004680001247983 */ /* 0x000ee20000300800 */
[----:B------:R-:W-:-:S03]  /*23470*/  MOV R17, R26 ;  /* 0x0000001a00117202 */ /* 0x000fc60000000f00 */
[----:B------:R-:W3:Y:S04]  /*23480*/  LDL.LU R26, [R1+0x488] ;  /* 0x00048800011a7983 */ /* 0x000ee80000300800 */
[----:B------:R-:W1:Y:S04]  /*23490*/  S2R R77, SR_TID.X ;  /* 0x00000000004d7919 */ /* 0x000e680000002100 */
[----:B------:R1:W-:Y:S02]  /*234a0*/  LDGSTS.E [R20+0x23000], [R16.64], P0 ;  /* 0x2300000010147fae */ /* 0x0003e40008121846 */
[----:B-1----:R-:W-:-:S02]  /*234b0*/  IMAD.MOV.U32 R16, RZ, RZ, R3 ;  /* 0x000000ffff107224 */ /* 0x002fc400078e0003 */
[----:B------:R-:W-:-:S05]  /*234c0*/  IMAD.MOV.U32 R17, RZ, RZ, R22 ;  /* 0x000000ffff117224 */ /* 0x000fca00078e0016 */
[----:B------:R1:W-:Y:S01]  /*234d0*/  LDGSTS.E [R20+0x23800], [R16.64], P0 ;  /* 0x2380000010147fae */ /* 0x0003e20008121846 */
[----:B------:R-:W-:-:S04]  /*234e0*/  LOP3.LUT R72, R77, 0x3f, RZ, 0xc0, !PT ;  /* 0x0000003f4d487812 */ /* 0x000fc800078ec0ff */
[----:B------:R-:W-:Y:S02]  /*234f0*/  SHF.L.U32 R3, R72, 0x2, RZ ;  /* 0x0000000248037819 */ /* 0x000fe400000006ff */
[----:B-1----:R-:W-:-:S04]  /*23500*/  SHF.R.S32.HI R20, RZ, 0x6, R77 ;  /* 0x00000006ff147819 */ /* 0x002fc8000001144d */
[----:B------:R-:W-:-:S04]  /*23510*/  SGXT R20, R20, 0x1 ;  /* 0x000000011414781a */ /* 0x000fc80000000200 */
[----:B------:R-:W-:Y:S02]  /*23520*/  LOP3.LUT R3, R3, 0x110, R20, 0x78, !PT ;  /* 0x0000011003037812 */ /* 0x000fe400078e7814 */
[----:B--2---:R-:W-:Y:S02]  /*23530*/  IADD3 R24, P1, R24, UR8, RZ ;  /* 0x0000000818187c10 */ /* 0x004fe4000ff3e0ff */
[----:B------:R-:W-:-:S03]  /*23540*/  IADD3 R23, P2, R23, UR8, RZ ;  /* 0x0000000817177c10 */ /* 0x000fc6000ff5e0ff */
[----:B------:R1:W-:Y:S04]  /*23550*/  STL [R1+0x3ec], R24 ;  /* 0x0003ec1801007387 */ /* 0x0003e80000100800 */
[----:B------:R2:W-:Y:S01]  /*23560*/  STL [R1+0x40c], R23 ;  /* 0x00040c1701007387 */ /* 0x0005e20000100800 */
[----:B------:R-:W-:-:S03]  /*23570*/  IMAD.MOV.U32 R16, RZ, RZ, R24 ;  /* 0x000000ffff107224 */ /* 0x000fc600078e0018 */
[----:B------:R-:W3:Y:S04]  /*23580*/  LDL.LU R22, [R1+0x4ac] ;  /* 0x0004ac0001167983 */ /* 0x000ee80000300800 */
[----:B------:R-:W3:Y:S01]  /*23590*/  LDL.LU R21, [R1+0x4cc] ;  /* 0x0004cc0001157983 */ /* 0x000ee20000300800 */
[----:B------:R-:W-:Y:S02]  /*235a0*/  LOP3.LUT R3, R3, 0x20, RZ, 0x3c, !PT ;  /* 0x0000002003037812 */ /* 0x000fe400078e3cff */
[----:B------:R-:W-:-:S05]  /*235b0*/  IADD3.X R70, R70, UR5, RZ, P1, !PT ;  /* 0x0000000546467c10 */ /* 0x000fca0008ffe4ff */
[----:B------:R-:W-:Y:S04]  /*235c0*/  STL [R1+0x3e8], R70 ;  /* 0x0003e84601007387 */ /* 0x000fe80000100800 */
[----:B-1----:R-:W3:Y:S04]  /*235d0*/  LDL.LU R24, [R1+0x4a8] ;  /* 0x0004a80001187983 */ /* 0x002ee80000300800 */
[----:B------:R-:W3:Y:S01]  /*235e0*/  LDL.LU R20, [R1+0x4c8] ;  /* 0x0004c80001147983 */ /* 0x000ee20000300800 */
[----:B------:R-:W-:Y:S01]  /*235f0*/  IMAD.MOV.U32 R17, RZ, RZ, R70 ;  /* 0x000000ffff117224 */ /* 0x000fe200078e0046 */
[----:B------:R-:W-:-:S04]  /*23600*/  IADD3.X R68, R68, UR5, RZ, P2, !PT ;  /* 0x0000000544447c10 */ /* 0x000fc800097fe4ff */
[----:B------:R1:W-:Y:S01]  /*23610*/  LDGSTS.E [R3+0x20200], [R16.64], P0 ;  /* 0x2020000010037fae */ /* 0x0003e20008121846 */
[----:B------:R-:W-:-:S03]  /*23620*/  IADD3 R39, P1, R39, UR8, RZ ;  /* 0x0000000827277c10 */ /* 0x000fc6000ff3e0ff */
[----:B------:R2:W-:Y:S01]  /*23630*/  STL [R1+0x408], R68 ;  /* 0x0004084401007387 */ /* 0x0005e20000100800 */
[----:B-1----:R-:W-:Y:S01]  /*23640*/  MOV R16, R23 ;  /* 0x0000001700107202 */ /* 0x002fe20000000f00 */
[----:B------:R-:W-:Y:S02]  /*23650*/  IMAD.MOV.U32 R17, RZ, RZ, R68 ;  /* 0x000000ffff117224 */ /* 0x000fe400078e0044 */
[----:B--2---:R-:W3:Y:S01]  /*23660*/  LDL.LU R23, [R1+0x3f4] ;  /* 0x0003f40001177983 */ /* 0x004ee20000300800 */
[----:B------:R-:W-:-:S03]  /*23670*/  IADD3 R37, P2, R37, UR8, RZ ;  /* 0x0000000825257c10 */ /* 0x000fc6000ff5e0ff */
[----:B------:R-:W3:Y:S04]  /*23680*/  LDL.LU R68, [R1+0x414] ;  /* 0x0004140001447983 */ /* 0x000ee80000300800 */
[----:B------:R-:W-:Y:S04]  /*23690*/  STL [R1+0x42c], R39 ;  /* 0x00042c2701007387 */ /* 0x000fe80000100800 */
[----:B------:R1:W-:Y:S02]  /*236a0*/  LDGSTS.E [R3+0x20a00], [R16.64], P0 ;  /* 0x20a0000010037fae */ /* 0x0003e40008121846 */
[----:B-1----:R-:W-:Y:S01]  /*236b0*/  IMAD.MOV.U32 R16, RZ, RZ, R39 ;  /* 0x000000ffff107224 */ /* 0x002fe200078e0027 */
[----:B------:R-:W-:-:S05]  /*236c0*/  IADD3.X R69, R69, UR5, RZ, P1, !PT ;  /* 0x0000000545457c10 */ /* 0x000fca0008ffe4ff */
[----:B------:R1:W-:Y:S01]  /*236d0*/  STL [R1+0x428], R69 ;  /* 0x0004284501007387 */ /* 0x0003e20000100800 */
[----:B----4-:R-:W-:Y:S02]  /*236e0*/  IADD3.X R38, R38, UR5, RZ, P2, !PT ;  /* 0x0000000526267c10 */ /* 0x010fe400097fe4ff */
[----:B------:R-:W-:Y:S01]  /*236f0*/  IADD3 R27, P1, R27, UR8, RZ ;  /* 0x000000081b1b7c10 */ /* 0x000fe2000ff3e0ff */
[----:B------:R-:W-:Y:S01]  /*23700*/  STL [R1+0x44c], R37 ;  /* 0x00044c2501007387 */ /* 0x000fe20000100800 */
[----:B---3--:R-:W-:-:S03]  /*23710*/  IADD3 R25, P2, R25, UR8, RZ ;  /* 0x0000000819197c10 */ /* 0x008fc6000ff5e0ff */
[----:B------:R3:W-:Y:S01]  /*23720*/  STL [R1+0x448], R38 ;  /* 0x0004482601007387 */ /* 0x0007e20000100800 */
[----:B------:R-:W-:-:S03]  /*23730*/  IADD3.X R36, R36, UR5, RZ, P1, !PT ;  /* 0x0000000524247c10 */ /* 0x000fc60008ffe4ff */
[----:B------:R-:W-:Y:S04]  /*23740*/  STL [R1+0x46c], R27 ;  /* 0x00046c1b01007387 */ /* 0x000fe80000100800 */
[----:B------:R4:W-:Y:S04]  /*23750*/  STL [R1+0x468], R36 ;  /* 0x0004682401007387 */ /* 0x0009e80000100800 */
[----:B------:R-:W-:Y:S04]  /*23760*/  STL [R1+0x48c], R25 ;  /* 0x00048c1901007387 */ /* 0x000fe80000100800 */
[----:B------:R-:W2:Y:S01]  /*23770*/  LDL.LU R70, [R1+0x3f0] ;  /* 0x0003f00001467983 */ /* 0x000ea20000300800 */
[----:B------:R-:W-:-:S02]  /*23780*/  MOV R17, R69 ;  /* 0x0000004500117202 */ /* 0x000fc40000000f00 */
[----:B------:R-:W-:-:S03]  /*23790*/  IADD3.X R26, R26, UR5, RZ, P2, !PT ;  /* 0x000000051a1a7c10 */ /* 0x000fc600097fe4ff */
[----:B------:R4:W-:Y:S04]  /*237a0*/  LDGSTS.E [R3+0x21200], [R16.64], P0 ;  /* 0x2120000010037fae */ /* 0x0009e80008121846 */
[----:B------:R3:W-:Y:S04]  /*237b0*/  STL [R1+0x488], R26 ;  /* 0x0004881a01007387 */ /* 0x0007e80000100800 */
[----:B-1----:R-:W2:Y:S01]  /*237c0*/  LDL.LU R69, [R1+0x410] ;  /* 0x0004100001457983 */ /* 0x002ea20000300800 */
[----:B----4-:R-:W-:-:S03]  /*237d0*/  IMAD.MOV.U32 R16, RZ, RZ, R37 ;  /* 0x000000ffff107224 */ /* 0x010fc600078e0025 */
[----:B------:R-:W3:Y:S01]  /*237e0*/  LDL.LU R39, [R1+0x430] ;  /* 0x0004300001277983 */ /* 0x000ee20000300800 */
[----:B------:R-:W-:-:S03]  /*237f0*/  IMAD.MOV.U32 R17, RZ, RZ, R38 ;  /* 0x000000ffff117224 */ /* 0x000fc600078e0026 */
[----:B---3--:R-:W3:Y:S04]  /*23800*/  LDL.LU R38, [R1+0x434] ;  /* 0x0004340001267983 */ /* 0x008ee80000300800 */
[----:B------:R1:W-:Y:S04]  /*23810*/  LDGSTS.E [R3+0x21a00], [R16.64], P0 ;  /* 0x21a0000010037fae */ /* 0x0003e80008121846 */
[----:B------:R-:W3:Y:S01]  /*23820*/  LDL.LU R37, [R1+0x450] ;  /* 0x0004500001257983 */ /* 0x000ee20000300800 */
[----:B-1----:R-:W-:-:S03]  /*23830*/  IMAD.MOV.U32 R17, RZ, RZ, R36 ;  /* 0x000000ffff117224 */ /* 0x002fc600078e0024 */
[----:B------:R-:W3:Y:S01]  /*23840*/  LDL.LU R36, [R1+0x454] ;  /* 0x0004540001247983 */ /* 0x000ee20000300800 */
[----:B------:R-:W-:-:S05]  /*23850*/  MOV R16, R27 ;  /* 0x0000001b00107202 */ /* 0x000fca0000000f00 */
[----:B------:R1:W-:Y:S02]  /*23860*/  LDGSTS.E [R3+0x22200], [R16.64], P0 ;  /* 0x2220000010037fae */ /* 0x0003e40008121846 */
[----:B-1----:R-:W-:Y:S01]  /*23870*/  IMAD.MOV.U32 R16, RZ, RZ, R25 ;  /* 0x000000ffff107224 */ /* 0x002fe200078e0019 */
[----:B------:R-:W-:-:S05]  /*23880*/  MOV R17, R26 ;  /* 0x0000001a00117202 */ /* 0x000fca0000000f00 */
[----:B------:R1:W-:Y:S01]  /*23890*/  LDGSTS.E [R3+0x22a00], [R16.64], P0 ;  /* 0x22a0000010037fae */ /* 0x0003e20008121846 */
[----:B------:R-:W-:Y:S02]  /*238a0*/  IADD3 R22, P1, R22, UR8, RZ ;  /* 0x0000000816167c10 */ /* 0x000fe4000ff3e0ff */
[----:B------:R-:W-:-:S03]  /*238b0*/  IADD3 R21, P2, R21, UR8, RZ ;  /* 0x0000000815157c10 */ /* 0x000fc6000ff5e0ff */
[----:B------:R-:W-:Y:S01]  /*238c0*/  STL [R1+0x4ac], R22 ;  /* 0x0004ac1601007387 */ /* 0x000fe20000100800 */
[----:B-1----:R-:W-:Y:S01]  /*238d0*/  IMAD.MOV.U32 R16, RZ, RZ, R22 ;  /* 0x000000ffff107224 */ /* 0x002fe200078e0016 */
[----:B------:R-:W-:Y:S02]  /*238e0*/  IADD3.X R24, R24, UR5, RZ, P1, !PT ;  /* 0x0000000518187c10 */ /* 0x000fe40008ffe4ff */
[----:B------:R-:W-:-:S03]  /*238f0*/  IADD3.X R20, R20, UR5, RZ, P2, !PT ;  /* 0x0000000514147c10 */ /* 0x000fc600097fe4ff */
[----:B------:R1:W-:Y:S01]  /*23900*/  STL [R1+0x4a8], R24 ;  /* 0x0004a81801007387 */ /* 0x0003e20000100800 */
[----:B------:R-:W-:-:S03]  /*23910*/  IMAD.MOV.U32 R17, RZ, RZ, R24 ;  /* 0x000000ffff117224 */ /* 0x000fc600078e0018 */
[----:B------:R-:W-:Y:S04]  /*23920*/  STL [R1+0x4cc], R21 ;  /* 0x0004cc1501007387 */ /* 0x000fe80000100800 */
[----:B------:R1:W-:Y:S04]  /*23930*/  STL [R1+0x4c8], R20 ;  /* 0x0004c81401007387 */ /* 0x0003e80000100800 */
[----:B------:R-:W4:Y:S04]  /*23940*/  LDL.LU R26, [R1+0x474] ;  /* 0x00047400011a7983 */ /* 0x000f280000300800 */
[----:B-1----:R-:W4:Y:S04]  /*23950*/  LDL.LU R24, [R1+0x494] ;  /* 0x0004940001187983 */ /* 0x002f280000300800 */
[----:B------:R-:W4:Y:S04]  /*23960*/  LDL.LU R27, [R1+0x470] ;  /* 0x00047000011b7983 */ /* 0x000f280000300800 */
[----:B------:R-:W4:Y:S01]  /*23970*/  LDL.LU R25, [R1+0x490] ;  /* 0x0004900001197983 */ /* 0x000f220000300800 */
[----:B------:R-:W-:-:S02]  /*23980*/  IADD3 R23, P1, R23, UR8, RZ ;  /* 0x0000000817177c10 */ /* 0x000fc4000ff3e0ff */
[----:B------:R-:W-:Y:S01]  /*23990*/  IADD3 R68, P2, R68, UR8, RZ ;  /* 0x0000000844447c10 */ /* 0x000fe2000ff5e0ff */
[----:B------:R1:W-:Y:S04]  /*239a0*/  LDGSTS.E [R3+0x23200], [R16.64], P0 ;  /* 0x2320000010037fae */ /* 0x0003e80008121846 */
[----:B------:R2:W-:Y:S04]  /*239b0*/  STL [R1+0x3f4], R23 ;  /* 0x0003f41701007387 */ /* 0x0005e80000100800 */
[----:B------:R-:W-:Y:S01]  /*239c0*/  STL [R1+0x414], R68 ;  /* 0x0004144401007387 */ /* 0x000fe20000100800 */
[----:B-1----:R-:W-:Y:S01]  /*239d0*/  MOV R16, R21 ;  /* 0x0000001500107202 */ /* 0x002fe20000000f00 */
[----:B------:R-:W-:Y:S01]  /*239e0*/  IMAD.MOV.U32 R17, RZ, RZ, R20 ;  /* 0x000000ffff117224 */ /* 0x000fe200078e0014 */
[----:B------:R-:W-:Y:S01]  /*239f0*/  SHF.R.S32.HI R20, RZ, 0x6, R77 ;  /* 0x00000006ff147819 */ /* 0x000fe2000001144d */
[----:B------:R-:W4:Y:S03]  /*23a00*/  LDL.LU R22, [R1+0x4b4] ;  /* 0x0004b40001167983 */ /* 0x000f260000300800 */
[----:B------:R-:W-:Y:S01]  /*23a10*/  SGXT R20, R20, 0x1 ;  /* 0x000000011414781a */ /* 0x000fe20000000200 */
[----:B------:R1:W-:Y:S04]  /*23a20*/  LDGSTS.E [R3+0x23a00], [R16.64], P0 ;  /* 0x23a0000010037fae */ /* 0x0003e80008121846 */
[----:B------:R-:W4:Y:S01]  /*23a30*/  LDL.LU R21, [R1+0x4d4] ;  /* 0x0004d40001157983 */ /* 0x000f220000300800 */
[----:B-1----:R-:W-:Y:S01]  /*23a40*/  IMAD.SHL.U32 R3, R72, 0x4, RZ ;  /* 0x0000000448037824 */ /* 0x002fe200078e00ff */
[----:B------:R-:W-:-:S04]  /*23a50*/  MOV R16, R23 ;  /* 0x0000001700107202 */ /* 0x000fc80000000f00 */
[----:B------:R-:W-:Y:S02]  /*23a60*/  LOP3.LUT R3, R3, 0x110, R20, 0x78, !PT ;  /* 0x0000011003037812 */ /* 0x000fe400078e7814 */
[----:B--2---:R-:W-:-:S05]  /*23a70*/  IADD3.X R70, R70, UR5, RZ, P1, !PT ;  /* 0x0000000546467c10 */ /* 0x004fca0008ffe4ff */
[----:B------:R1:W-:Y:S04]  /*23a80*/  STL [R1+0x3f0], R70 ;  /* 0x0003f04601007387 */ /* 0x0003e80000100800 */
[----:B------:R-:W4:Y:S04]  /*23a90*/  LDL.LU R23, [R1+0x4b0] ;  /* 0x0004b00001177983 */ /* 0x000f280000300800 */
[----:B------:R-:W4:Y:S01]  /*23aa0*/  LDL.LU R20, [R1+0x4d0] ;  /* 0x0004d00001147983 */ /* 0x000f220000300800 */
[----:B------:R-:W-:Y:S02]  /*23ab0*/  IADD3.X R69, R69, UR5, RZ, P2, !PT ;  /* 0x0000000545457c10 */ /* 0x000fe400097fe4ff */
[----:B---3--:R-:W-:-:S03]  /*23ac0*/  IADD3 R38, P1, R38, UR8, RZ ;  /* 0x0000000826267c10 */ /* 0x008fc6000ff3e0ff */
[----:B------:R3:W-:Y:S01]  /*23ad0*/  STL [R1+0x410], R69 ;  /* 0x0004104501007387 */ /* 0x0007e20000100800 */
[----:B------:R-:W-:-:S03]  /*23ae0*/  IADD3.X R39, R39, UR5, RZ, P1, !PT ;  /* 0x0000000527277c10 */ /* 0x000fc60008ffe4ff */
[----:B------:R-:W-:Y:S01]  /*23af0*/  STL [R1+0x434], R38 ;  /* 0x0004342601007387 */ /* 0x000fe20000100800 */
[----:B------:R-:W-:-:S03]  /*23b00*/  IMAD.MOV.U32 R17, RZ, RZ, R70 ;  /* 0x000000ffff117224 */ /* 0x000fc600078e0046 */
[----:B------:R1:W-:Y:S01]  /*23b10*/  STL [R1+0x430], R39 ;  /* 0x0004302701007387 */ /* 0x0003e20000100800 */
[----:B------:R-:W-:-:S05]  /*23b20*/  IADD3 R36, P2, R36, UR8, RZ ;  /* 0x0000000824247c10 */ /* 0x000fca000ff5e0ff */
[----:B------:R-:W-:Y:S04]  /*23b30*/  STL [R1+0x454], R36 ;  /* 0x0004542401007387 */ /* 0x000fe80000100800 */
[----:B-1----:R-:W4:Y:S01]  /*23b40*/  LDL.LU R70, [R1+0x3fc] ;  /* 0x0003fc0001467983 */ /* 0x002f220000300800 */
[----:B------:R-:W-:Y:S02]  /*23b50*/  LOP3.LUT R3, R3, 0x40, RZ, 0x3c, !PT ;  /* 0x0000004003037812 */ /* 0x000fe400078e3cff */
[----:B------:R-:W-:-:S03]  /*23b60*/  IADD3.X R37, R37, UR5, RZ, P2, !PT ;  /* 0x0000000525257c10 */ /* 0x000fc600097fe4ff */
[----:B------:R1:W-:Y:S04]  /*23b70*/  LDGSTS.E [R3+0x20400], [R16.64], P0 ;  /* 0x2040000010037fae */ /* 0x0003e80008121846 */
[----:B------:R3:W-:Y:S01]  /*23b80*/  STL [R1+0x450], R37 ;  /* 0x0004502501007387 */ /* 0x0007e20000100800 */
[----:B-1----:R-:W-:Y:S01]  /*23b90*/  IMAD.MOV.U32 R16, RZ, RZ, R68 ;  /* 0x000000ffff107224 */ /* 0x002fe200078e0044 */
[----:B------:R-:W-:Y:S02]  /*23ba0*/  MOV R17, R69 ;  /* 0x0000004500117202 */ /* 0x000fe40000000f00 */
[----:B------:R-:W4:Y:S04]  /*23bb0*/  LDL.LU R68, [R1+0x41c] ;  /* 0x00041c0001447983 */ /* 0x000f280000300800 */
[----:B------:R1:W-:Y:S02]  /*23bc0*/  LDGSTS.E [R3+0x20c00], [R16.64], P0 ;  /* 0x20c0000010037fae */ /* 0x0003e40008121846 */
[----:B-1----:R-:W-:-:S02]  /*23bd0*/  IMAD.MOV.U32 R16, RZ, RZ, R38 ;  /* 0x000000ffff107224 */ /* 0x002fc400078e0026 */
[----:B------:R-:W-:-:S05]  /*23be0*/  IMAD.MOV.U32 R17, RZ, RZ, R39 ;  /* 0x000000ffff117224 */ /* 0x000fca00078e0027 */
[----:B------:R1:W-:Y:S02]  /*23bf0*/  LDGSTS.E [R3+0x21400], [R16.64], P0 ;  /* 0x2140000010037fae */ /* 0x0003e40008121846 */
[----:B-1----:R-:W-:Y:S01]  /*23c00*/  MOV R16, R36 ;  /* 0x0000002400107202 */ /* 0x002fe20000000f00 */
[----:B------:R-:W-:-:S05]  /*23c10*/  IMAD.MOV.U32 R17, RZ, RZ, R37 ;  /* 0x000000ffff117224 */ /* 0x000fca00078e0025 */
[----:B------:R1:W-:Y:S01]  /*23c20*/  LDGSTS.E [R3+0x21c00], [R16.64], P0 ;  /* 0x21c0000010037fae */ /* 0x0003e20008121846 */
[----:B----4-:R-:W-:Y:S02]  /*23c30*/  IADD3 R26, P1, R26, UR8, RZ ;  /* 0x000000081a1a7c10 */ /* 0x010fe4000ff3e0ff */
[----:B------:R-:W-:Y:S02]  /*23c40*/  IADD3 R24, P2, R24, UR8, RZ ;  /* 0x0000000818187c10 */ /* 0x000fe4000ff5e0ff */
[----:B------:R-:W-:Y:S01]  /*23c50*/  IADD3.X R27, R27, UR5, RZ, P1, !PT ;  /* 0x000000051b1b7c10 */ /* 0x000fe20008ffe4ff */
[----:B------:R4:W-:Y:S01]  /*23c60*/  STL [R1+0x474], R26 ;  /* 0x0004741a01007387 */ /* 0x0009e20000100800 */
[----:B------:R-:W-:-:S03]  /*23c70*/  IADD3.X R25, R25, UR5, RZ, P2, !PT ;  /* 0x0000000519197c10 */ /* 0x000fc600097fe4ff */
[----:B------:R-:W-:Y:S04]  /*23c80*/  STL [R1+0x470], R27 ;  /* 0x0004701b01007387 */ /* 0x000fe80000100800 */
[----:B------:R1:W-:Y:S04]  /*23c90*/  STL [R1+0x494], R24 ;  /* 0x0004941801007387 */ /* 0x0003e80000100800 */
[----:B------:R4:W-:Y:S04]  /*23ca0*/  STL [R1+0x490], R25 ;  /* 0x0004901901007387 */ /* 0x0009e80000100800 */
[----:B------:R-:W2:Y:S04]  /*23cb0*/  LDL.LU R71, [R1+0x3f8] ;  /* 0x0003f80001477983 */ /* 0x000ea80000300800 */
[----:B---3--:R-:W3:Y:S01]  /*23cc0*/  LDL.LU R69, [R1+0x418] ;  /* 0x0004180001457983 */ /* 0x008ee20000300800 */
[----:B-1----:R-:W-:Y:S01]  /*23cd0*/  IMAD.MOV.U32 R16, RZ, RZ, R26 ;  /* 0x000000ffff107224 */ /* 0x002fe200078e001a */
[----:B------:R-:W-:-:S02]  /*23ce0*/  IADD3 R22, P1, R22, UR8, RZ ;  /* 0x0000000816167c10 */ /* 0x000fc4000ff3e0ff */
[----:B------:R-:W3:Y:S01]  /*23cf0*/  LDL.LU R39, [R1+0x438] ;  /* 0x0004380001277983 */ /* 0x000ee20000300800 */
[----:B------:R-:W-:-:S03]  /*23d00*/  MOV R17, R27 ;  /* 0x0000001b00117202 */ /* 0x000fc60000000f00 */
[----:B------:R-:W3:Y:S01]  /*23d10*/  LDL.LU R38, [R1+0x43c] ;  /* 0x00043c0001267983 */ /* 0x000ee20000300800 */
[----:B------:R-:W-:-:S03]  /*23d20*/  IADD3 R21, P2, R21, UR8, RZ ;  /* 0x0000000815157c10 */ /* 0x000fc6000ff5e0ff */
[----:B------:R-:W3:Y:S04]  /*23d30*/  LDL.LU R37, [R1+0x458] ;  /* 0x0004580001257983 */ /* 0x000ee80000300800 */
[----:B------:R1:W-:Y:S04]  /*23d40*/  LDGSTS.E [R3+0x22400], [R16.64], P0 ;  /* 0x2240000010037fae */ /* 0x0003e80008121846 */
[----:B------:R-:W3:Y:S04]  /*23d50*/  LDL.LU R36, [R1+0x45c] ;  /* 0x00045c0001247983 */ /* 0x000ee80000300800 */
[----:B------:R-:W-:Y:S01]  /*23d60*/  STL [R1+0x4b4], R22 ;  /* 0x0004b41601007387 */ /* 0x000fe20000100800 */
[----:B-1----:R-:W-:-:S02]  /*23d70*/  IMAD.MOV.U32 R16, RZ, RZ, R24 ;  /* 0x000000ffff107224 */ /* 0x002fc400078e0018 */
[----:B------:R-:W-:-:S05]  /*23d80*/  IMAD.MOV.U32 R17, RZ, RZ, R25 ;  /* 0x000000ffff117224 */ /* 0x000fca00078e0019 */
[----:B------:R1:W-:Y:S02]  /*23d90*/  LDGSTS.E [R3+0x22c00], [R16.64], P0 ;  /* 0x22c0000010037fae */ /* 0x0003e40008121846 */
[----:B-1----:R-:W-:Y:S02]  /*23da0*/  MOV R16, R22 ;  /* 0x0000001600107202 */ /* 0x002fe40000000f00 */
[----:B----4-:R-:W-:Y:S02]  /*23db0*/  IADD3.X R23, R23, UR5, RZ, P1, !PT ;  /* 0x0000000517177c10 */ /* 0x010fe40008ffe4ff */
[----:B------:R-:W-:-:S03]  /*23dc0*/  IADD3.X R20, R20, UR5, RZ, P2, !PT ;  /* 0x0000000514147c10 */ /* 0x000fc600097fe4ff */
[----:B------:R-:W-:Y:S01]  /*23dd0*/  STL [R1+0x4b0], R23 ;  /* 0x0004b01701007387 */ /* 0x000fe20000100800 */
[----:B------:R-:W-:-:S03]  /*23de0*/  IMAD.MOV.U32 R17, RZ, RZ, R23 ;  /* 0x000000ffff117224 */ /* 0x000fc600078e0017 */
[----:B------:R1:W-:Y:S04]  /*23df0*/  STL [R1+0x4d4], R21 ;  /* 0x0004d41501007387 */ /* 0x0003e80000100800 */
[----:B------:R-:W4:Y:S04]  /*23e00*/  LDL.LU R26, [R1+0x47c] ;  /* 0x00047c00011a7983 */ /* 0x000f280000300800 */
[----:B------:R1:W-:Y:S04]  /*23e10*/  STL [R1+0x4d0], R20 ;  /* 0x0004d01401007387 */ /* 0x0003e80000100800 */
[----:B------:R-:W4:Y:S04]  /*23e20*/  LDL.LU R24, [R1+0x49c] ;  /* 0x00049c0001187983 */ /* 0x000f280000300800 */
[----:B------:R-:W4:Y:S04]  /*23e30*/  LDL.LU R27, [R1+0x478] ;  /* 0x00047800011b7983 */ /* 0x000f280000300800 */
[----:B------:R1:W-:Y:S04]  /*23e40*/  LDGSTS.E [R3+0x23400], [R16.64], P0 ;  /* 0x2340000010037fae */ /* 0x0003e80008121846 */
[----:B------:R-:W4:Y:S01]  /*23e50*/  LDL.LU R25, [R1+0x498] ;  /* 0x0004980001197983 */ /* 0x000f220000300800 */
[----:B-1----:R-:W-:Y:S01]  /*23e60*/  IMAD.MOV.U32 R16, RZ, RZ, R21 ;  /* 0x000000ffff107224 */ /* 0x002fe200078e0015 */
[----:B------:R-:W-:-:S05]  /*23e70*/  MOV R17, R20 ;  /* 0x0000001400117202 */ /* 0x000fca0000000f00 */
[----:B------:R1:W-:Y:S01]  /*23e80*/  LDGSTS.E [R3+0x23c00], [R16.64], P0 ;  /* 0x23c0000010037fae */ /* 0x0003e20008121846 */
[----:B------:R-:W-:-:S03]  /*23e90*/  IADD3 R70, P1, R70, UR8, RZ ;  /* 0x0000000846467c10 */ /* 0x000fc6000ff3e0ff */
[----:B-1----:R-:W4:Y:S04]  /*23ea0*/  LDL.LU R3, [R1+0x4bc] ;  /* 0x0004bc0001037983 */ /* 0x002f280000300800 */
[----:B------:R-:W4:Y:S04]  /*23eb0*/  LDL.LU R21, [R1+0x4dc] ;  /* 0x0004dc0001157983 */ /* 0x000f280000300800 */
[----:B------:R-:W4:Y:S04]  /*23ec0*/  LDL.LU R23, [R1+0x4b8] ;  /* 0x0004b80001177983 */ /* 0x000f280000300800 */
[----:B------:R-:W-:Y:S04]  /*23ed0*/  STL [R1+0x3fc], R70 ;  /* 0x0003fc4601007387 */ /* 0x000fe80000100800 */
[----:B------:R-:W4:Y:S01]  /*23ee0*/  LDL.LU R22, [R1+0x4d8] ;  /* 0x0004d80001167983 */ /* 0x000f220000300800 */
[----:B------:R-:W-:Y:S01]  /*23ef0*/  SHF.R.S32.HI R20, RZ, 0x6, R73 ;  /* 0x00000006ff147819 */ /* 0x000fe20000011449 */
[----:B------:R-:W-:-:S03]  /*23f00*/  IMAD.SHL.U32 R19, R19, 0x4, RZ ;  /* 0x0000000413137824 */ /* 0x000fc600078e00ff */
[----:B------:R-:W-:Y:S02]  /*23f10*/  SGXT R20, R20, 0x1 ;  /* 0x000000011414781a */ /* 0x000fe40000000200 */
[----:B------:R-:W-:Y:S02]  /*23f20*/  IADD3 R68, P2, R68, UR8, RZ ;  /* 0x0000000844447c10 */ /* 0x000fe4000ff5e0ff */
[----:B------:R-:W-:Y:S01]  /*23f30*/  LOP3.LUT R19, R19, 0x110, R20, 0x78, !PT ;  /* 0x0000011013137812 */ /* 0x000fe200078e7814 */
[----:B------:R-:W-:-:S03]  /*23f40*/  IMAD.MOV.U32 R16, RZ, RZ, R70 ;  /* 0x000000ffff107224 */ /* 0x000fc600078e0046 */
[----:B------:R-:W-:Y:S01]  /*23f50*/  LOP3.LUT R19, R19, 0x60, RZ, 0x3c, !PT ;  /* 0x0000006013137812 */ /* 0x000fe200078e3cff */
[----:B------:R-:W-:Y:S01]  /*23f60*/  STL [R1+0x41c], R68 ;  /* 0x00041c4401007387 */ /* 0x000fe20000100800 */
[----:B------:R-:W-:Y:S01]  /*23f70*/  HMMA.1688.F32.TF32 R28, R236, R94, R28 ;  /* 0x0000005eec1c723c */ /* 0x000fe2000008101c */
[----:B--2---:R-:W-:-:S04]  /*23f80*/  IADD3.X R71, R71, UR5, RZ, P1, !PT ;  /* 0x0000000547477c10 */ /* 0x004fc80008ffe4ff */
[----:B------:R-:W-:Y:S02]  /*23f90*/  MOV R17, R71 ;  /* 0x0000004700117202 */ /* 0x000fe40000000f00 */
[----:B---3--:R-:W-:-:S03]  /*23fa0*/  IADD3.X R69, R69, UR5, RZ, P2, !PT ;  /* 0x0000000545457c10 */ /* 0x008fc600097fe4ff */
[----:B------:R1:W-:Y:S01]  /*23fb0*/  LDGSTS.E [R19+0x20600], [R16.64], P0 ;  /* 0x2060000010137fae */ /* 0x0003e20008121846 */
[----:B------:R-:W-:-:S04]  /*23fc0*/  IADD3 R38, P1, R38, UR8, RZ ;  /* 0x0000000826267c10 */ /* 0x000fc8000ff3e0ff */
[----:B------:R-:W-:Y:S01]  /*23fd0*/  IADD3.X R39, R39, UR5, RZ, P1, !PT ;  /* 0x0000000527277c10 */ /* 0x000fe20008ffe4ff */
[----:B-1----:R-:W-:Y:S02]  /*23fe0*/  IMAD.MOV.U32 R16, RZ, RZ, R68 ;  /* 0x000000ffff107224 */ /* 0x002fe400078e0044 */
[----:B------:R-:W-:Y:S01]  /*23ff0*/  IMAD.MOV.U32 R17, RZ, RZ, R69 ;  /* 0x000000ffff117224 */ /* 0x000fe200078e0045 */
[----:B------:R-:W-:-:S04]  /*24000*/  IADD3 R36, P2, R36, UR8, RZ ;  /* 0x0000000824247c10 */ /* 0x000fc8000ff5e0ff */
[----:B------:R1:W-:Y:S01]  /*24010*/  LDGSTS.E [R19+0x20e00], [R16.64], P0 ;  /* 0x20e0000010137fae */ /* 0x0003e20008121846 */
[----:B------:R-:W-:Y:S02]  /*24020*/  IADD3.X R37, R37, UR5, RZ, P2, !PT ;  /* 0x0000000525257c10 */ /* 0x000fe400097fe4ff */
[----:B-1----:R-:W-:Y:S01]  /*24030*/  MOV R16, R38 ;  /* 0x0000002600107202 */ /* 0x002fe20000000f00 */
[----:B------:R-:W-:-:S05]  /*24040*/  IMAD.MOV.U32 R17, RZ, RZ, R39 ;  /* 0x000000ffff117224 */ /* 0x000fca00078e0027 */
[----:B------:R1:W-:Y:S04]  /*24050*/  LDGSTS.E [R19+0x21600], [R16.64], P0 ;  /* 0x2160000010137fae */ /* 0x0003e80008121846 */
[----:B------:R-:W-:Y:S01]  /*24060*/  STL [R1+0x3f8], R71 ;  /* 0x0003f84701007387 */ /* 0x000fe20000100800 */
[----:B-1----:R-:W-:Y:S01]  /*24070*/  IMAD.MOV.U32 R16, RZ, RZ, R36 ;  /* 0x000000ffff107224 */ /* 0x002fe200078e0024 */
[----:B------:R-:W-:Y:S02]  /*24080*/  MOV R17, R37 ;  /* 0x0000002500117202 */ /* 0x000fe40000000f00 */
[----:B------:R1:W-:Y:S04]  /*24090*/  STL [R1+0x418], R69 ;  /* 0x0004184501007387 */ /* 0x0003e80000100800 */
[----:B------:R2:W-:Y:S04]  /*240a0*/  LDGSTS.E [R19+0x21e00], [R16.64], P0 ;  /* 0x21e0000010137fae */ /* 0x0005e80008121846 */
[----:B------:R-:W-:Y:S01]  /*240b0*/  STL [R1+0x43c], R38 ;  /* 0x00043c2601007387 */ /* 0x000fe20000100800 */
[----:B-1----:R-:W-:-:S03]  /*240c0*/  IMAD.MOV.U32 R69, RZ, RZ, 0x3f ;  /* 0x0000003fff457424 */ /* 0x002fc600078e00ff */
[----:B------:R-:W-:Y:S04]  /*240d0*/  STL [R1+0x438], R39 ;  /* 0x0004382701007387 */ /* 0x000fe80000100800 */
[----:B------:R-:W-:Y:S01]  /*240e0*/  STL [R1+0x45c], R36 ;  /* 0x00045c2401007387 */ /* 0x000fe20000100800 */
[----:B------:R-:W-:-:S03]  /*240f0*/  IADD3 R69, R69, c[0x0][0x180], RZ ;  /* 0x0000600045457a10 */ /* 0x000fc60007ffe0ff */
[----:B------:R-:W-:Y:S01]  /*24100*/  STL [R1+0x458], R37 ;  /* 0x0004582501007387 */ /* 0x000fe20000100800 */
[----:B----4-:R-:W-:-:S05]  /*24110*/  IADD3 R26, P1, R26, UR8, RZ ;  /* 0x000000081a1a7c10 */ /* 0x010fca000ff3e0ff */
[----:B--2---:R-:W-:Y:S01]  /*24120*/  IMAD.MOV.U32 R16, RZ, RZ, R26 ;  /* 0x000000ffff107224 */ /* 0x004fe200078e001a */
[----:B------:R-:W-:Y:S02]  /*24130*/  IADD3 R24, P2, R24, UR8, RZ ;  /* 0x0000000818187c10 */ /* 0x000fe4000ff5e0ff */
[----:B------:R-:W-:-:S05]  /*24140*/  IADD3.X R27, R27, UR5, RZ, P1, !PT ;  /* 0x000000051b1b7c10 */ /* 0x000fca0008ffe4ff */
[----:B------:R-:W-:Y:S01]  /*24150*/  IMAD.MOV.U32 R17, RZ, RZ, R27 ;  /* 0x000000ffff117224 */ /* 0x000fe200078e001b */
[----:B------:R-:W-:-:S04]  /*24160*/  IADD3.X R25, R25, UR5, RZ, P2, !PT ;  /* 0x0000000519197c10 */ /* 0x000fc800097fe4ff */
[----:B------:R1:W-:Y:S04]  /*24170*/  LDGSTS.E [R19+0x22600], [R16.64], P0 ;  /* 0x2260000010137fae */ /* 0x0003e80008121846 */
[----:B------:R-:W-:Y:S04]  /*24180*/  STL [R1+0x47c], R26 ;  /* 0x00047c1a01007387 */ /* 0x000fe80000100800 */
[----:B------:R-:W-:Y:S01]  /*24190*/  STL [R1+0x478], R27 ;  /* 0x0004781b01007387 */ /* 0x000fe20000100800 */
[----:B-1----:R-:W-:Y:S01]  /*241a0*/  MOV R16, R24 ;  /* 0x0000001800107202 */ /* 0x002fe20000000f00 */
[----:B------:R-:W-:-:S02]  /*241b0*/  IMAD.MOV.U32 R17, RZ, RZ, R25 ;  /* 0x000000ffff117224 */ /* 0x000fc400078e0019 */
[----:B------:R-:W-:Y:S04]  /*241c0*/  STL [R1+0x49c], R24 ;  /* 0x00049c1801007387 */ /* 0x000fe80000100800 */
[----:B------:R-:W-:Y:S04]  /*241d0*/  STL [R1+0x498], R25 ;  /* 0x0004981901007387 */ /* 0x000fe80000100800 */
[----:B------:R1:W-:Y:S01]  /*241e0*/  LDGSTS.E [R19+0x22e00], [R16.64], P0 ;  /* 0x22e0000010137fae */ /* 0x0003e20008121846 */
[----:B------:R-:W-:Y:S02]  /*241f0*/  IADD3 R3, P1, R3, UR8, RZ ;  /* 0x0000000803037c10 */ /* 0x000fe4000ff3e0ff */
[----:B------:R-:W-:-:S03]  /*24200*/  IADD3 R21, P2, R21, UR8, RZ ;  /* 0x0000000815157c10 */ /* 0x000fc6000ff5e0ff */
[----:B------:R2:W-:Y:S01]  /*24210*/  STL [R1+0x4bc], R3 ;  /* 0x0004bc0301007387 */ /* 0x0005e20000100800 */
[----:B------:R-:W-:Y:S01]  /*24220*/  IADD3.X R23, R23, UR5, RZ, P1, !PT ;  /* 0x0000000517177c10 */ /* 0x000fe20008ffe4ff */
[----:B-1----:R-:W-:-:S03]  /*24230*/  IMAD.MOV.U32 R16, RZ, RZ, R3 ;  /* 0x000000ffff107224 */ /* 0x002fc600078e0003 */
[----:B------:R-:W-:Y:S02]  /*24240*/  MOV R17, R23 ;  /* 0x0000001700117202 */ /* 0x000fe40000000f00 */
[----:B--2---:R-:W-:Y:S02]  /*24250*/  SHF.R.S32.HI R3, RZ, 0x1f, R69 ;  /* 0x0000001fff037819 */ /* 0x004fe40000011445 */
[----:B------:R-:W-:Y:S01]  /*24260*/  IADD3.X R22, R22, UR5, RZ, P2, !PT ;  /* 0x0000000516167c10 */ /* 0x000fe200097fe4ff */
[----:B------:R1:W-:Y:S01]  /*24270*/  STL [R1+0x4b8], R23 ;  /* 0x0004b81701007387 */ /* 0x0003e20000100800 */
[----:B------:R-:W-:-:S03]  /*24280*/  LEA.HI R3, R3, R69, RZ, 0x6 ;  /* 0x0000004503037211 */ /* 0x000fc600078f30ff */
[----:B------:R1:W-:Y:S01]  /*24290*/  STL [R1+0x4dc], R21 ;  /* 0x0004dc1501007387 */ /* 0x0003e20000100800 */
[----:B------:R-:W-:-:S03]  /*242a0*/  SHF.R.S32.HI R3, RZ, 0x6, R3 ;  /* 0x00000006ff037819 */ /* 0x000fc60000011403 */
[----:B------:R2:W-:Y:S04]  /*242b0*/  LDGSTS.E [R19+0x23600], [R16.64], P0 ;  /* 0x2360000010137fae */ /* 0x0005e80008121846 */
[----:B------:R1:W-:Y:S04]  /*242c0*/  STL [R1+0x4d8], R22 ;  /* 0x0004d81601007387 */ /* 0x0003e80000100800 */
[----:B------:R1:W-:Y:S01]  /*242d0*/  STL [R1+0x3c4], R18 ;  /* 0x0003c41201007387 */ /* 0x0003e20000100800 */
[----:B--2---:R-:W-:Y:S01]  /*242e0*/  IMAD.MOV.U32 R16, RZ, RZ, R21 ;  /* 0x000000ffff107224 */ /* 0x004fe200078e0015 */
[----:B------:R-:W-:-:S05]  /*242f0*/  MOV R17, R22 ;  /* 0x0000001600117202 */ /* 0x000fca0000000f00 */
[----:B------:R1:W-:Y:S01]  /*24300*/  LDGSTS.E [R19+0x23e00], [R16.64], P0 ;  /* 0x23e0000010137fae */ /* 0x0003e20008121846 */
[----:B------:R-:W-:-:S03]  /*24310*/  ISETP.NE.U32.AND P0, PT, R18, R3, PT ;  /* 0x000000031200720c */ /* 0x000fc60003f05070 */
[----:B------:R-:W0:Y:S10]  /*24320*/  LDGDEPBAR ;  /* 0x00000000000079af */ /* 0x000e340000000000 */
[----:B-1----:R-:W-:Y:S01]  /*24330*/  @!P0 CALL.REL.NOINC `(.L_x_0) ;  /* 0x0000001000008944 */ /* 0x002fe20003c00000 */
[----:B------:R-:W-:Y:S05]  /*24340*/  BRA `(.L_x_1) ;  /* 0xfffe938000007947 */ /* 0x000fea000383ffff */
.L_x_0:
[----:B-1----:R-:W2:Y:S01]  /*24350*/  LDL R19, [R1+0x3cc] ;  /* 0x0003cc0001137983 */ /* 0x002ea20000100800 */
[----:B------:R-:W-:-:S04]  /*24360*/  DEPBAR.LE SB0, 0x0 ;  /* 0x000080000000791a */ /* 0x000fc80000000000 */
        /* <DEDUP_REMOVED lines=8> */
[----:B------:R-:W1:Y:S02]  /*243f0*/  S2R R18, SR_TID.X ;  /* 0x0000000000127919 */ /* 0x000e640000002100 */
[C---:B-1----:R-:W-:Y:S01]  /*24400*/  IMAD.SHL.U32 R3, R18.reuse, 0x8, RZ ;  /* 0x0000000812037824 */ /* 0x042fe200078e00ff */
[C---:B------:R-:W-:Y:S01]  /*24410*/  SHF.L.U32 R0, R18.reuse, 0x8, RZ ;  /* 0x0000000812007819 */ /* 0x040fe200000006ff */
[----:B------:R-:W-:-:S02]  /*24420*/  IMAD.SHL.U32 R16, R18, 0x4, RZ ;  /* 0x0000000412107824 */ /* 0x000fc400078e00ff */
[C---:B------:R-:W-:Y:S01]  /*24430*/  IMAD.SHL.U32 R17, R18.reuse, 0x20, RZ ;  /* 0x0000002012117824 */ /* 0x040fe200078e00ff */
[----:B------:R-:W-:Y:S01]  /*24440*/  LOP3.LUT R3, R3, 0x300, RZ, 0xc0, !PT ;  /* 0x0000030003037812 */ /* 0x000fe200078ec0ff */
[----:B------:R-:W-:Y:S01]  /*24450*/  IMAD.SHL.U32 R2, R18, 0x400, RZ ;  /* 0x0000040012027824 */ /* 0x000fe200078e00ff */
[----:B------:R-:W-:Y:S02]  /*24460*/  LOP3.LUT R0, R0, 0x1800, RZ, 0xc0, !PT ;  /* 0x0000180000007812 */ /* 0x000fe400078ec0ff */
[----:B------:R-:W-:Y:S02]  /*24470*/  LOP3.LUT R3, R3, 0x70, R16, 0xf8, !PT ;  /* 0x0000007003037812 */ /* 0x000fe400078ef810 */
[----:B------:R-:W-:Y:S02]  /*24480*/  LOP3.LUT R2, R2, 0x1800, RZ, 0xc0, !PT ;  /* 0x0000180002027812 */ /* 0x000fe400078ec0ff */
[----:B------:R-:W-:Y:S02]  /*24490*/  LOP3.LUT R18, R18, 0x7f, RZ, 0xc0, !PT ;  /* 0x0000007f12127812 */ /* 0x000fe400078ec0ff */
[----:B------:R-:W-:-:S02]  /*244a0*/  LOP3.LUT R0, R0, 0x60, R17, 0xf8, !PT ;  /* 0x0000006000007812 */ /* 0x000fc400078ef811 */
[----:B------:R-:W-:Y:S01]  /*244b0*/  LEA R2, R18, R2, 0x4 ;  /* 0x0000000212027211 */ /* 0x000fe200078e20ff */
[----:B------:R-:W-:Y:S01]  /*244c0*/  BAR.SYNC.DEFER_BLOCKING 0x0 ;  /* 0x0000000000007b1d */ /* 0x000fe20000010000 */
[----:B------:R-:W-:Y:S01]  /*244d0*/  MOV R18, R136 ;  /* 0x0000008800127202 */ /* 0x000fe20000000f00 */
[----:B------:R-:W-:Y:S01]  /*244e0*/  IMAD.MOV.U32 R136, RZ, RZ, R134 ;  /* 0x000000ffff887224 */ /* 0x000fe200078e0086 */
[----:B------:R-:W-:Y:S02]  /*244f0*/  LOP3.LUT R0, R0, R3, RZ, 0x3c, !PT ;  /* 0x0000000300007212 */ /* 0x000fe400078e3cff */
[C---:B------:R-:W-:Y:S02]  /*24500*/  LOP3.LUT R236, R2.reuse, 0x20, RZ, 0x3c, !PT ;  /* 0x0000002002ec7812 */ /* 0x040fe400078e3cff */
[C---:B------:R-:W-:Y:S02]  /*24510*/  LOP3.LUT R252, R2.reuse, 0x40, RZ, 0x3c, !PT ;  /* 0x0000004002fc7812 */ /* 0x040fe400078e3cff */
[----:B------:R-:W-:-:S02]  /*24520*/  LOP3.LUT R251, R2, 0x60, RZ, 0x3c, !PT ;  /* 0x0000006002fb7812 */ /* 0x000fc400078e3cff */
[C---:B--2---:R-:W-:Y:S02]  /*24530*/  IADD3 R16, R19.reuse, 0x1, RZ ;  /* 0x0000000113107810 */ /* 0x044fe40007ffe0ff */
[----:B------:R-:W-:Y:S01]  /*24540*/  IADD3 R17, R19, 0x2, RZ ;  /* 0x0000000213117810 */ /* 0x000fe20007ffe0ff */
[----:B------:R-:W-:Y:S01]  /*24550*/  IMAD.MOV.U32 R19, RZ, RZ, R137 ;  /* 0x000000ffff137224 */ /* 0x000fe200078e0089 */
[----:B------:R-:W-:Y:S01]  /*24560*/  ISETP.GE.AND P2, PT, R16, c[0x0][0x17c], PT ;  /* 0x00005f0010007a0c */ /* 0x000fe20003f46270 */
[----:B------:R-:W-:Y:S01]  /*24570*/  IMAD.MOV.U32 R16, RZ, RZ, R132 ;  /* 0x000000ffff107224 */ /* 0x000fe200078e0084 */
[----:B------:R-:W-:Y:S01]  /*24580*/  ISETP.GE.AND P1, PT, R17, c[0x0][0x17c], PT ;  /* 0x00005f0011007a0c */ /* 0x000fe20003f26270 */
[----:B------:R-:W-:Y:S01]  /*24590*/  IMAD.MOV.U32 R17, RZ, RZ, R133 ;  /* 0x000000ffff117224 */ /* 0x000fe200078e0085 */
[----:B------:R-:W-:-:S04]  /*245a0*/  MOV R137, R135 ;  /* 0x0000008700897202 */ /* 0x000fc80000000f00 */
[----:B------:R1:W-:Y:S04]  /*245b0*/  STS.128 [R0+0x400], R16 ;  /* 0x0004001000007388 */ /* 0x0003e80000000c00 */
[----:B------:R-:W-:Y:S04]  /*245c0*/  STS.128 [R0+0x480], R136 ;  /* 0x0004808800007388 */ /* 0x000fe80000000c00 */
[----:B---3--:R-:W-:Y:S04]  /*245d0*/  STS.128 [R0], R24 ;  /* 0x0000001800007388 */ /* 0x008fe80000000c00 */
[----:B----4-:R2:W-:Y:S04]  /*245e0*/  STS.128 [R0+0x80], R20 ;  /* 0x0000801400007388 */ /* 0x0105e80000000c00 */
[----:B------:R-:W-:Y:S01]  /*245f0*/  BAR.SYNC.DEFER_BLOCKING 0x0 ;  /* 0x0000000000007b1d */ /* 0x000fe20000010000 */
[----:B-1----:R-:W-:Y:S01]  /*24600*/  MOV R18, R8 ;  /* 0x0000000800127202 */ /* 0x002fe20000000f00 */
[----:B------:R-:W-:Y:S01]  /*24610*/  IMAD.MOV.U32 R19, RZ, RZ, R9 ;  /* 0x000000ffff137224 */ /* 0x000fe200078e0009 */
[----:B------:R-:W-:Y:S01]  /*24620*/  MOV R9, R235 ;  /* 0x000000eb00097202 */ /* 0x000fe20000000f00 */
[----:B------:R-:W-:-:S02]  /*24630*/  IMAD.MOV.U32 R16, RZ, RZ, R232 ;  /* 0x000000ffff107224 */ /* 0x000fc400078e00e8 */
[----:B------:R-:W1:Y:S04]  /*24640*/  LDS.128 R68, [R2] ;  /* 0x0000000002447984 */ /* 0x000e680000000c00 */
[----:B------:R-:W3:Y:S04]  /*24650*/  LDS.128 R36, [R236] ;  /* 0x00000000ec247984 */ /* 0x000ee80000000c00 */
[----:B------:R-:W4:Y:S04]  /*24660*/  LDS.128 R24, [R252] ;  /* 0x00000000fc187984 */ /* 0x000f280000000c00 */
[----:B------:R-:W-:Y:S01]  /*24670*/  LDS.128 R244, [R251] ;  /* 0x00000000fbf47984 */ /* 0x000fe20000000c00 */
[----:B--2---:R-:W-:Y:S01]  /*24680*/  MOV R22, R168 ;  /* 0x000000a800167202 */ /* 0x004fe20000000f00 */
[----:B------:R-:W-:Y:S01]  /*24690*/  IMAD.MOV.U32 R23, RZ, RZ, R169 ;  /* 0x000000ffff177224 */ /* 0x000fe200078e00a9 */
[----:B------:R-:W-:Y:S01]  /*246a0*/  MOV R169, R167 ;  /* 0x000000a700a97202 */ /* 0x000fe20000000f00 */
[----:B------:R-:W-:-:S02]  /*246b0*/  IMAD.MOV.U32 R20, RZ, RZ, R164 ;  /* 0x000000ffff147224 */ /* 0x000fc400078e00a4 */
[----:B------:R-:W-:Y:S01]  /*246c0*/  IMAD.MOV.U32 R21, RZ, RZ, R165 ;  /* 0x000000ffff157224 */ /* 0x000fe200078e00a5 */
[----:B------:R-:W-:Y:S01]  /*246d0*/  BAR.SYNC.DEFER_BLOCKING 0x0 ;  /* 0x0000000000007b1d */ /* 0x000fe20000010000 */
[----:B------:R-:W-:Y:S02]  /*246e0*/  IMAD.MOV.U32 R168, RZ, RZ, R166 ;  /* 0x000000ffffa87224 */ /* 0x000fe400078e00a6 */
[----:B------:R-:W-:Y:S02]  /*246f0*/  IMAD.MOV.U32 R17, RZ, RZ, R233 ;  /* 0x000000ffff117224 */ /* 0x000fe400078e00e9 */
[----:B------:R-:W-:Y:S01]  /*24700*/  IMAD.MOV.U32 R8, RZ, RZ, R234 ;  /* 0x000000ffff087224 */ /* 0x000fe200078e00ea */
[----:B------:R-:W-:Y:S04]  /*24710*/  STS.128 [R0], R20 ;  /* 0x0000001400007388 */ /* 0x000fe80000000c00 */
[----:B------:R-:W-:Y:S04]  /*24720*/  STS.128 [R0+0x80], R168 ;  /* 0x000080a800007388 */ /* 0x000fe80000000c00 */
[----:B------:R-:W-:Y:S04]  /*24730*/  STS.128 [R0+0x400], R16 ;  /* 0x0004001000007388 */ /* 0x000fe80000000c00 */
[----:B------:R2:W-:Y:S04]  /*24740*/  STS.128 [R0+0x480], R8 ;  /* 0x0004800800007388 */ /* 0x0005e80000000c00 */
[----:B------:R-:W-:Y:S06]  /*24750*/  BAR.SYNC.DEFER_BLOCKING 0x0 ;  /* 0x0000000000007b1d */ /* 0x000fec0000010000 */
[----:B-1----:R-:W-:Y:S04]  /*24760*/  STL.64 [R1+0x40], R68 ;  /* 0x0000404401007387 */ /* 0x002fe80000100a00 */
[----:B------:R-:W-:Y:S04]  /*24770*/  STL.64 [R1+0x48], R70 ;  /* 0x0000484601007387 */ /* 0x000fe80000100a00 */
[----:B---3--:R-:W-:Y:S04]  /*24780*/  STL.64 [R1+0x20], R36 ;  /* 0x0000202401007387 */ /* 0x008fe80000100a00 */
[----:B------:R-:W-:Y:S04]  /*24790*/  STL.64 [R1+0x28], R38 ;  /* 0x0000282601007387 */ /* 0x000fe80000100a00 */
[----:B----4-:R-:W-:Y:S04]  /*247a0*/  STL.64 [R1+0x10], R24 ;  /* 0x0000101801007387 */ /* 0x010fe80000100a00 */
[----:B------:R-:W-:Y:S04]  /*247b0*/  STL.64 [R1+0x18], R26 ;  /* 0x0000181a01007387 */ /* 0x000fe80000100a00 */
[----:B------:R-:W-:Y:S04]  /*247c0*/  LDS.128 R68, [R2] ;  /* 0x0000000002447984 */ /* 0x000fe80000000c00 */
[----:B------:R-:W-:Y:S04]  /*247d0*/  LDS.128 R24, [R236] ;  /* 0x00000000ec187984 */ /* 0x000fe80000000c00 */
[----:B------:R-:W-:Y:S04]  /*247e0*/  LDS.128 R36, [R252] ;  /* 0x00000000fc247984 */ /* 0x000fe80000000c00 */
[----:B------:R-:W-:Y:S01]  /*247f0*/  LDS.128 R20, [R251] ;  /* 0x00000000fb147984 */ /* 0x000fe20000000c00 */
[----:B--2---:R-:W-:Y:S01]  /*24800*/  IMAD.MOV.U32 R8, RZ, RZ, R224 ;  /* 0x000000ffff087224 */ /* 0x004fe200078e00e0 */
[----:B------:R-:W-:Y:S01]  /*24810*/  MOV R10, R220 ;  /* 0x000000dc000a7202 */ /* 0x000fe20000000f00 */
[----:B------:R-:W-:-:S02]  /*24820*/  IMAD.MOV.U32 R9, RZ, RZ, R225 ;  /* 0x000000ffff097224 */ /* 0x000fc400078e00e1 */
[----:B------:R-:W-:Y:S01]  /*24830*/  IMAD.MOV.U32 R11, RZ, RZ, R221 ;  /* 0x000000ffff0b7224 */ /* 0x000fe200078e00dd */
[----:B------:R-:W-:Y:S06]  /*24840*/  BAR.SYNC.DEFER_BLOCKING 0x0 ;  /* 0x0000000000007b1d */ /* 0x000fec0000010000 */
[----:B------:R1:W-:Y:S02]  /*24850*/  STS.128 [R0], R8 ;  /* 0x0000000800007388 */ /* 0x0003e40000000c00 */
[----:B-1----:R-:W-:Y:S02]  /*24860*/  IMAD.MOV.U32 R8, RZ, RZ, R4 ;  /* 0x000000ffff087224 */ /* 0x002fe400078e0004 */
[----:B------:R-:W2:Y:S01]  /*24870*/  LDL.LU R10, [R1+0x100] ;  /* 0x00010000010a7983 */ /* 0x000ea20000300800 */
[----:B------:R-:W-:Y:S01]  /*24880*/  IMAD.MOV.U32 R9, RZ, RZ, R5 ;  /* 0x000000ffff097224 */ /* 0x000fe200078e0005 */
[----:B------:R-:W-:Y:S01]  /*24890*/  MOV R4, R6 ;  /* 0x0000000600047202 */ /* 0x000fe20000000f00 */
[----:B------:R-:W-:Y:S01]  /*248a0*/  IMAD.MOV.U32 R5, RZ, RZ, R7 ;  /* 0x000000ffff057224 */ /* 0x000fe200078e0007 */
[----:B------:R-:W2:Y:S04]  /*248b0*/  LDL.LU R11, [R1+0x104] ;  /* 0x00010400010b7983 */ /* 0x000ea80000300800 */
[----:B------:R-:W3:Y:S04]  /*248c0*/  LDL.LU R6, [R1+0x108] ;  /* 0x0001080001067983 */ /* 0x000ee80000300800 */
[----:B------:R-:W3:Y:S01]  /*248d0*/  LDL.LU R7, [R1+0x10c] ;  /* 0x00010c0001077983 */ /* 0x000ee20000300800 */
[----:B------:R-:W-:Y:S01]  /*248e0*/  MOV R18, R108 ;  /* 0x0000006c00127202 */ /* 0x000fe20000000f00 */
[----:B------:R-:W-:Y:S01]  /*248f0*/  IMAD.MOV.U32 R19, RZ, RZ, R109 ;  /* 0x000000ffff137224 */ /* 0x000fe200078e006d */
[----:B------:R-:W-:Y:S01]  /*24900*/  MOV R221, R227 ;  /* 0x000000e300dd7202 */ /* 0x000fe20000000f00 */
[----:B------:R-:W-:Y:S01]  /*24910*/  IMAD.MOV.U32 R220, RZ, RZ, R226 ;  /* 0x000000ffffdc7224 */ /* 0x000fe200078e00e2 */
[----:B------:R-:W-:Y:S01]  /*24920*/  MOV R109, R115 ;  /* 0x00000073006d7202 */ /* 0x000fe20000000f00 */
[----:B------:R-:W-:-:S02]  /*24930*/  IMAD.MOV.U32 R16, RZ, RZ, R112 ;  /* 0x000000ffff107224 */ /* 0x000fc400078e0070 */
[----:B------:R-:W-:Y:S02]  /*24940*/  IMAD.MOV.U32 R17, RZ, RZ, R113 ;  /* 0x000000ffff117224 */ /* 0x000fe400078e0071 */
[----:B------:R-:W-:Y:S01]  /*24950*/  IMAD.MOV.U32 R108, RZ, RZ, R114 ;  /* 0x000000ffff6c7224 */ /* 0x000fe200078e0072 */
[----:B------:R-:W-:Y:S04]  /*24960*/  STS.128 [R0+0x80], R220 ;  /* 0x000080dc00007388 */ /* 0x000fe80000000c00 */
[----:B------:R1:W-:Y:S04]  /*24970*/  STS.128 [R0+0x400], R16 ;  /* 0x0004001000007388 */ /* 0x0003e80000000c00 */
[----:B------:R-:W-:Y:S04]  /*24980*/  STS.128 [R0+0x480], R108 ;  /* 0x0004806c00007388 */ /* 0x000fe80000000c00 */
[----:B------:R-:W-:Y:S06]  /*24990*/  BAR.SYNC.DEFER_BLOCKING 0x0 ;  /* 0x0000000000007b1d */ /* 0x000fec0000010000 */
[----:B-1----:R-:W4:Y:S04]  /*249a0*/  LDL.LU R16, [R1+0x80] ;  /* 0x0000800001107983 */ /* 0x002f280000300800 */
[----:B------:R-:W4:Y:S04]  /*249b0*/  LDL.LU R17, [R1+0x84] ;  /* 0x0000840001117983 */ /* 0x000f280000300800 */
[----:B------:R-:W4:Y:S04]  /*249c0*/  LDL.LU R18, [R1+0x70] ;  /* 0x0000700001127983 */ /* 0x000f280000300800 */
[----:B------:R-:W4:Y:S04]  /*249d0*/  LDL.LU R19, [R1+0x74] ;  /* 0x0000740001137983 */ /* 0x000f280000300800 */
[----:B------:R-:W4:Y:S04]  /*249e0*/  LDL.LU R88, [R1+0x88] ;  /* 0x0000880001587983 */ /* 0x000f280000300800 */
[----:B------:R-:W4:Y:S04]  /*249f0*/  LDL.LU R89, [R1+0x8c] ;  /* 0x00008c0001597983 */ /* 0x000f280000300800 */
[----:B------:R-:W4:Y:S04]  /*24a00*/  LDL.LU R90, [R1+0x78] ;  /* 0x00007800015a7983 */ /* 0x000f280000300800 */
[----:B------:R-:W4:Y:S04]  /*24a10*/  LDL.LU R91, [R1+0x7c] ;  /* 0x00007c00015b7983 */ /* 0x000f280000300800 */
[----:B------:R-:W-:Y:S04]  /*24a20*/  LDS.128 R72, [R2] ;  /* 0x0000000002487984 */ /* 0x000fe80000000c00 */
[----:B------:R-:W-:Y:S04]  /*24a30*/  LDS.128 R84, [R236] ;  /* 0x00000000ec547984 */ /* 0x000fe80000000c00 */
[----:B------:R-:W-:Y:S04]  /*24a40*/  LDS.128 R80, [R252] ;  /* 0x00000000fc507984 */ /* 0x000fe80000000c00 */
[----:B------:R-:W-:Y:S04]  /*24a50*/  LDS.128 R76, [R251] ;  /* 0x00000000fb4c7984 */ /* 0x000fe80000000c00 */
[----:B------:R-:W-:Y:S06]  /*24a60*/  BAR.SYNC.DEFER_BLOCKING 0x0 ;  /* 0x0000000000007b1d */ /* 0x000fec0000010000 */
[----:B--2---:R-:W-:Y:S04]  /*24a70*/  STS.128 [R0], R8 ;  /* 0x0000000800007388 */ /* 0x004fe80000000c00 */
[----:B---3--:R1:W-:Y:S04]  /*24a80*/  STS.128 [R0+0x80], R4 ;  /* 0x0000800400007388 */ /* 0x0083e80000000c00 */
[----:B-1----:R-:W2:Y:S04]  /*24a90*/  LDL.LU R4, [R1+0x210] ;  /* 0x0002100001047983 */ /* 0x002ea80000300800 */
[----:B------:R-:W2:Y:S04]  /*24aa0*/  LDL.LU R5, [R1+0x214] ;  /* 0x0002140001057983 */ /* 0x000ea80000300800 */
[----:B------:R-:W2:Y:S04]  /*24ab0*/  LDL.LU R6, [R1+0x200] ;  /* 0x0002000001067983 */ /* 0x000ea80000300800 */
[----:B------:R-:W2:Y:S04]  /*24ac0*/  LDL.LU R7, [R1+0x204] ;  /* 0x0002040001077983 */ /* 0x000ea80000300800 */
[----:B------:R-:W3:Y:S04]  /*24ad0*/  LDL.LU R8, [R1+0x218] ;  /* 0x0002180001087983 */ /* 0x000ee80000300800 */
[----:B------:R-:W3:Y:S04]  /*24ae0*/  LDL.LU R9, [R1+0x21c] ;  /* 0x00021c0001097983 */ /* 0x000ee80000300800 */
[----:B------:R-:W3:Y:S04]  /*24af0*/  LDL.LU R10, [R1+0x208] ;  /* 0x00020800010a7983 */ /* 0x000ee80000300800 */
[----:B------:R-:W3:Y:S04]  /*24b00*/  LDL.LU R11, [R1+0x20c] ;  /* 0x00020c00010b7983 */ /* 0x000ee80000300800 */
[----:B----4-:R1:W-:Y:S04]  /*24b10*/  STS.128 [R0+0x400], R16 ;  /* 0x0004001000007388 */ /* 0x0103e80000000c00 */
[----:B------:R-:W-:Y:S04]  /*24b20*/  STS.128 [R0+0x480], R88 ;  /* 0x0004805800007388 */ /* 0x000fe80000000c00 */
[----:B------:R-:W-:Y:S01]  /*24b30*/  BAR.SYNC.DEFER_BLOCKING 0x0 ;  /* 0x0000000000007b1d */ /* 0x000fe20000010000 */
[----:B-1----:R-:W-:Y:S01]  /*24b40*/  IMAD.MOV.U32 R18, RZ, RZ, R144 ;  /* 0x000000ffff127224 */ /* 0x002fe200078e0090 */
[----:B------:R-:W-:Y:S01]  /*24b50*/  MOV R17, R141 ;  /* 0x0000008d00117202 */ /* 0x000fe20000000f00 */
[----:B------:R-:W-:Y:S01]  /*24b60*/  IMAD.MOV.U32 R19, RZ, RZ, R145 ;  /* 0x000000ffff137224 */ /* 0x000fe200078e0091 */
[----:B------:R-:W-:-:S02]  /*24b70*/  MOV R144, R142 ;  /* 0x0000008e00907202 */ /* 0x000fc40000000f00 */
[----:B------:R-:W-:Y:S04]  /*24b80*/  LDS.128 R88, [R2] ;  /* 0x0000000002587984 */ /* 0x000fe80000000c00 */
[----:B------:R-:W-:Y:S04]  /*24b90*/  LDS.128 R112, [R236] ;  /* 0x00000000ec707984 */ /* 0x000fe80000000c00 */
[----:B------:R-:W-:Y:S04]  /*24ba0*/  LDS.128 R108, [R252] ;  /* 0x00000000fc6c7984 */ /* 0x000fe80000000c00 */
[----:B------:R-:W-:Y:S04]  /*24bb0*/  LDS.128 R92, [R251] ;  /* 0x00000000fb5c7984 */ /* 0x000fe80000000c00 */
[----:B------:R-:W-:Y:S01]  /*24bc0*/  BAR.SYNC.DEFER_BLOCKING 0x0 ;  /* 0x0000000000007b1d */ /* 0x000fe20000010000 */
[----:B------:R-:W-:-:S02]  /*24bd0*/  IMAD.MOV.U32 R16, RZ, RZ, R140 ;  /* 0x000000ffff107224 */ /* 0x000fc400078e008c */
[----:B------:R-:W-:-:S03]  /*24be0*/  IMAD.MOV.U32 R145, RZ, RZ, R143 ;  /* 0x000000ffff917224 */ /* 0x000fc600078e008f */
[----:B------:R-:W-:Y:S04]  /*24bf0*/  STS.128 [R0+0x400], R16 ;  /* 0x0004001000007388 */ /* 0x000fe80000000c00 */
[----:B------:R1:W-:Y:S01]  /*24c00*/  STS.128 [R0+0x480], R144 ;  /* 0x0004809000007388 */ /* 0x0003e20000000c00 */
[----:B------:R-:W-:Y:S01]  /*24c10*/  MOV R136, R14 ;  /* 0x0000000e00887202 */ /* 0x000fe20000000f00 */
[----:B------:R-:W-:Y:S01]  /*24c20*/  IMAD.MOV.U32 R137, RZ, RZ, R15 ;  /* 0x000000ffff897224 */ /* 0x000fe200078e000f */
[----:B------:R-:W-:Y:S01]  /*24c30*/  MOV R139, R35 ;  /* 0x00000023008b7202 */ /* 0x000fe20000000f00 */
[----:B------:R-:W-:Y:S02]  /*24c40*/  IMAD.MOV.U32 R138, RZ, RZ, R34 ;  /* 0x000000ffff8a7224 */ /* 0x000fe400078e0022 */
[----:B-1----:R-:W-:Y:S01]  /*24c50*/  IMAD.MOV.U32 R144, RZ, RZ, R106 ;  /* 0x000000ffff907224 */ /* 0x002fe200078e006a */
[----:B------:R-:W-:Y:S01]  /*24c60*/  MOV R145, R107 ;  /* 0x0000006b00917202 */ /* 0x000fe20000000f00 */
[----:B------:R-:W-:-:S02]  /*24c70*/  IMAD.MOV.U32 R146, RZ, RZ, R102 ;  /* 0x000000ffff927224 */ /* 0x000fc400078e0066 */
[----:B------:R-:W-:Y:S01]  /*24c80*/  IMAD.MOV.U32 R147, RZ, RZ, R103 ;  /* 0x000000ffff937224 */ /* 0x000fe200078e0067 */
[----:B--2---:R-:W-:Y:S04]  /*24c90*/  STS.128 [R0], R4 ;  /* 0x0000000400007388 */ /* 0x004fe80000000c00 */
[----:B---3--:R1:W-:Y:S04]  /*24ca0*/  STS.128 [R0+0x80], R8 ;  /* 0x0000800800007388 */ /* 0x0083e80000000c00 */
[----:B------:R-:W-:Y:S01]  /*24cb0*/  BAR.SYNC.DEFER_BLOCKING 0x0 ;  /* 0x0000000000007b1d */ /* 0x000fe20000010000 */
[----:B-1----:R-:W-:Y:S01]  /*24cc0*/  IMAD.MOV.U32 R8, RZ, RZ, R12 ;  /* 0x000000ffff087224 */ /* 0x002fe200078e000c */
[----:B------:R-:W-:Y:S01]  /*24cd0*/  MOV R9, R13 ;  /* 0x0000000d00097202 */ /* 0x000fe20000000f00 */
[----:B------:R-:W-:-:S02]  /*24ce0*/  IMAD.MOV.U32 R10, RZ, RZ, R32 ;  /* 0x000000ffff0a7224 */ /* 0x000fc400078e0020 */
[----:B------:R-:W-:Y:S01]  /*24cf0*/  IMAD.MOV.U32 R11, RZ, RZ, R33 ;  /* 0x000000ffff0b7224 */ /* 0x000fe200078e0021 */
[----:B------:R-:W-:Y:S04]  /*24d00*/  LDS.128 R132, [R2] ;  /* 0x0000000002847984 */ /* 0x000fe80000000c00 */
[----:B------:R-:W-:Y:S04]  /*24d10*/  LDS.128 R32, [R236] ;  /* 0x00000000ec207984 */ /* 0x000fe80000000c00 */
[----:B------:R-:W-:Y:S04]  /*24d20*/  LDS.128 R16, [R252] ;  /* 0x00000000fc107984 */ /* 0x000fe80000000c00 */
[----:B------:R-:W-:Y:S04]  /*24d30*/  LDS.128 R12, [R251] ;  /* 0x00000000fb0c7984 */ /* 0x000fe80000000c00 */
[----:B------:R-:W-:Y:S01]  /*24d40*/  BAR.SYNC.DEFER_BLOCKING 0x0 ;  /* 0x0000000000007b1d */ /* 0x000fe20000010000 */
[----:B------:R-:W-:Y:S01]  /*24d50*/  IMAD.MOV.U32 R6, RZ, RZ, R176 ;  /* 0x000000ffff067224 */ /* 0x000fe200078e00b0 */
[----:B------:R-:W-:Y:S01]  /*24d60*/  MOV R5, R173 ;  /* 0x000000ad00057202 */ /* 0x000fe20000000f00 */
[----:B------:R-:W-:Y:S01]  /*24d70*/  IMAD.MOV.U32 R7, RZ, RZ, R177 ;  /* 0x000000ffff077224 */ /* 0x000fe200078e00b1 */
[----:B------:R-:W-:Y:S01]  /*24d80*/  MOV R176, R174 ;  /* 0x000000ae00b07202 */ /* 0x000fe20000000f00 */
[----:B------:R-:W-:-:S02]  /*24d90*/  IMAD.MOV.U32 R4, RZ, RZ, R172 ;  /* 0x000000ffff047224 */ /* 0x000fc400078e00ac */
[----:B------:R-:W-:-:S03]  /*24da0*/  IMAD.MOV.U32 R177, RZ, RZ, R175 ;  /* 0x000000ffffb17224 */ /* 0x000fc600078e00af */
[----:B------:R-:W-:Y:S04]  /*24db0*/  STS.128 [R0], R4 ;  /* 0x0000000400007388 */ /* 0x000fe80000000c00 */
[----:B------:R-:W-:Y:S04]  /*24dc0*/  STS.128 [R0+0x80], R176 ;  /* 0x000080b000007388 */ /* 0x000fe80000000c00 */
[----:B------:R1:W-:Y:S04]  /*24dd0*/  STS.128 [R0+0x400], R8 ;  /* 0x0004000800007388 */ /* 0x0003e80000000c00 */
[----:B------:R-:W-:Y:S04]  /*24de0*/  STS.128 [R0+0x480], R136 ;  /* 0x0004808800007388 */ /* 0x000fe80000000c00 */
        /* <DEDUP_REMOVED lines=12> */
[----:B------:R-:W-:-:S02]  /*24eb0*/  IMAD.MOV.U32 R5, RZ, RZ, R217 ;  /* 0x000000ffff057224 */ /* 0x000fc400078e00d9 */
[----:B------:R-:W-:Y:S01]  /*24ec0*/  IMAD.MOV.U32 R7, RZ, RZ, R213 ;  /* 0x000000ffff077224 */ /* 0x000fe200078e00d5 */
[----:B------:R-:W-:Y:S01]  /*24ed0*/  MOV R213, R219 ;  /* 0x000000db00d57202 */ /* 0x000fe20000000f00 */
[----:B------:R-:W-:-:S03]  /*24ee0*/  IMAD.MOV.U32 R212, RZ, RZ, R218 ;  /* 0x000000ffffd47224 */ /* 0x000fc600078e00da */
[----:B------:R1:W-:Y:S04]  /*24ef0*/  STS.128 [R0], R4 ;  /* 0x0000000400007388 */ /* 0x0003e80000000c00 */
[----:B------:R2:W-:Y:S04]  /*24f00*/  STS.128 [R0+0x400], R8 ;  /* 0x0004000800007388 */ /* 0x0005e80000000c00 */
[----:B------:R3:W-:Y:S04]  /*24f10*/  STS.128 [R0+0x480], R144 ;  /* 0x0004809000007388 */ /* 0x0007e80000000c00 */
[----:B-1----:R-:W4:Y:S04]  /*24f20*/  LDL.LU R4, [R1+0xe0] ;  /* 0x0000e00001047983 */ /* 0x002f280000300800 */
[----:B------:R-:W4:Y:S04]  /*24f30*/  LDL.LU R5, [R1+0xe4] ;  /* 0x0000e40001057983 */ /* 0x000f280000300800 */
[----:B------:R-:W4:Y:S04]  /*24f40*/  LDL.LU R6, [R1+0xd0] ;  /* 0x0000d00001067983 */ /* 0x000f280000300800 */
[----:B------:R-:W4:Y:S04]  /*24f50*/  LDL.LU R7, [R1+0xd4] ;  /* 0x0000d40001077983 */ /* 0x000f280000300800 */
[----:B--2---:R-:W2:Y:S04]  /*24f60*/  LDL.LU R8, [R1+0xe8] ;  /* 0x0000e80001087983 */ /* 0x004ea80000300800 */
[----:B------:R-:W2:Y:S04]  /*24f70*/  LDL.LU R9, [R1+0xec] ;  /* 0x0000ec0001097983 */ /* 0x000ea80000300800 */
[----:B------:R-:W2:Y:S04]  /*24f80*/  LDL.LU R10, [R1+0xd8] ;  /* 0x0000d800010a7983 */ /* 0x000ea80000300800 */
[----:B------:R-:W2:Y:S04]  /*24f90*/  LDL.LU R11, [R1+0xdc] ;  /* 0x0000dc00010b7983 */ /* 0x000ea80000300800 */
[----:B---3--:R-:W3:Y:S04]  /*24fa0*/  LDL.LU R144, [R1+0x50] ;  /* 0x0000500001907983 */ /* 0x008ee80000300800 */
[----:B------:R-:W3:Y:S04]  /*24fb0*/  LDL.LU R145, [R1+0x54] ;  /* 0x0000540001917983 */ /* 0x000ee80000300800 */
[----:B------:R-:W3:Y:S04]  /*24fc0*/  LDL.LU R146, [R1+0x30] ;  /* 0x0000300001927983 */ /* 0x000ee80000300800 */
[----:B------:R1:W-:Y:S04]  /*24fd0*/  STS.128 [R0+0x80], R212 ;  /* 0x000080d400007388 */ /* 0x0003e80000000c00 */
[----:B------:R-:W3:Y:S04]  /*24fe0*/  LDL.LU R147, [R1+0x34] ;  /* 0x0000340001937983 */ /* 0x000ee80000300800 */
[----:B------:R-:W-:Y:S06]  /*24ff0*/  BAR.SYNC.DEFER_BLOCKING 0x0 ;  /* 0x0000000000007b1d */ /* 0x000fec0000010000 */
[----:B-1----:R-:W3:Y:S04]  /*25000*/  LDL.LU R212, [R1+0x58] ;  /* 0x0000580001d47983 */ /* 0x002ee80000300800 */
[----:B------:R-:W3:Y:S04]  /*25010*/  LDL.LU R213, [R1+0x5c] ;  /* 0x00005c0001d57983 */ /* 0x000ee80000300800 */
[----:B------:R-:W3:Y:S04]  /*25020*/  LDL.LU R214, [R1+0x38] ;  /* 0x0000380001d67983 */ /* 0x000ee80000300800 */
[----:B------:R-:W3:Y:S04]  /*25030*/  LDL.LU R215, [R1+0x3c] ;  /* 0x00003c0001d77983 */ /* 0x000ee80000300800 */
[----:B------:R-:W-:Y:S04]  /*25040*/  LDS.128 R176, [R2] ;  /* 0x0000000002b07984 */ /* 0x000fe80000000c00 */
[----:B------:R-:W-:Y:S04]  /*25050*/  LDS.128 R172, [R236] ;  /* 0x00000000ecac7984 */ /* 0x000fe80000000c00 */
[----:B------:R-:W-:Y:S04]  /*25060*/  LDS.128 R168, [R252] ;  /* 0x00000000fca87984 */ /* 0x000fe80000000c00 */
[----:B------:R-:W-:Y:S04]  /*25070*/  LDS.128 R164, [R251] ;  /* 0x00000000fba47984 */ /* 0x000fe80000000c00 */
[----:B------:R-:W-:Y:S06]  /*25080*/  BAR.SYNC.DEFER_BLOCKING 0x0 ;  /* 0x0000000000007b1d */ /* 0x000fec0000010000 */
[----:B----4-:R1:W-:Y:S04]  /*25090*/  STS.128 [R0], R4 ;  /* 0x0000000400007388 */ /* 0x0103e80000000c00 */
[----:B--2---:R2:W-:Y:S04]  /*250a0*/  STS.128 [R0+0x80], R8 ;  /* 0x0000800800007388 */ /* 0x0045e80000000c00 */
[----:B---3--:R-:W-:Y:S01]  /*250b0*/  STS.128 [R0+0x400], R144 ;  /* 0x0004009000007388 */ /* 0x008fe20000000c00 */
[----:B-1---5:R-:W-:-:S03]  /*250c0*/  IMAD.MOV.U32 R6, RZ, RZ, R120 ;  /* 0x000000ffff067224 */ /* 0x022fc600078e0078 */
[----:B------:R1:W-:Y:S04]  /*250d0*/  STS.128 [R0+0x480], R212 ;  /* 0x000480d400007388 */ /* 0x0003e80000000c00 */
[----:B------:R-:W-:Y:S01]  /*250e0*/  BAR.SYNC.DEFER_BLOCKING 0x0 ;  /* 0x0000000000007b1d */ /* 0x000fe20000010000 */
[----:B------:R-:W-:Y:S01]  /*250f0*/  MOV R7, R121 ;  /* 0x0000007900077202 */ /* 0x000fe20000000f00 */
[----:B------:R-:W-:Y:S01]  /*25100*/  IMAD.MOV.U32 R5, RZ, RZ, R117 ;  /* 0x000000ffff057224 */ /* 0x000fe200078e0075 */
[----:B------:R-:W-:Y:S01]  /*25110*/  MOV R4, R116 ;  /* 0x0000007400047202 */ /* 0x000fe20000000f00 */
[----:B------:R-:W-:Y:S01]  /*25120*/  IMAD.MOV.U32 R120, RZ, RZ, R118 ;  /* 0x000000ffff787224 */ /* 0x000fe200078e0076 */
[----:B--2---:R-:W-:Y:S01]  /*25130*/  MOV R8, R148 ;  /* 0x0000009400087202 */ /* 0x004fe20000000f00 */
[----:B------:R-:W-:Y:S01]  /*25140*/  IMAD.MOV.U32 R121, RZ, RZ, R119 ;  /* 0x000000ffff797224 */ /* 0x000fe200078e0077 */
[----:B------:R-:W-:Y:S01]  /*25150*/  MOV R11, R153 ;  /* 0x00000099000b7202 */ /* 0x000fe20000000f00 */
[----:B------:R-:W-:-:S02]  /*25160*/  IMAD.MOV.U32 R9, RZ, RZ, R149 ;  /* 0x000000ffff097224 */ /* 0x000fc400078e0095 */
[----:B------:R-:W-:Y:S02]  /*25170*/  IMAD.MOV.U32 R10, RZ, RZ, R152 ;  /* 0x000000ffff0a7224 */ /* 0x000fe400078e0098 */
[----:B-1----:R-:W-:Y:S01]  /*25180*/  IMAD.MOV.U32 R212, RZ, RZ, R150 ;  /* 0x000000ffffd47224 */ /* 0x002fe200078e0096 */
[----:B------:R-:W-:Y:S01]  /*25190*/  MOV R214, R154 ;  /* 0x0000009a00d67202 */ /* 0x000fe20000000f00 */
[----:B------:R-:W-:Y:S02]  /*251a0*/  IMAD.MOV.U32 R213, RZ, RZ, R151 ;  /* 0x000000ffffd57224 */ /* 0x000fe400078e0097 */
[----:B------:R-:W-:Y:S02]  /*251b0*/  IMAD.MOV.U32 R215, RZ, RZ, R155 ;  /* 0x000000ffffd77224 */ /* 0x000fe400078e009b */
[----:B------:R-:W-:Y:S04]  /*251c0*/  LDS.128 R152, [R2] ;  /* 0x0000000002987984 */ /* 0x000fe80000000c00 */
[----:B------:R-:W-:Y:S04]  /*251d0*/  LDS.128 R148, [R236] ;  /* 0x00000000ec947984 */ /* 0x000fe80000000c00 */
[----:B------:R-:W-:Y:S04]  /*251e0*/  LDS.128 R144, [R252] ;  /* 0x00000000fc907984 */ /* 0x000fe80000000c00 */
[----:B------:R-:W-:Y:S04]  /*251f0*/  LDS.128 R116, [R251] ;  /* 0x00000000fb747984 */ /* 0x000fe80000000c00 */
[----:B------:R-:W-:Y:S06]  /*25200*/  BAR.SYNC.DEFER_BLOCKING 0x0 ;  /* 0x0000000000007b1d */ /* 0x000fec0000010000 */
[----:B------:R1:W-:Y:S04]  /*25210*/  STS.128 [R0], R4 ;  /* 0x0000000400007388 */ /* 0x0003e80000000c00 */
[----:B------:R-:W-:Y:S04]  /*25220*/  STS.128 [R0+0x80], R120 ;  /* 0x0000807800007388 */ /* 0x000fe80000000c00 */
[----:B------:R2:W-:Y:S04]  /*25230*/  STS.128 [R0+0x400], R8 ;  /* 0x0004000800007388 */ /* 0x0005e80000000c00 */
[----:B------:R3:W-:Y:S04]  /*25240*/  STS.128 [R0+0x480], R212 ;  /* 0x000480d400007388 */ /* 0x0007e80000000c00 */
[----:B------:R-:W-:Y:S01]  /*25250*/  BAR.SYNC.DEFER_BLOCKING 0x0 ;  /* 0x0000000000007b1d */ /* 0x000fe20000010000 */
[----:B-1----:R-:W-:Y:S01]  /*25260*/  IMAD.MOV.U32 R6, RZ, RZ, R184 ;  /* 0x000000ffff067224 */ /* 0x002fe200078e00b8 */
[----:B------:R-:W-:Y:S01]  /*25270*/  MOV R5, R181 ;  /* 0x000000b500057202 */ /* 0x000fe20000000f00 */
[----:B------:R-:W-:Y:S01]  /*25280*/  IMAD.MOV.U32 R7, RZ, RZ, R185 ;  /* 0x000000ffff077224 */ /* 0x000fe200078e00b9 */
[----:B------:R-:W-:Y:S01]  /*25290*/  MOV R184, R182 ;  /* 0x000000b600b87202 */ /* 0x000fe20000000f00 */
[----:B------:R-:W-:-:S02]  /*252a0*/  IMAD.MOV.U32 R4, RZ, RZ, R180 ;  /* 0x000000ffff047224 */ /* 0x000fc400078e00b4 */
[----:B------:R-:W-:Y:S01]  /*252b0*/  IMAD.MOV.U32 R185, RZ, RZ, R183 ;  /* 0x000000ffffb97224 */ /* 0x000fe200078e00b7 */
[----:B--2---:R-:W-:Y:S01]  /*252c0*/  MOV R9, R41 ;  /* 0x0000002900097202 */ /* 0x004fe20000000f00 */
[----:B------:R-:W-:Y:S02]  /*252d0*/  IMAD.MOV.U32 R8, RZ, RZ, R40 ;  /* 0x000000ffff087224 */ /* 0x000fe400078e0028 */
[----:B------:R-:W-:Y:S01]  /*252e0*/  IMAD.MOV.U32 R10, RZ, RZ, R44 ;  /* 0x000000ffff0a7224 */ /* 0x000fe200078e002c */
[----:B---3--:R-:W-:Y:S01]  /*252f0*/  MOV R212, R42 ;  /* 0x0000002a00d47202 */ /* 0x008fe20000000f00 */
[----:B------:R-:W-:Y:S01]  /*25300*/  IMAD.MOV.U32 R11, RZ, RZ, R45 ;  /* 0x000000ffff0b7224 */ /* 0x000fe200078e002d */
[----:B------:R-:W-:Y:S01]  /*25310*/  MOV R215, R47 ;  /* 0x0000002f00d77202 */ /* 0x000fe20000000f00 */
[----:B------:R-:W-:Y:S02]  /*25320*/  IMAD.MOV.U32 R213, RZ, RZ, R43 ;  /* 0x000000ffffd57224 */ /* 0x000fe400078e002b */
[----:B------:R-:W-:Y:S01]  /*25330*/  IMAD.MOV.U32 R214, RZ, RZ, R46 ;  /* 0x000000ffffd67224 */ /* 0x000fe200078e002e */
        /* <DEDUP_REMOVED lines=10> */
[----:B-1----:R-:W-:Y:S01]  /*253e0*/  MOV R6, R204 ;  /* 0x000000cc00067202 */ /* 0x002fe20000000f00 */
[----:B------:R-:W-:Y:S01]  /*253f0*/  IMAD.MOV.U32 R7, RZ, RZ, R205 ;  /* 0x000000ffff077224 */ /* 0x000fe200078e00cd */
[----:B------:R-:W-:Y:S01]  /*25400*/  MOV R205, R211 ;  /* 0x000000d300cd7202 */ /* 0x000fe20000000f00 */
[----:B------:R-:W-:-:S02]  /*25410*/  IMAD.MOV.U32 R4, RZ, RZ, R208 ;  /* 0x000000ffff047224 */ /* 0x000fc400078e00d0 */
[----:B------:R-:W-:Y:S02]  /*25420*/  IMAD.MOV.U32 R5, RZ, RZ, R209 ;  /* 0x000000ffff057224 */ /* 0x000fe400078e00d1 */
[----:B------:R-:W-:Y:S01]  /*25430*/  IMAD.MOV.U32 R204, RZ, RZ, R210 ;  /* 0x000000ffffcc7224 */ /* 0x000fe200078e00d2 */
[----:B--2---:R-:W-:Y:S01]  /*25440*/  MOV R10, R60 ;  /* 0x0000003c000a7202 */ /* 0x004fe20000000f00 */
[----:B------:R-:W-:Y:S02]  /*25450*/  IMAD.MOV.U32 R8, RZ, RZ, R64 ;  /* 0x000000ffff087224 */ /* 0x000fe400078e0040 */
[----:B------:R-:W-:Y:S01]  /*25460*/  IMAD.MOV.U32 R9, RZ, RZ, R65 ;  /* 0x000000ffff097224 */ /* 0x000fe200078e0041 */
[----:B---3--:R-:W-:Y:S01]  /*25470*/  MOV R213, R67 ;  /* 0x0000004300d57202 */ /* 0x008fe20000000f00 */
[----:B------:R-:W-:Y:S02]  /*25480*/  IMAD.MOV.U32 R11, RZ, RZ, R61 ;  /* 0x000000ffff0b7224 */ /* 0x000fe400078e003d */
[----:B------:R-:W-:-:S02]  /*25490*/  IMAD.MOV.U32 R212, RZ, RZ, R66 ;  /* 0x000000ffffd47224 */ /* 0x000fc400078e0042 */
        /* <DEDUP_REMOVED lines=15> */
[----:B------:R-:W2:Y:S01]  /*25590*/  LDL.LU R9, [R1+0xcc] ;  /* 0x0000cc0001097983 */ /* 0x000ea20000300800 */
[----:B---3--:R-:W-:-:S03]  /*255a0*/  MOV R206, R240 ;  /* 0x000000f000ce7202 */ /* 0x008fc60000000f00 */
[----:B------:R-:W2:Y:S01]  /*255b0*/  LDL.LU R10, [R1+0xb8] ;  /* 0x0000b800010a7983 */ /* 0x000ea20000300800 */
[----:B------:R-:W-:-:S03]  /*255c0*/  IMAD.MOV.U32 R207, RZ, RZ, R241 ;  /* 0x000000ffffcf7224 */ /* 0x000fc600078e00f1 */
[----:B------:R-:W2:Y:S04]  /*255d0*/  LDL.LU R11, [R1+0xbc] ;  /* 0x0000bc00010b7983 */ /* 0x000ea80000300800 */
[----:B------:R-:W3:Y:S04]  /*255e0*/  LDL.LU R204, [R1] ;  /* 0x0000000001cc7983 */ /* 0x000ee80000300800 */
[----:B------:R-:W3:Y:S04]  /*255f0*/  LDL.LU R205, [R1+0x4] ;  /* 0x0000040001cd7983 */ /* 0x000ee80000300800 */
[----:B------:R-:W3:Y:S04]  /*25600*/  LDL.LU R240, [R1+0x8] ;  /* 0x0000080001f07983 */ /* 0x000ee80000300800 */
[----:B------:R-:W3:Y:S04]  /*25610*/  LDL.LU R241, [R1+0xc] ;  /* 0x00000c0001f17983 */ /* 0x000ee80000300800 */
[----:B------:R-:W-:Y:S04]  /*25620*/  STS.128 [R0+0x480], R212 ;  /* 0x000480d400007388 */ /* 0x000fe80000000c00 */
[----:B------:R-:W-:Y:S06]  /*25630*/  BAR.SYNC.DEFER_BLOCKING 0x0 ;  /* 0x0000000000007b1d */ /* 0x000fec0000010000 */
[----:B------:R-:W-:Y:S04]  /*25640*/  LDS.128 R224, [R2] ;  /* 0x0000000002e07984 */ /* 0x000fe80000000c00 */
[----:B------:R-:W-:Y:S04]  /*25650*/  LDS.128 R220, [R236] ;  /* 0x00000000ecdc7984 */ /* 0x000fe80000000c00 */
[----:B------:R-:W-:Y:S04]  /*25660*/  LDS.128 R216, [R252] ;  /* 0x00000000fcd87984 */ /* 0x000fe80000000c00 */
[----:B------:R-:W-:Y:S04]  /*25670*/  LDS.128 R212, [R251] ;  /* 0x00000000fbd47984 */ /* 0x000fe80000000c00 */
[----:B------:R-:W-:Y:S01]  /*25680*/  BAR.SYNC.DEFER_BLOCKING 0x0 ;  /* 0x0000000000007b1d */ /* 0x000fe20000010000 */
[----:B------:R-:W-:Y:S01]  /*25690*/  MOV R232, R158 ;  /* 0x0000009e00e87202 */ /* 0x000fe20000000f00 */
[----:B------:R-:W-:Y:S01]  /*256a0*/  IMAD.MOV.U32 R233, RZ, RZ, R159 ;  /* 0x000000ffffe97224 */ /* 0x000fe200078e009f */
[----:B------:R-:W-:Y:S01]  /*256b0*/  MOV R235, R163 ;  /* 0x000000a300eb7202 */ /* 0x000fe20000000f00 */
[----:B------:R-:W-:-:S02]  /*256c0*/  IMAD.MOV.U32 R234, RZ, RZ, R162 ;  /* 0x000000ffffea7224 */ /* 0x000fc400078e00a2 */
[----:B----4-:R1:W-:Y:S04]  /*256d0*/  STS.128 [R0], R4 ;  /* 0x0000000400007388 */ /* 0x0103e80000000c00 */
[----:B--2---:R2:W-:Y:S04]  /*256e0*/  STS.128 [R0+0x80], R8 ;  /* 0x0000800800007388 */ /* 0x0045e80000000c00 */
[----:B---3--:R-:W-:Y:S04]  /*256f0*/  STS.128 [R0+0x400], R204 ;  /* 0x000400cc00007388 */ /* 0x008fe80000000c00 */
[----:B------:R-:W-:Y:S04]  /*25700*/  STS.128 [R0+0x480], R240 ;  /* 0x000480f000007388 */ /* 0x000fe80000000c00 */
[----:B------:R-:W-:Y:S01]  /*25710*/  BAR.SYNC.DEFER_BLOCKING 0x0 ;  /* 0x0000000000007b1d */ /* 0x000fe20000010000 */
[----:B-1----:R-:W-:Y:S01]  /*25720*/  IMAD.MOV.U32 R6, RZ, RZ, R128 ;  /* 0x000000ffff067224 */ /* 0x002fe200078e0080 */
[----:B------:R-:W-:Y:S01]  /*25730*/  MOV R5, R125 ;  /* 0x0000007d00057202 */ /* 0x000fe20000000f00 */
[----:B------:R-:W-:Y:S01]  /*25740*/  IMAD.MOV.U32 R7, RZ, RZ, R129 ;  /* 0x000000ffff077224 */ /* 0x000fe200078e0081 */
[----:B------:R-:W-:Y:S01]  /*25750*/  MOV R128, R126 ;  /* 0x0000007e00807202 */ /* 0x000fe20000000f00 */
[----:B------:R-:W-:Y:S01]  /*25760*/  IMAD.MOV.U32 R4, RZ, RZ, R124 ;  /* 0x000000ffff047224 */ /* 0x000fe200078e007c */
[----:B--2---:R-:W-:Y:S01]  /*25770*/  MOV R9, R157 ;  /* 0x0000009d00097202 */ /* 0x004fe20000000f00 */
[----:B------:R-:W-:-:S02]  /*25780*/  IMAD.MOV.U32 R129, RZ, RZ, R127 ;  /* 0x000000ffff817224 */ /* 0x000fc400078e007f */
[----:B------:R-:W-:Y:S02]  /*25790*/  IMAD.MOV.U32 R8, RZ, RZ, R156 ;  /* 0x000000ffff087224 */ /* 0x000fe400078e009c */
        /* <DEDUP_REMOVED lines=25> */
[----:B------:R-:W-:Y:S02]  /*25930*/  IMAD.MOV.U32 R235, RZ, RZ, R231 ;  /* 0x000000ffffeb7224 */ /* 0x000fe400078e00e7 */
[----:B------:R-:W-:Y:S04]  /*25940*/  LDS.128 R228, [R2] ;  /* 0x0000000002e47984 */ /* 0x000fe80000000c00 */
[----:B------:R-:W-:Y:S04]  /*25950*/  LDS.128 R188, [R236] ;  /* 0x00000000ecbc7984 */ /* 0x000fe80000000c00 */
[----:B------:R-:W1:Y:S04]  /*25960*/  LDS.128 R128, [R252] ;  /* 0x00000000fc807984 */ /* 0x000e680000000c00 */
[----:B------:R-:W2:Y:S04]  /*25970*/  LDS.128 R48, [R251] ;  /* 0x00000000fb307984 */ /* 0x000ea80000000c00 */
[----:B------:R-:W-:Y:S06]  /*25980*/  BAR.SYNC.DEFER_BLOCKING 0x0 ;  /* 0x0000000000007b1d */ /* 0x000fec0000010000 */
[----:B------:R-:W-:Y:S04]  /*25990*/  STS.128 [R0], R4 ;  /* 0x0000000400007388 */ /* 0x000fe80000000c00 */
[----:B------:R-:W-:Y:S04]  /*259a0*/  STS.128 [R0+0x80], R192 ;  /* 0x000080c000007388 */ /* 0x000fe80000000c00 */
[----:B------:R3:W-:Y:S04]  /*259b0*/  STS.128 [R0+0x400], R8 ;  /* 0x0004000800007388 */ /* 0x0007e80000000c00 */
[----:B------:R4:W-:Y:S04]  /*259c0*/  STS.128 [R0+0x480], R232 ;  /* 0x000480e800007388 */ /* 0x0009e80000000c00 */
[----:B------:R-:W-:Y:S01]  /*259d0*/  BAR.SYNC.DEFER_BLOCKING 0x0 ;  /* 0x0000000000007b1d */ /* 0x000fe20000010000 */
[----:B---3--:R-:W-:Y:S01]  /*259e0*/  MOV R8, R56 ;  /* 0x0000003800087202 */ /* 0x008fe20000000f00 */
[----:B------:R-:W-:-:S02]  /*259f0*/  IMAD.MOV.U32 R9, RZ, RZ, R57 ;  /* 0x000000ffff097224 */ /* 0x000fc400078e0039 */
[----:B----4-:R-:W-:Y:S02]  /*25a00*/  IMAD.MOV.U32 R232, RZ, RZ, R58 ;  /* 0x000000ffffe87224 */ /* 0x010fe400078e003a */
[----:B------:R-:W-:Y:S02]  /*25a10*/  IMAD.MOV.U32 R233, RZ, RZ, R59 ;  /* 0x000000ffffe97224 */ /* 0x000fe400078e003b */
[----:B------:R-:W3:Y:S01]  /*25a20*/  LDS.128 R56, [R251] ;  /* 0x00000000fb387984 */ /* 0x000ee20000000c00 */
        /* <DEDUP_REMOVED lines=8> */
[----:B------:R-:W-:Y:S01]  /*25ab0*/  IMAD.MOV.U32 R10, RZ, RZ, R52 ;  /* 0x000000ffff0a7224 */ /* 0x000fe200078e0034 */
[----:B------:R-:W4:Y:S01]  /*25ac0*/  LDS.128 R200, [R2] ;  /* 0x0000000002c87984 */ /* 0x000f220000000c00 */
[----:B------:R-:W-:-:S03]  /*25ad0*/  IMAD.MOV.U32 R235, RZ, RZ, R55 ;  /* 0x000000ffffeb7224 */ /* 0x000fc600078e0037 */
[----:B------:R-:W-:Y:S04]  /*25ae0*/  LDS.128 R192, [R236] ;  /* 0x00000000ecc07984 */ /* 0x000fe80000000c00 */
[----:B------:R-:W-:Y:S04]  /*25af0*/  LDS.128 R52, [R252] ;  /* 0x00000000fc347984 */ /* 0x000fe80000000c00 */
[----:B------:R-:W-:Y:S06]  /*25b00*/  BAR.SYNC.DEFER_BLOCKING 0x0 ;  /* 0x0000000000007b1d */ /* 0x000fec0000010000 */
[----:B-1----:R1:W-:Y:S04]  /*25b10*/  STL [R1+0xd10], R131 ;  /* 0x000d108301007387 */ /* 0x0023e80000100800 */
[----:B-1----:R-:W4:Y:S04]  /*25b20*/  LDL.LU R131, [R1+0x3cc] ;  /* 0x0003cc0001837983 */ /* 0x002f280000300800 */
[----:B--2---:R-:W-:Y:S04]  /*25b30*/  STL [R1+0xd04], R51 ;  /* 0x000d043301007387 */ /* 0x004fe80000100800 */
[----:B---3--:R1:W-:Y:S04]  /*25b40*/  STL [R1+0xd0c], R58 ;  /* 0x000d0c3a01007387 */ /* 0x0083e80000100800 */
[----:B------:R2:W-:Y:S04]  /*25b50*/  STS.128 [R0], R4 ;  /* 0x0000000400007388 */ /* 0x0005e80000000c00 */
[----:B-1----:R-:W3:Y:S04]  /*25b60*/  LDL.LU R58, [R1+0x3c8] ;  /* 0x0003c800013a7983 */ /* 0x002ee80000300800 */
[----:B------:R-:W-:Y:S04]  /*25b70*/  STL [R1+0xd08], R59 ;  /* 0x000d083b01007387 */ /* 0x000fe80000100800 */
[----:B--2---:R-:W2:Y:S04]  /*25b80*/  LDL.LU R4, [R1+0xa0] ;  /* 0x0000a00001047983 */ /* 0x004ea80000300800 */
[----:B------:R-:W2:Y:S04]  /*25b90*/  LDL.LU R5, [R1+0xa4] ;  /* 0x0000a40001057983 */ /* 0x000ea80000300800 */
[----:B------:R-:W2:Y:S04]  /*25ba0*/  LDL.LU R6, [R1+0x90] ;  /* 0x0000900001067983 */ /* 0x000ea80000300800 */
[----:B------:R1:W-:Y:S04]  /*25bb0*/  STS.128 [R0+0x400], R8 ;  /* 0x0004000800007388 */ /* 0x0003e80000000c00 */
[----:B------:R-:W2:Y:S04]  /*25bc0*/  LDL.LU R7, [R1+0x94] ;  /* 0x0000940001077983 */ /* 0x000ea80000300800 */
[----:B-1----:R-:W2:Y:S04]  /*25bd0*/  LDL.LU R8, [R1+0xa8] ;  /* 0x0000a80001087983 */ /* 0x002ea80000300800 */
[----:B------:R-:W2:Y:S04]  /*25be0*/  LDL.LU R9, [R1+0xac] ;  /* 0x0000ac0001097983 */ /* 0x000ea80000300800 */
[----:B------:R-:W2:Y:S04]  /*25bf0*/  LDL.LU R10, [R1+0x98] ;  /* 0x00009800010a7983 */ /* 0x000ea80000300800 */
[----:B------:R-:W2:Y:S04]  /*25c00*/  LDL.LU R11, [R1+0x9c] ;  /* 0x00009c00010b7983 */ /* 0x000ea80000300800 */
[----:B------:R-:W-:Y:S04]  /*25c10*/  STS.128 [R0+0x80], R196 ;  /* 0x000080c400007388 */ /* 0x000fe80000000c00 */
[----:B------:R-:W-:Y:S04]  /*25c20*/  STS.128 [R0+0x480], R232 ;  /* 0x000480e800007388 */ /* 0x000fe80000000c00 */
[----:B------:R-:W-:Y:S06]  /*25c30*/  BAR.SYNC.DEFER_BLOCKING 0x0 ;  /* 0x0000000000007b1d */ /* 0x000fec0000010000 */
[----:B------:R-:W3:Y:S04]  /*25c40*/  LDL.LU R59, [R1+0x3d0] ;  /* 0x0003d000013b7983 */ /* 0x000ee80000300800 */
[----:B------:R-:W4:Y:S04]  /*25c50*/  LDL.LU R51, [R1+0x3d8] ;  /* 0x0003d80001337983 */ /* 0x000f280000300800 */
[----:B------:R-:W-:Y:S04]  /*25c60*/  LDS.128 R232, [R236] ;  /* 0x00000000ece87984 */ /* 0x000fe80000000c00 */
[----:B------:R-:W1:Y:S04]  /*25c70*/  LDS.128 R196, [R2] ;  /* 0x0000000002c47984 */ /* 0x000e680000000c00 */
[----:B------:R-:W-:Y:S04]  /*25c80*/  LDS.128 R236, [R252] ;  /* 0x00000000fcec7984 */ /* 0x000fe80000000c00 */
[----:B------:R-:W-:Y:S04]  /*25c90*/  LDS.128 R240, [R251] ;  /* 0x00000000fbf07984 */ /* 0x000fe80000000c00 */
[----:B------:R-:W-:Y:S06]  /*25ca0*/  BAR.SYNC.DEFER_BLOCKING 0x0 ;  /* 0x0000000000007b1d */ /* 0x000fec0000010000 */
[----:B--2---:R2:W-:Y:S04]  /*25cb0*/  STS.128 [R0+0x80], R8 ;  /* 0x0000800800007388 */ /* 0x0045e80000000c00 */
[----:B--2---:R-:W2:Y:S04]  /*25cc0*/  LDL.LU R11, [R1+0x40] ;  /* 0x00004000010b7983 */ /* 0x004ea80000300800 */
[----:B------:R1:W-:Y:S01]  /*25cd0*/  STS.128 [R0], R4 ;  /* 0x0000000400007388 */ /* 0x0003e20000000c00 */
[C---:B---3--:R-:W-:Y:S01]  /*25ce0*/  IMAD R3, R58.reuse, c[0x0][0x194], RZ ;  /* 0x000065003a037a24 */ /* 0x048fe200078e02ff */
[----:B------:R-:W-:Y:S01]  /*25cf0*/  ISETP.GE.AND P0, PT, R58, c[0x0][0x178], PT ;  /* 0x00005e003a007a0c */ /* 0x000fe20003f06270 */
[----:B-1----:R-:W-:Y:S01]  /*25d00*/  IMAD.MOV.U32 R6, RZ, RZ, R96 ;  /* 0x000000ffff067224 */ /* 0x002fe200078e0060 */
[----:B------:R-:W-:Y:S01]  /*25d10*/  MOV R5, R29 ;  /* 0x0000001d00057202 */ /* 0x000fe20000000f00 */
[----:B------:R-:W-:Y:S01]  /*25d20*/  IMAD.MOV.U32 R7, RZ, RZ, R97 ;  /* 0x000000ffff077224 */ /* 0x000fe200078e0061 */
[----:B------:R-:W-:Y:S01]  /*25d30*/  MOV R96, R30 ;  /* 0x0000001e00607202 */ /* 0x000fe20000000f00 */
[----:B------:R-:W-:-:S02]  /*25d40*/  IMAD.MOV.U32 R4, RZ, RZ, R28 ;  /* 0x000000ffff047224 */ /* 0x000fc400078e001c */
[----:B------:R-:W-:-:S03]  /*25d50*/  IMAD.MOV.U32 R97, RZ, RZ, R31 ;  /* 0x000000ffff617224 */ /* 0x000fc600078e001f */
[----:B------:R-:W-:Y:S04]  /*25d60*/  STS.128 [R0+0x400], R4 ;  /* 0x0004000400007388 */ /* 0x000fe80000000c00 */
[----:B------:R1:W-:Y:S04]  /*25d70*/  STS.128 [R0+0x480], R96 ;  /* 0x0004806000007388 */ /* 0x0003e80000000c00 */
[----:B------:R-:W-:Y:S01]  /*25d80*/  BAR.SYNC.DEFER_BLOCKING 0x0 ;  /* 0x0000000000007b1d */ /* 0x000fe20000010000 */
[----:B------:R-:W-:Y:S01]  /*25d90*/  LEA R248, P3, R3, c[0x0][0x170], 0x2 ;  /* 0x00005c0003f87a11 */ /* 0x000fe200078610ff */
[----:B------:R-:W-:Y:S01]  /*25da0*/  IMAD.MOV.U32 R10, RZ, RZ, c[0x0][0x194] ;  /* 0x00006500ff0a7624 */ /* 0x000fe200078e00ff */
[C---:B----4-:R-:W-:Y:S01]  /*25db0*/  ISETP.LT.AND P0, PT, R131.reuse, c[0x0][0x17c], !P0 ;  /* 0x00005f0083007a0c */ /* 0x050fe20004701270 */
[----:B------:R-:W-:Y:S01]  /*25dc0*/  IMAD R250, R131, c[0x0][0x198], RZ ;  /* 0x0000660083fa7a24 */ /* 0x000fe200078e02ff */
[----:B------:R-:W-:-:S02]  /*25dd0*/  LEA.HI.X.SX32 R249, R3, c[0x0][0x174], 0x2, P3 ;  /* 0x00005d0003f97a11 */ /* 0x000fc400018f16ff */
[----:B------:R-:W-:Y:S01]  /*25de0*/  LEA R3, R10, R3, 0x7 ;  /* 0x000000030a037211 */ /* 0x000fe200078e38ff */
[----:B-1----:R-:W3:Y:S02]  /*25df0*/  LDL.LU R99, [R1+0x3d4] ;  /* 0x0003d40001637983 */ /* 0x002ee40000300800 */
[----:B------:R-:W-:-:S04]  /*25e00*/  IMAD.WIDE R8, R250, 0x4, R248 ;  /* 0x00000004fa087825 */ /* 0x000fc800078e02f8 */
[----:B------:R-:W-:Y:S01]  /*25e10*/  IMAD R0, R10, 0x80, R3 ;  /* 0x000000800a007824 */ /* 0x000fe200078e0203 */
[----:B------:R-:W-:-:S04]  /*25e20*/  LEA R4, P4, R3, c[0x0][0x170], 0x2 ;  /* 0x00005c0003047a11 */ /* 0x000fc800078810ff */
[C---:B------:R-:W-:Y:S02]  /*25e30*/  LEA R6, P6, R0.reuse, c[0x0][0x170], 0x2 ;  /* 0x00005c0000067a11 */ /* 0x040fe400078c10ff */
[----:B------:R-:W-:Y:S02]  /*25e40*/  LEA.HI.X.SX32 R5, R3, c[0x0][0x174], 0x2, P4 ;  /* 0x00005d0003057a11 */ /* 0x000fe400020f16ff */
[----:B------:R-:W-:Y:S01]  /*25e50*/  LEA.HI.X.SX32 R7, R0, c[0x0][0x174], 0x2, P6 ;  /* 0x00005d0000077a11 */ /* 0x000fe200030f16ff */
[----:B------:R-:W4:Y:S04]  /*25e60*/  LDL.LU R3, [R1+0x44] ;  /* 0x0000440001037983 */ /* 0x000f280000300800 */
[C---:B------:R-:W-:Y:S01]  /*25e70*/  IMAD.WIDE R96, R250.reuse, 0x4, R6 ;  /* 0x00000004fa607825 */ /* 0x040fe200078e0206 */
[----:B------:R-:W-:Y:S01]  /*25e80*/  IADD3 R98, R250, c[0x0][0x198], RZ ;  /* 0x00006600fa627a10 */ /* 0x000fe20007ffe0ff */
[----:B--2---:R1:W-:Y:S01]  /*25e90*/  @P0 STG.E [R8.64], R11 ;  /* 0x0000000b08000986 */ /* 0x0043e2000c101906 */
[----:B------:R-:W-:-:S04]  /*25ea0*/  ISETP.GE.AND P0, PT, R131, c[0x0][0x17c], PT ;  /* 0x00005f0083007a0c */ /* 0x000fc80003f06270 */
[----:B------:R-:W-:Y:S02]  /*25eb0*/  ISETP.LT.AND P3, PT, R59, c[0x0][0x178], !P0 ;  /* 0x00005e003b007a0c */ /* 0x000fe40004761270 */
[----:B------:R-:W-:Y:S01]  /*25ec0*/  ISETP.LT.AND P6, PT, R51, c[0x0][0x178], !P0 ;  /* 0x00005e0033007a0c */ /* 0x000fe200047c1270 */
[----:B-1----:R-:W-:Y:S02]  /*25ed0*/  IMAD R9, R10, 0x80, R0 ;  /* 0x000000800a097824 */ /* 0x002fe400078e0200 */
[----:B------:R-:W-:-:S08]  /*25ee0*/  IMAD.WIDE R10, R250, 0x4, R4 ;  /* 0x00000004fa0a7825 */ /* 0x000fd000078e0204 */
[----:B------:R-:W-:Y:S04]  /*25ef0*/  @P3 STG.E [R10.64], R68 ;  /* 0x000000440a003986 */ /* 0x000fe8000c101906 */
[----:B------:R1:W-:Y:S04]  /*25f00*/  @P6 STG.E [R96.64], R72 ;  /* 0x0000004860006986 */ /* 0x0003e8000c101906 */
[----:B-1----:R-:W2:Y:S04]  /*25f10*/  LDL.LU R72, [R1+0x20] ;  /* 0x0000200001487983 */ /* 0x002ea80000300800 */
[----:B------:R-:W2:Y:S04]  /*25f20*/  LDL.LU R96, [R1+0x24] ;  /* 0x0000240001607983 */ /* 0x000ea80000300800 */
[----:B------:R-:W2:Y:S01]  /*25f30*/  LDL.LU R97, [R1+0x10] ;  /* 0x0000100001617983 */ /* 0x000ea20000300800 */
[----:B------:R-:W-:-:S04]  /*25f40*/  LEA R8, P4, R9, c[0x0][0x170], 0x2 ;  /* 0x00005c0009087a11 */ /* 0x000fc800078810ff */
[----:B------:R-:W-:-:S05]  /*25f50*/  LEA.HI.X.SX32 R9, R9, c[0x0][0x174], 0x2, P4 ;  /* 0x00005d0009097a11 */ /* 0x000fca00020f16ff */
[----:B------:R-:W-:Y:S02]  /*25f60*/  IMAD.WIDE R30, R250, 0x4, R8 ;  /* 0x00000004fa1e7825 */ /* 0x000fe400078e0208 */
[----:B------:R-:W2:Y:S01]  /*25f70*/  LDL.LU R250, [R1+0x14] ;  /* 0x0000140001fa7983 */ /* 0x000ea20000300800 */
[----:B---3--:R-:W-:Y:S02]  /*25f80*/  ISETP.LT.AND P0, PT, R99, c[0x0][0x178], !P0 ;  /* 0x00005e0063007a0c */ /* 0x008fe40004701270 */
[----:B------:R-:W-:Y:S01]  /*25f90*/  ISETP.LT.AND P5, PT, R58, c[0x0][0x178], !P2 ;  /* 0x00005e003a007a0c */ /* 0x000fe200057a1270 */
[C---:B------:R-:W-:Y:S01]  /*25fa0*/  IMAD.WIDE R28, R98.reuse, 0x4, R248 ;  /* 0x00000004621c7825 */ /* 0x040fe200078e02f8 */
[----:B------:R-:W-:Y:S02]  /*25fb0*/  ISETP.LT.AND P4, PT, R59, c[0x0][0x178], !P2 ;  /* 0x00005e003b007a0c */ /* 0x000fe40005781270 */
[----:B------:R-:W-:Y:S02]  /*25fc0*/  ISETP.LT.AND P3, PT, R51, c[0x0][0x178], !P2 ;  /* 0x00005e0033007a0c */ /* 0x000fe40005761270 */
[----:B------:R-:W-:Y:S01]  /*25fd0*/  ISETP.LT.AND P2, PT, R99, c[0x0][0x178], !P2 ;  /* 0x00005e0063007a0c */ /* 0x000fe20005741270 */
[----:B------:R-:W-:-:S04]  /*25fe0*/  IMAD.WIDE R10, R98, 0x4, R4 ;  /* 0x00000004620a7825 */ /* 0x000fc800078e0204 */
[----:B------:R1:W-:Y:S04]  /*25ff0*/  @P0 STG.E [R30.64], R88 ;  /* 0x000000581e000986 */ /* 0x0003e8000c101906 */
[----:B----4-:R3:W-:Y:S01]  /*26000*/  @P5 STG.E [R28.64], R3 ;  /* 0x000000031c005986 */ /* 0x0107e2000c101906 */
[----:B------:R-:W-:Y:S02]  /*26010*/  ISETP.LT.AND P5, PT, R58, c[0x0][0x178], !P1 ;  /* 0x00005e003a007a0c */ /* 0x000fe40004fa1270 */
[----:B------:R-:W-:Y:S01]  /*26020*/  IADD3 R0, R131, 0x3, RZ ;  /* 0x0000000383007810 */ /* 0x000fe20007ffe0ff */
[----:B------:R4:W-:Y:S01]  /*26030*/  @P4 STG.E [R10.64], R69 ;  /* 0x000000450a004986 */ /* 0x0009e2000c101906 */
[----:B------:R-:W-:Y:S02]  /*26040*/  ISETP.LT.AND P0, PT, R59, c[0x0][0x178], !P1 ;  /* 0x00005e003b007a0c */ /* 0x000fe40004f01270 */
[----:B------:R-:W-:Y:S01]  /*26050*/  ISETP.LT.AND P4, PT, R51, c[0x0][0x178], !P1 ;  /* 0x00005e0033007a0c */ /* 0x000fe20004f81270 */
[C---:B-1----:R-:W-:Y:S01]  /*26060*/  IMAD.WIDE R30, R98.reuse, 0x4, R6 ;  /* 0x00000004621e7825 */ /* 0x042fe200078e0206 */
[----:B---3--:R-:W-:-:S03]  /*26070*/  IADD3 R3, R98, c[0x0][0x198], RZ ;  /* 0x0000660062037a10 */ /* 0x008fc60007ffe0ff */
[----:B------:R-:W-:Y:S01]  /*26080*/  IMAD.WIDE R28, R98, 0x4, R8 ;  /* 0x00000004621c7825 */ /* 0x000fe200078e0208 */
[----:B------:R-:W-:-:S03]  /*26090*/  ISETP.GE.AND P6, PT, R0, c[0x0][0x17c], PT ;  /* 0x00005f0000007a0c */ /* 0x000fc60003fc6270 */
[----:B----4-:R-:W-:Y:S01]  /*260a0*/  IMAD.WIDE R10, R3, 0x4, R248 ;  /* 0x00000004030a7825 */ /* 0x010fe200078e02f8 */
[----:B------:R-:W-:Y:S01]  /*260b0*/  @P3 STG.E [R30.64], R73 ;  /* 0x000000491e003986 */ /* 0x000fe2000c101906 */
[----:B------:R-:W-:-:S03]  /*260c0*/  ISETP.LT.AND P1, PT, R99, c[0x0][0x178], !P1 ;  /* 0x00005e0063007a0c */ /* 0x000fc60004f21270 */
[----:B------:R1:W-:Y:S01]  /*260d0*/  @P2 STG.E [R28.64], R89 ;  /* 0x000000591c002986 */ /* 0x0003e2000c101906 */
[----:B------:R-:W-:Y:S02]  /*260e0*/  ISETP.LT.AND P2, PT, R58, c[0x0][0x178], !P6 ;  /* 0x00005e003a007a0c */ /* 0x000fe40007741270 */
[----:B------:R-:W-:Y:S02]  /*260f0*/  IADD3 R0, R3, c[0x0][0x198], RZ ;  /* 0x0000660003007a10 */ /* 0x000fe40007ffe0ff */
[----:B------:R-:W-:Y:S01]  /*26100*/  IADD3 R68, R131, 0x4, RZ ;  /* 0x0000000483447810 */ /* 0x000fe20007ffe0ff */
[----:B-1----:R-:W-:-:S04]  /*26110*/  IMAD.WIDE R28, R3, 0x4, R4 ;  /* 0x00000004031c7825 */ /* 0x002fc800078e0204 */
[----:B------:R-:W-:Y:S01]  /*26120*/  IMAD.WIDE R30, R3, 0x4, R8 ;  /* 0x00000004031e7825 */ /* 0x000fe200078e0208 */
[----:B------:R-:W-:Y:S01]  /*26130*/  ISETP.GE.AND P3, PT, R68, c[0x0][0x17c], PT ;  /* 0x00005f0044007a0c */ /* 0x000fe20003f66270 */
[----:B--2---:R1:W-:Y:S01]  /*26140*/  @P5 STG.E [R10.64], R72 ;  /* 0x000000480a005986 */ /* 0x0043e2000c101906 */
[----:B------:R-:W-:-:S03]  /*26150*/  ISETP.LT.AND P5, PT, R59, c[0x0][0x178], !P6 ;  /* 0x00005e003b007a0c */ /* 0x000fc600077a1270 */
[----:B------:R2:W-:Y:S01]  /*26160*/  @P0 STG.E [R28.64], R24 ;  /* 0x000000181c000986 */ /* 0x0005e2000c101906 */
[----:B-1----:R-:W-:-:S03]  /*26170*/  IMAD.WIDE R10, R3, 0x4, R6 ;  /* 0x00000004030a7825 */ /* 0x002fc600078e0206 */
[----:B------:R-:W3:Y:S01]  /*26180*/  LDL.LU R72, [R1+0x48] ;  /* 0x0000480001487983 */ /* 0x000ee20000300800 */
[----:B--2---:R-:W-:-:S03]  /*26190*/  IMAD.WIDE R28, R0, 0x4, R248 ;  /* 0x00000004001c7825 */ /* 0x004fc600078e02f8 */
[----:B------:R1:W-:Y:S01]  /*261a0*/  @P4 STG.E [R10.64], R84 ;  /* 0x000000540a004986 */ /* 0x0003e2000c101906 */
[----:B------:R-:W-:Y:S02]  /*261b0*/  ISETP.LT.AND P4, PT, R51, c[0x0][0x178], !P6 ;  /* 0x00005e0033007a0c */ /* 0x000fe40007781270 */
[----:B------:R-:W-:Y:S01]  /*261c0*/  ISETP.LT.AND P6, PT, R99, c[0x0][0x178], !P6 ;  /* 0x00005e0063007a0c */ /* 0x000fe200077c1270 */
[----:B------:R-:W-:Y:S01]  /*261d0*/  @P1 STG.E [R30.64], R112 ;  /* 0x000000701e001986 */ /* 0x000fe2000c101906 */
[----:B------:R-:W-:-:S03]  /*261e0*/  IADD3 R24, R131, 0x5, RZ ;  /* 0x0000000583187810 */ /* 0x000fc60007ffe0ff */
[----:B------:R-:W-:Y:S01]  /*261f0*/  @P2 STG.E [R28.64], R96 ;  /* 0x000000601c002986 */ /* 0x000fe2000c101906 */
[----:B-1----:R-:W-:Y:S01]  /*26200*/  IMAD.WIDE R10, R0, 0x4, R4 ;  /* 0x00000004000a7825 */ /* 0x002fe200078e0204 */
[----:B------:R-:W-:-:S04]  /*26210*/  ISETP.GE.AND P0, PT, R24, c[0x0][0x17c], PT ;  /* 0x00005f0018007a0c */ /* 0x000fc80003f06270 */
[----:B------:R1:W-:Y:S01]  /*26220*/  @P5 STG.E [R10.64], R25 ;  /* 0x000000190a005986 */ /* 0x0003e2000c101906 */
[----:B------:R-:W-:Y:S02]  /*26230*/  ISETP.LT.AND P5, PT, R58, c[0x0][0x178], !P3 ;  /* 0x00005e003a007a0c */ /* 0x000fe40005fa1270 */
[C---:B------:R-:W-:Y:S01]  /*26240*/  IADD3 R3, R0.reuse, c[0x0][0x198], RZ ;  /* 0x0000660000037a10 */ /* 0x040fe20007ffe0ff */
[----:B-1----:R-:W-:-:S04]  /*26250*/  IMAD.WIDE R24, R0, 0x4, R6 ;  /* 0x0000000400187825 */ /* 0x002fc800078e0206 */
[----:B------:R-:W-:Y:S01]  /*26260*/  IMAD.WIDE R10, R0, 0x4, R8 ;  /* 0x00000004000a7825 */ /* 0x000fe200078e0208 */
[----:B------:R-:W-:Y:S04]  /*26270*/  @P4 STG.E [R24.64], R85 ;  /* 0x0000005518004986 */ /* 0x000fe8000c101906 */
[----:B------:R1:W-:Y:S01]  /*26280*/  @P6 STG.E [R10.64], R113 ;  /* 0x000000710a006986 */ /* 0x0003e2000c101906 */
[----:B------:R-:W-:Y:S02]  /*26290*/  ISETP.LT.AND P1, PT, R59, c[0x0][0x178], !P3 ;  /* 0x00005e003b007a0c */ /* 0x000fe40005f21270 */
[----:B------:R-:W-:Y:S01]  /*262a0*/  ISETP.LT.AND P2, PT, R51, c[0x0][0x178], !P3 ;  /* 0x00005e0033007a0c */ /* 0x000fe20005f41270 */
[----:B-1----:R-:W-:-:S05]  /*262b0*/  IMAD.WIDE R10, R3, 0x4, R248 ;  /* 0x00000004030a7825 */ /* 0x002fca00078e02f8 */
[----:B------:R1:W-:Y:S01]  /*262c0*/  @P5 STG.E [R10.64], R97 ;  /* 0x000000610a005986 */ /* 0x0003e2000c101906 */
[----:B------:R-:W-:Y:S02]  /*262d0*/  ISETP.LT.AND P3, PT, R99, c[0x0][0x178], !P3 ;  /* 0x00005e0063007a0c */ /* 0x000fe40005f61270 */
[----:B------:R-:W-:Y:S01]  /*262e0*/  ISETP.LT.AND P6, PT, R58, c[0x0][0x178], !P0 ;  /* 0x00005e003a007a0c */ /* 0x000fe200047c1270 */
[C---:B------:R-:W-:Y:S01]  /*262f0*/  IMAD.WIDE R24, R3.reuse, 0x4, R4 ;  /* 0x0000000403187825 */ /* 0x040fe200078e0204 */
[----:B-1----:R-:W2:Y:S01]  /*26300*/  LDL.LU R97, [R1+0x4c] ;  /* 0x00004c0001617983 */ /* 0x002ea20000300800 */
[C---:B------:R-:W-:Y:S02]  /*26310*/  IADD3 R31, R3.reuse, c[0x0][0x198], RZ ;  /* 0x00006600031f7a10 */ /* 0x040fe40007ffe0ff */
[C---:B------:R-:W-:Y:S01]  /*26320*/  IMAD.WIDE R28, R3.reuse, 0x4, R6 ;  /* 0x00000004031c7825 */ /* 0x040fe200078e0206 */
[----:B------:R1:W-:Y:S03]  /*26330*/  @P1 STG.E [R24.64], R36 ;  /* 0x0000002418001986 */ /* 0x0003e6000c101906 */
[----:B------:R-:W-:Y:S01]  /*26340*/  IMAD.WIDE R10, R3, 0x4, R8 ;  /* 0x00000004030a7825 */ /* 0x000fe200078e0208 */
[----:B------:R-:W3:Y:S04]  /*26350*/  LDL.LU R96, [R1+0x28] ;  /* 0x0000280001607983 */ /* 0x000ee80000300800 */
[----:B------:R-:W-:Y:S01]  /*26360*/  @P2 STG.E [R28.64], R80 ;  /* 0x000000501c002986 */ /* 0x000fe2000c101906 */
[----:B-1----:R-:W-:-:S03]  /*26370*/  IMAD.WIDE R24, R31, 0x4, R248 ;  /* 0x000000041f187825 */ /* 0x002fc600078e02f8 */
[----:B------:R-:W-:Y:S04]  /*26380*/  @P3 STG.E [R10.64], R108 ;  /* 0x0000006c0a003986 */ /* 0x000fe8000c101906 */
[----:B------:R1:W-:Y:S04]  /*26390*/  @P6 STG.E [R24.64], R250 ;  /* 0x000000fa18006986 */ /* 0x0003e8000c101906 */
[----:B-1----:R-:W3:Y:S01]  /*263a0*/  LDL.LU R250, [R1+0x2c] ;  /* 0x00002c0001fa7983 */ /* 0x002ee20000300800 */
[----:B------:R-:W-:Y:S02]  /*263b0*/  ISETP.LT.AND P5, PT, R59, c[0x0][0x178], !P0 ;  /* 0x00005e003b007a0c */ /* 0x000fe400047a1270 */
[----:B------:R-:W-:Y:S01]  /*263c0*/  IADD3 R68, R131, 0x6, RZ ;  /* 0x0000000683447810 */ /* 0x000fe20007ffe0ff */
[----:B------:R-:W-:Y:S01]  /*263d0*/  IMAD.WIDE R28, R31, 0x4, R4 ;  /* 0x000000041f1c7825 */ /* 0x000fe200078e0204 */
[----:B------:R-:W-:-:S02]  /*263e0*/  ISETP.LT.AND P1, PT, R51, c[0x0][0x178], !P0 ;  /* 0x00005e0033007a0c */ /* 0x000fc40004721270 */
[----:B------:R-:W-:Y:S02]  /*263f0*/  ISETP.GE.AND P4, PT, R68, c[0x0][0x17c], PT ;  /* 0x00005f0044007a0c */ /* 0x000fe40003f86270 */
[----:B------:R-:W-:Y:S02]  /*26400*/  ISETP.LT.AND P0, PT, R99, c[0x0][0x178], !P0 ;  /* 0x00005e0063007a0c */ /* 0x000fe40004701270 */
[----:B------:R-:W-:Y:S02]  /*26410*/  ISETP.LT.AND P6, PT, R58, c[0x0][0x178], !P4 ;  /* 0x00005e003a007a0c */ /* 0x000fe400067c1270 */
[----:B------:R-:W-:Y:S01]  /*26420*/  ISETP.LT.AND P3, PT, R59, c[0x0][0x178], !P4 ;  /* 0x00005e003b007a0c */ /* 0x000fe20006761270 */
[----:B------:R1:W-:Y:S01]  /*26430*/  @P5 STG.E [R28.64], R37 ;  /* 0x000000251c005986 */ /* 0x0003e2000c101906 */
[----:B------:R-:W-:Y:S02]  /*26440*/  IADD3 R3, R31, c[0x0][0x198], RZ ;  /* 0x000066001f037a10 */ /* 0x000fe40007ffe0ff */
[----:B------:R-:W-:-:S02]  /*26450*/  ISETP.LT.AND P5, PT, R51, c[0x0][0x178], !P4 ;  /* 0x00005e0033007a0c */ /* 0x000fc400067a1270 */
[----:B------:R-:W-:Y:S01]  /*26460*/  ISETP.LT.AND P4, PT, R99, c[0x0][0x178], !P4 ;  /* 0x00005e0063007a0c */ /* 0x000fe20006781270 */
[----:B------:R-:W-:Y:S01]  /*26470*/  IMAD.WIDE R68, R31, 0x4, R6 ;  /* 0x000000041f447825 */ /* 0x000fe200078e0206 */
[----:B------:R-:W-:-:S03]  /*26480*/  IADD3 R0, R131, 0x7, RZ ;  /* 0x0000000783007810 */ /* 0x000fc60007ffe0ff */
[----:B------:R-:W-:Y:S01]  /*26490*/  IMAD.WIDE R30, R31, 0x4, R8 ;  /* 0x000000041f1e7825 */ /* 0x000fe200078e0208 */
[----:B------:R-:W-:-:S03]  /*264a0*/  ISETP.GE.AND P2, PT, R0, c[0x0][0x17c], PT ;  /* 0x00005f0000007a0c */ /* 0x000fc60003f46270 */
[----:B------:R-:W-:Y:S01]  /*264b0*/  IMAD.WIDE R10, R3, 0x4, R248 ;  /* 0x00000004030a7825 */ /* 0x000fe200078e02f8 */
[----:B------:R-:W-:Y:S01]  /*264c0*/  IADD3 R0, R131, 0x8, RZ ;  /* 0x0000000883007810 */ /* 0x000fe20007ffe0ff */
[----:B------:R-:W-:Y:S02]  /*264d0*/  @P1 STG.E [R68.64], R81 ;  /* 0x0000005144001986 */ /* 0x000fe4000c101906 */
[C---:B------:R-:W-:Y:S02]  /*264e0*/  IMAD.WIDE R24, R3.reuse, 0x4, R4 ;  /* 0x0000000403187825 */ /* 0x040fe400078e0204 */
[----:B------:R1:W-:Y:S02]  /*264f0*/  @P0 STG.E [R30.64], R109 ;  /* 0x0000006d1e000986 */ /* 0x0003e4000c101906 */
[C---:B-1----:R-:W-:Y:S01]  /*26500*/  IMAD.WIDE R28, R3.reuse, 0x4, R6 ;  /* 0x00000004031c7825 */ /* 0x042fe200078e0206 */
[----:B------:R-:W-:Y:S01]  /*26510*/  ISETP.GE.AND P1, PT, R0, c[0x0][0x17c], PT ;  /* 0x00005f0000007a0c */ /* 0x000fe20003f26270 */
[----:B------:R1:W-:Y:S02]  /*26520*/  @P6 STG.E [R10.64], R244 ;  /* 0x000000f40a006986 */ /* 0x0003e4000c101906 */
[----:B------:R-:W-:Y:S01]  /*26530*/  IMAD.WIDE R36, R3, 0x4, R8 ;  /* 0x0000000403247825 */ /* 0x000fe200078e0208 */
[----:B------:R-:W-:Y:S01]  /*26540*/  ISETP.LT.AND P0, PT, R58, c[0x0][0x178], !P2 ;  /* 0x00005e003a007a0c */ /* 0x000fe20005701270 */
[----:B------:R1:W-:Y:S01]  /*26550*/  @P3 STG.E [R24.64], R20 ;  /* 0x0000001418003986 */ /* 0x0003e2000c101906 */
[----:B------:R-:W-:-:S02]  /*26560*/  ISETP.LT.AND P3, PT, R59, c[0x0][0x178], !P2 ;  /* 0x00005e003b007a0c */ /* 0x000fc40005761270 */
[----:B------:R-:W-:Y:S01]  /*26570*/  ISETP.LT.AND P6, PT, R51, c[0x0][0x178], !P2 ;  /* 0x00005e0033007a0c */ /* 0x000fe200057c1270 */
[----:B------:R1:W-:Y:S01]  /*26580*/  @P5 STG.E [R28.64], R76 ;  /* 0x0000004c1c005986 */ /* 0x0003e2000c101906 */
[----:B------:R-:W-:Y:S02]  /*26590*/  IADD3 R3, R3, c[0x0][0x198], RZ ;  /* 0x0000660003037a10 */ /* 0x000fe40007ffe0ff */
[----:B------:R-:W-:Y:S01]  /*265a0*/  ISETP.LT.AND P2, PT, R99, c[0x0][0x178], !P2 ;  /* 0x00005e0063007a0c */ /* 0x000fe20005741270 */
[----:B------:R1:W-:Y:S01]  /*265b0*/  @P4 STG.E [R36.64], R92 ;  /* 0x0000005c24004986 */ /* 0x0003e2000c101906 */
[----:B------:R-:W-:Y:S02]  /*265c0*/  ISETP.LT.AND P4, PT, R58, c[0x0][0x178], !P1 ;  /* 0x00005e003a007a0c */ /* 0x000fe40004f81270 */
[----:B------:R-:W-:Y:S01]  /*265d0*/  ISETP.LT.AND P5, PT, R59, c[0x0][0x178], !P1 ;  /* 0x00005e003b007a0c */ /* 0x000fe20004fa1270 */
[C---:B------:R-:W-:Y:S01]  /*265e0*/  IMAD.WIDE R30, R3.reuse, 0x4, R248 ;  /* 0x00000004031e7825 */ /* 0x040fe200078e02f8 */
[----:B------:R-:W-:-:S02]  /*265f0*/  IADD3 R73, R3, c[0x0][0x198], RZ ;  /* 0x0000660003497a10 */ /* 0x000fc40007ffe0ff */
[----:B------:R-:W-:Y:S01]  /*26600*/  IADD3 R0, R131, 0x9, RZ ;  /* 0x0000000983007810 */ /* 0x000fe20007ffe0ff */
[C---:B-1----:R-:W-:Y:S01]  /*26610*/  IMAD.WIDE R10, R3.reuse, 0x4, R4 ;  /* 0x00000004030a7825 */ /* 0x042fe200078e0204 */
[----:B------:R-:W-:Y:S03]  /*26620*/  @P0 STG.E [R30.64], R245 ;  /* 0x000000f51e000986 */ /* 0x000fe6000c101906 */
[----:B------:R-:W-:Y:S01]  /*26630*/  IMAD.WIDE R24, R3, 0x4, R6 ;  /* 0x0000000403187825 */ /* 0x000fe200078e0206 */
[----:B------:R-:W-:-:S03]  /*26640*/  ISETP.GE.AND P0, PT, R0, c[0x0][0x17c], PT ;  /* 0x00005f0000007a0c */ /* 0x000fc60003f06270 */
[----:B------:R-:W-:Y:S01]  /*26650*/  IMAD.WIDE R28, R3, 0x4, R8 ;  /* 0x00000004031c7825 */ /* 0x000fe200078e0208 */
[----:B------:R1:W-:Y:S03]  /*26660*/  @P3 STG.E [R10.64], R21 ;  /* 0x000000150a003986 */ /* 0x0003e6000c101906 */
[C---:B------:R-:W-:Y:S01]  /*26670*/  IMAD.WIDE R36, R73.reuse, 0x4, R248 ;  /* 0x0000000449247825 */ /* 0x040fe200078e02f8 */
[----:B------:R1:W-:Y:S03]  /*26680*/  @P6 STG.E [R24.64], R77 ;  /* 0x0000004d18006986 */ /* 0x0003e6000c101906 */
[----:B------:R-:W-:Y:S01]  /*26690*/  IMAD.WIDE R68, R73, 0x4, R4 ;  /* 0x0000000449447825 */ /* 0x000fe200078e0204 */
[----:B------:R-:W-:Y:S01]  /*266a0*/  ISETP.LT.AND P3, PT, R51, c[0x0][0x178], !P1 ;  /* 0x00005e0033007a0c */ /* 0x000fe20004f61270 */
[----:B------:R1:W-:Y:S01]  /*266b0*/  @P2 STG.E [R28.64], R93 ;  /* 0x0000005d1c002986 */ /* 0x0003e2000c101906 */
[----:B------:R-:W-:-:S02]  /*266c0*/  ISETP.LT.AND P2, PT, R99, c[0x0][0x178], !P1 ;  /* 0x00005e0063007a0c */ /* 0x000fc40004f41270 */
[----:B------:R-:W-:Y:S02]  /*266d0*/  ISETP.LT.AND P6, PT, R51, c[0x0][0x178], !P0 ;  /* 0x00005e0033007a0c */ /* 0x000fe400047c1270 */
[C---:B------:R-:W-:Y:S01]  /*266e0*/  IADD3 R3, R73.reuse, c[0x0][0x198], RZ ;  /* 0x0000660049037a10 */ /* 0x040fe20007ffe0ff */
[----:B-1----:R-:W-:Y:S01]  /*266f0*/  IMAD.WIDE R10, R73, 0x4, R6 ;  /* 0x00000004490a7825 */ /* 0x002fe200078e0206 */
[----:B------:R-:W-:-:S03]  /*26700*/  IADD3 R0, R131, 0xa, RZ ;  /* 0x0000000a83007810 */ /* 0x000fc60007ffe0ff */
[----:B------:R-:W-:Y:S01]  /*26710*/  IMAD.WIDE R20, R73, 0x4, R8 ;  /* 0x0000000449147825 */ /* 0x000fe200078e0208 */
[----:B------:R-:W-:-:S03]  /*26720*/  ISETP.GE.AND P1, PT, R0, c[0x0][0x17c], PT ;  /* 0x00005f0000007a0c */ /* 0x000fc60003f26270 */
[----:B------:R-:W-:Y:S01]  /*26730*/  IMAD.WIDE R24, R3, 0x4, R248 ;  /* 0x0000000403187825 */ /* 0x000fe200078e02f8 */
[----:B------:R-:W-:-:S03]  /*26740*/  IADD3 R0, R131, 0xb, RZ ;  /* 0x0000000b83007810 */ /* 0x000fc60007ffe0ff */
[----:B------:R-:W-:-:S04]  /*26750*/  IMAD.WIDE R28, R3, 0x4, R4 ;  /* 0x00000004031c7825 */ /* 0x000fc800078e0204 */
[----:B------:R-:W-:Y:S01]  /*26760*/  IMAD.WIDE R30, R3, 0x4, R6 ;  /* 0x00000004031e7825 */ /* 0x000fe200078e0206 */
[----:B---3--:R1:W-:Y:S01]  /*26770*/  @P4 STG.E [R36.64], R72 ;  /* 0x0000004824004986 */ /* 0x0083e2000c101906 */
[----:B------:R-:W-:-:S03]  /*26780*/  ISETP.LT.AND P4, PT, R58, c[0x0][0x178], !P0 ;  /* 0x00005e003a007a0c */ /* 0x000fc60004781270 */
[----:B------:R-:W-:Y:S01]  /*26790*/  @P5 STG.E [R68.64], R70 ;  /* 0x0000004644005986 */ /* 0x000fe2000c101906 */
[----:B------:R-:W-:-:S03]  /*267a0*/  ISETP.LT.AND P5, PT, R59, c[0x0][0x178], !P0 ;  /* 0x00005e003b007a0c */ /* 0x000fc600047a1270 */
[----:B------:R3:W-:Y:S01]  /*267b0*/  @P3 STG.E [R10.64], R74 ;  /* 0x0000004a0a003986 */ /* 0x0007e2000c101906 */
[----:B------:R-:W-:-:S03]  /*267c0*/  ISETP.LT.AND P0, PT, R99, c[0x0][0x178], !P0 ;  /* 0x00005e0063007a0c */ /* 0x000fc60004701270 */
[----:B------:R3:W-:Y:S01]  /*267d0*/  @P2 STG.E [R20.64], R90 ;  /* 0x0000005a14002986 */ /* 0x0007e2000c101906 */
[----:B------:R-:W-:Y:S02]  /*267e0*/  ISETP.GE.AND P3, PT, R0, c[0x0][0x17c], PT ;  /* 0x00005f0000007a0c */ /* 0x000fe40003f66270 */
[----:B------:R-:W-:Y:S02]  /*267f0*/  ISETP.LT.AND P2, PT, R51, c[0x0][0x178], !P1 ;  /* 0x00005e0033007a0c */ /* 0x000fe40004f41270 */
[C---:B-1----:R-:W-:Y:S01]  /*26800*/  IADD3 R37, R3.reuse, c[0x0][0x198], RZ ;  /* 0x0000660003257a10 */ /* 0x042fe20007ffe0ff */
[----:B---3--:R-:W-:-:S03]  /*26810*/  IMAD.WIDE R10, R3, 0x4, R8 ;  /* 0x00000004030a7825 */ /* 0x008fc600078e0208 */
[C---:B------:R-:W-:Y:S01]  /*26820*/  IADD3 R3, R37.reuse, c[0x0][0x198], RZ ;  /* 0x0000660025037a10 */ /* 0x040fe20007ffe0ff */
[----:B------:R-:W-:Y:S01]  /*26830*/  IMAD.WIDE R20, R37, 0x4, R248 ;  /* 0x0000000425147825 */ /* 0x000fe200078e02f8 */
[----:B--2---:R1:W-:Y:S01]  /*26840*/  @P4 STG.E [R24.64], R97 ;  /* 0x0000006118004986 */ /* 0x0043e2000c101906 */
[----:B------:R-:W-:-:S03]  /*26850*/  ISETP.LT.AND P4, PT, R58, c[0x0][0x178], !P1 ;  /* 0x00005e003a007a0c */ /* 0x000fc60004f81270 */
[----:B------:R2:W-:Y:S04]  /*26860*/  @P5 STG.E [R28.64], R71 ;  /* 0x000000471c005986 */ /* 0x0005e8000c101906 */
[----:B------:R3:W-:Y:S01]  /*26870*/  @P6 STG.E [R30.64], R75 ;  /* 0x0000004b1e006986 */ /* 0x0007e2000c101906 */
[----:B------:R-:W-:Y:S02]  /*26880*/  ISETP.LT.AND P6, PT, R59, c[0x0][0x178], !P1 ;  /* 0x00005e003b007a0c */ /* 0x000fe40004fc1270 */
[----:B------:R-:W-:Y:S01]  /*26890*/  ISETP.LT.AND P1, PT, R99, c[0x0][0x178], !P1 ;  /* 0x00005e0063007a0c */ /* 0x000fe20004f21270 */
[----:B-1----:R-:W4:Y:S01]  /*268a0*/  LDL.LU R97, [R1+0x18] ;  /* 0x0000180001617983 */ /* 0x002f220000300800 */
[----:B------:R-:W-:Y:S01]  /*268b0*/  ISETP.LT.AND P5, PT, R58, c[0x0][0x178], !P3 ;  /* 0x00005e003a007a0c */ /* 0x000fe20005fa1270 */
[----:B------:R-:W-:-:S02]  /*268c0*/  IMAD.WIDE R24, R37, 0x4, R4 ;  /* 0x0000000425187825 */ /* 0x000fc400078e0204 */
[----:B------:R-:W-:Y:S02]  /*268d0*/  @P0 STG.E [R10.64], R91 ;  /* 0x0000005b0a000986 */ /* 0x000fe4000c101906 */
[C---:B--2---:R-:W-:Y:S02]  /*268e0*/  IMAD.WIDE R28, R37.reuse, 0x4, R6 ;  /* 0x00000004251c7825 */ /* 0x044fe400078e0206 */
[----:B---3--:R-:W-:Y:S02]  /*268f0*/  @P4 STG.E [R20.64], R96 ;  /* 0x0000006014004986 */ /* 0x008fe4000c101906 */
[----:B------:R-:W-:Y:S02]  /*26900*/  IMAD.WIDE R30, R37, 0x4, R8 ;  /* 0x00000004251e7825 */ /* 0x000fe400078e0208 */
[----:B------:R-:W-:Y:S02]  /*26910*/  @P6 STG.E [R24.64], R26 ;  /* 0x0000001a18006986 */ /* 0x000fe4000c101906 */
[----:B------:R-:W-:-:S02]  /*26920*/  IMAD.WIDE R36, R3, 0x4, R248 ;  /* 0x0000000403247825 */ /* 0x000fc400078e02f8 */
[----:B------:R-:W-:Y:S04]  /*26930*/  @P2 STG.E [R28.64], R86 ;  /* 0x000000561c002986 */ /* 0x000fe8000c101906 */
[----:B------:R-:W-:Y:S04]  /*26940*/  @P1 STG.E [R30.64], R114 ;  /* 0x000000721e001986 */ /* 0x000fe8000c101906 */
[----:B------:R1:W-:Y:S04]  /*26950*/  @P5 STG.E [R36.64], R250 ;  /* 0x000000fa24005986 */ /* 0x0003e8000c101906 */
[----:B-1----:R-:W2:Y:S01]  /*26960*/  LDL.LU R250, [R1+0x1c] ;  /* 0x00001c0001fa7983 */ /* 0x002ea20000300800 */
[----:B------:R-:W-:-:S02]  /*26970*/  IADD3 R0, R131, 0xc, RZ ;  /* 0x0000000c83007810 */ /* 0x000fc40007ffe0ff */
[----:B------:R-:W-:Y:S02]  /*26980*/  ISETP.LT.AND P6, PT, R59, c[0x0][0x178], !P3 ;  /* 0x00005e003b007a0c */ /* 0x000fe40005fc1270 */
[----:B------:R-:W-:Y:S02]  /*26990*/  ISETP.GE.AND P0, PT, R0, c[0x0][0x17c], PT ;  /* 0x00005f0000007a0c */ /* 0x000fe40003f06270 */
[----:B------:R-:W-:Y:S02]  /*269a0*/  ISETP.LT.AND P4, PT, R51, c[0x0][0x178], !P3 ;  /* 0x00005e0033007a0c */ /* 0x000fe40005f81270 */
[----:B------:R-:W-:Y:S02]  /*269b0*/  ISETP.LT.AND P3, PT, R99, c[0x0][0x178], !P3 ;  /* 0x00005e0063007a0c */ /* 0x000fe40005f61270 */
[----:B------:R-:W-:Y:S02]  /*269c0*/  ISETP.LT.AND P2, PT, R58, c[0x0][0x178], !P0 ;  /* 0x00005e003a007a0c */ /* 0x000fe40004741270 */
[----:B------:R-:W-:-:S02]  /*269d0*/  ISETP.LT.AND P5, PT, R59, c[0x0][0x178], !P0 ;  /* 0x00005e003b007a0c */ /* 0x000fc400047a1270 */
[C---:B------:R-:W-:Y:S01]  /*269e0*/  IADD3 R69, R3.reuse, c[0x0][0x198], RZ ;  /* 0x0000660003457a10 */ /* 0x040fe20007ffe0ff */
[----:B------:R-:W-:Y:S01]  /*269f0*/  IMAD.WIDE R10, R3, 0x4, R4 ;  /* 0x00000004030a7825 */ /* 0x000fe200078e0204 */
[----:B------:R-:W-:-:S03]  /*26a00*/  IADD3 R0, R131, 0xd, RZ ;  /* 0x0000000d83007810 */ /* 0x000fc60007ffe0ff */
[C---:B------:R-:W-:Y:S01]  /*26a10*/  IMAD.WIDE R20, R3.reuse, 0x4, R6 ;  /* 0x0000000403147825 */ /* 0x040fe200078e0206 */
[----:B------:R1:W-:Y:S03]  /*26a20*/  @P6 STG.E [R10.64], R27 ;  /* 0x0000001b0a006986 */ /* 0x0003e6000c101906 */
[----:B------:R-:W-:Y:S01]  /*26a30*/  IMAD.WIDE R24, R3, 0x4, R8 ;  /* 0x0000000403187825 */ /* 0x000fe200078e0208 */
[----:B------:R-:W-:-:S03]  /*26a40*/  ISETP.GE.AND P1, PT, R0, c[0x0][0x17c], PT ;  /* 0x00005f0000007a0c */ /* 0x000fc60003f26270 */
[C---:B------:R-:W-:Y:S01]  /*26a50*/  IMAD.WIDE R28, R69.reuse, 0x4, R248 ;  /* 0x00000004451c7825 */ /* 0x040fe200078e02f8 */
[----:B------:R3:W-:Y:S03]  /*26a60*/  @P4 STG.E [R20.64], R87 ;  /* 0x0000005714004986 */ /* 0x0007e6000c101906 */
[----:B------:R-:W-:Y:S01]  /*26a70*/  IMAD.WIDE R30, R69, 0x4, R4 ;  /* 0x00000004451e7825 */ /* 0x000fe200078e0204 */
[----:B------:R3:W-:Y:S01]  /*26a80*/  @P3 STG.E [R24.64], R115 ;  /* 0x0000007318003986 */ /* 0x0007e2000c101906 */
[----:B------:R-:W-:Y:S02]  /*26a90*/  ISETP.LT.AND P6, PT, R51, c[0x0][0x178], !P0 ;  /* 0x00005e0033007a0c */ /* 0x000fe400047c1270 */
[----:B------:R-:W-:Y:S02]  /*26aa0*/  ISETP.LT.AND P0, PT, R99, c[0x0][0x178], !P0 ;  /* 0x00005e0063007a0c */ /* 0x000fe40004701270 */
[----:B------:R-:W-:-:S02]  /*26ab0*/  ISETP.LT.AND P3, PT, R59, c[0x0][0x178], !P1 ;  /* 0x00005e003b007a0c */ /* 0x000fc40004f61270 */
[C---:B------:R-:W-:Y:S01]  /*26ac0*/  IADD3 R3, R69.reuse, c[0x0][0x198], RZ ;  /* 0x0000660045037a10 */ /* 0x040fe20007ffe0ff */
[----:B-1----:R-:W-:Y:S01]  /*26ad0*/  IMAD.WIDE R10, R69, 0x4, R6 ;  /* 0x00000004450a7825 */ /* 0x002fe200078e0206 */
[----:B------:R-:W-:-:S03]  /*26ae0*/  IADD3 R0, R131, 0xe, RZ ;  /* 0x0000000e83007810 */ /* 0x000fc60007ffe0ff */
[----:B---3--:R-:W-:Y:S01]  /*26af0*/  IMAD.WIDE R20, R69, 0x4, R8 ;  /* 0x0000000445147825 */ /* 0x008fe200078e0208 */
[----:B------:R-:W-:-:S03]  /*26b00*/  ISETP.GE.AND P4, PT, R0, c[0x0][0x17c], PT ;  /* 0x00005f0000007a0c */ /* 0x000fc60003f86270 */
[----:B------:R-:W-:Y:S01]  /*26b10*/  IMAD.WIDE R24, R3, 0x4, R248 ;  /* 0x0000000403187825 */ /* 0x000fe200078e02f8 */
[----:B------:R-:W-:-:S03]  /*26b20*/  IADD3 R0, R131, 0xf, RZ ;  /* 0x0000000f83007810 */ /* 0x000fc60007ffe0ff */
[----:B------:R-:W-:Y:S01]  /*26b30*/  IMAD.WIDE R26, R3, 0x4, R4 ;  /* 0x00000004031a7825 */ /* 0x000fe200078e0204 */
[----:B----4-:R1:W-:Y:S01]  /*26b40*/  @P2 STG.E [R28.64], R97 ;  /* 0x000000611c002986 */ /* 0x0103e2000c101906 */
[----:B------:R-:W-:-:S03]  /*26b50*/  ISETP.LT.AND P2, PT, R51, c[0x0][0x178], !P1 ;  /* 0x00005e0033007a0c */ /* 0x000fc60004f41270 */
[----:B------:R3:W-:Y:S01]  /*26b60*/  @P5 STG.E [R30.64], R38 ;  /* 0x000000261e005986 */ /* 0x0007e2000c101906 */
[----:B------:R-:W-:Y:S02]  /*26b70*/  ISETP.LT.AND P5, PT, R58, c[0x0][0x178], !P1 ;  /* 0x00005e003a007a0c */ /* 0x000fe40004fa1270 */
[----:B------:R-:W-:Y:S01]  /*26b80*/  ISETP.LT.AND P1, PT, R99, c[0x0][0x178], !P1 ;  /* 0x00005e0063007a0c */ /* 0x000fe20004f21270 */
[----:B------:R4:W-:Y:S01]  /*26b90*/  @P6 STG.E [R10.64], R82 ;  /* 0x000000520a006986 */ /* 0x0009e2000c101906 */
[----:B-1----:R-:W-:-:S03]  /*26ba0*/  IMAD.WIDE R28, R3, 0x4, R6 ;  /* 0x00000004031c7825 */ /* 0x002fc600078e0206 */
[----:B------:R1:W-:Y:S01]  /*26bb0*/  @P0 STG.E [R20.64], R110 ;  /* 0x0000006e14000986 */ /* 0x0003e2000c101906 */
[C---:B---3--:R-:W-:Y:S01]  /*26bc0*/  IMAD.WIDE R30, R3.reuse, 0x4, R8 ;  /* 0x00000004031e7825 */ /* 0x048fe200078e0208 */
[----:B------:R-:W-:Y:S02]  /*26bd0*/  ISETP.GE.AND P6, PT, R0, c[0x0][0x17c], PT ;  /* 0x00005f0000007a0c */ /* 0x000fe40003fc6270 */
[----:B------:R-:W-:-:S04]  /*26be0*/  IADD3 R3, R3, c[0x0][0x198], RZ ;  /* 0x0000660003037a10 */ /* 0x000fc80007ffe0ff */
[C---:B------:R-:W-:Y:S01]  /*26bf0*/  IADD3 R37, R3.reuse, c[0x0][0x198], RZ ;  /* 0x0000660003257a10 */ /* 0x040fe20007ffe0ff */
[----:B----4-:R-:W-:Y:S01]  /*26c00*/  IMAD.WIDE R10, R3, 0x4, R248 ;  /* 0x00000004030a7825 */ /* 0x010fe200078e02f8 */
[----:B--2---:R2:W-:Y:S04]  /*26c10*/  @P5 STG.E [R24.64], R250 ;  /* 0x000000fa18005986 */ /* 0x0045e8000c101906 */
[----:B------:R3:W-:Y:S01]  /*26c20*/  @P3 STG.E [R26.64], R39 ;  /* 0x000000271a003986 */ /* 0x0007e2000c101906 */
[----:B------:R-:W-:-:S03]  /*26c30*/  ISETP.LT.AND P3, PT, R59, c[0x0][0x178], !P4 ;  /* 0x00005e003b007a0c */ /* 0x000fc60006761270 */
[----:B------:R4:W-:Y:S01]  /*26c40*/  @P2 STG.E [R28.64], R83 ;  /* 0x000000531c002986 */ /* 0x0009e2000c101906 */
[----:B------:R-:W-:-:S03]  /*26c50*/  ISETP.LT.AND P2, PT, R58, c[0x0][0x178], !P4 ;  /* 0x00005e003a007a0c */ /* 0x000fc60006741270 */
[----:B------:R-:W-:Y:S01]  /*26c60*/  @P1 STG.E [R30.64], R111 ;  /* 0x0000006f1e001986 */ /* 0x000fe2000c101906 */
[----:B------:R-:W-:Y:S02]  /*26c70*/  ISETP.LT.AND P1, PT, R51, c[0x0][0x178], !P4 ;  /* 0x00005e0033007a0c */ /* 0x000fe40006721270 */
[----:B------:R-:W-:Y:S02]  /*26c80*/  ISETP.LT.AND P4, PT, R99, c[0x0][0x178], !P4 ;  /* 0x00005e0063007a0c */ /* 0x000fe40006781270 */
[----:B------:R-:W-:Y:S01]  /*26c90*/  ISETP.LT.AND P5, PT, R58, c[0x0][0x178], !P6 ;  /* 0x00005e003a007a0c */ /* 0x000fe200077a1270 */
[----:B-1----:R-:W-:-:S04]  /*26ca0*/  IMAD.WIDE R20, R3, 0x4, R4 ;  /* 0x0000000403147825 */ /* 0x002fc800078e0204 */
[C---:B--2---:R-:W-:Y:S01]  /*26cb0*/  IMAD.WIDE R24, R3.reuse, 0x4, R6 ;  /* 0x0000000403187825 */ /* 0x044fe200078e0206 */
[----:B------:R1:W-:Y:S03]  /*26cc0*/  @P2 STG.E [R10.64], R246 ;  /* 0x000000f60a002986 */ /* 0x0003e6000c101906 */
[----:B---3--:R-:W-:Y:S01]  /*26cd0*/  IMAD.WIDE R26, R3, 0x4, R8 ;  /* 0x00000004031a7825 */ /* 0x008fe200078e0208 */
[----:B------:R-:W-:Y:S01]  /*26ce0*/  IADD3 R0, R131, 0x10, RZ ;  /* 0x0000001083007810 */ /* 0x000fe20007ffe0ff */
[----:B------:R2:W-:Y:S02]  /*26cf0*/  @P3 STG.E [R20.64], R22 ;  /* 0x0000001614003986 */ /* 0x0005e4000c101906 */
[----:B----4-:R-:W-:Y:S02]  /*26d00*/  IMAD.WIDE R28, R37, 0x4, R248 ;  /* 0x00000004251c7825 */ /* 0x010fe400078e02f8 */
[----:B------:R3:W-:Y:S01]  /*26d10*/  @P1 STG.E [R24.64], R78 ;  /* 0x0000004e18001986 */ /* 0x0007e2000c101906 */
[----:B------:R-:W-:-:S02]  /*26d20*/  ISETP.LT.AND P1, PT, R59, c[0x0][0x178], !P6 ;  /* 0x00005e003b007a0c */ /* 0x000fc40007721270 */
[----:B------:R-:W-:Y:S01]  /*26d30*/  ISETP.LT.AND P3, PT, R51, c[0x0][0x178], !P6 ;  /* 0x00005e0033007a0c */ /* 0x000fe20007761270 */
[----:B------:R4:W-:Y:S01]  /*26d40*/  @P4 STG.E [R26.64], R94 ;  /* 0x0000005e1a004986 */ /* 0x0009e2000c101906 */
[----:B------:R-:W-:-:S03]  /*26d50*/  ISETP.GE.AND P0, PT, R0, c[0x0][0x17c], PT ;  /* 0x00005f0000007a0c */ /* 0x000fc60003f06270 */
[----:B------:R3:W-:Y:S01]  /*26d60*/  @P5 STG.E [R28.64], R247 ;  /* 0x000000f71c005986 */ /* 0x0007e2000c101906 */
[----:B------:R-:W-:Y:S02]  /*26d70*/  ISETP.LT.AND P5, PT, R99, c[0x0][0x178], !P6 ;  /* 0x00005e0063007a0c */ /* 0x000fe400077a1270 */
[----:B------:R-:W-:Y:S01]  /*26d80*/  ISETP.LT.AND P6, PT, R58, c[0x0][0x178], !P0 ;  /* 0x00005e003a007a0c */ /* 0x000fe200047c1270 */
[C---:B-1----:R-:W-:Y:S01]  /*26d90*/  IMAD.WIDE R10, R37.reuse, 0x4, R4 ;  /* 0x00000004250a7825 */ /* 0x042fe200078e0204 */
[----:B------:R-:W-:Y:S02]  /*26da0*/  IADD3 R31, R37, c[0x0][0x198], RZ ;  /* 0x00006600251f7a10 */ /* 0x000fe40007ffe0ff */
[----:B------:R-:W-:Y:S01]  /*26db0*/  IADD3 R0, R131, 0x11, RZ ;  /* 0x0000001183007810 */ /* 0x000fe20007ffe0ff */
[C---:B--2---:R-:W-:Y:S01]  /*26dc0*/  IMAD.WIDE R20, R37.reuse, 0x4, R6 ;  /* 0x0000000425147825 */ /* 0x044fe200078e0206 */
[----:B------:R1:W-:Y:S03]  /*26dd0*/  @P1 STG.E [R10.64], R23 ;  /* 0x000000170a001986 */ /* 0x0003e6000c101906 */
[----:B---3--:R-:W-:Y:S01]  /*26de0*/  IMAD.WIDE R24, R37, 0x4, R8 ;  /* 0x0000000425187825 */ /* 0x008fe200078e0208 */
[----:B------:R-:W-:Y:S01]  /*26df0*/  ISETP.LT.AND P4, PT, R59, c[0x0][0x178], !P0 ;  /* 0x00005e003b007a0c */ /* 0x000fe20004781270 */
[----:B------:R2:W-:Y:S01]  /*26e00*/  @P3 STG.E [R20.64], R79 ;  /* 0x0000004f14003986 */ /* 0x0005e2000c101906 */
[----:B------:R-:W-:Y:S01]  /*26e10*/  ISETP.GE.AND P2, PT, R0, c[0x0][0x17c], PT ;  /* 0x00005f0000007a0c */ /* 0x000fe20003f46270 */
[----:B----4-:R-:W-:-:S02]  /*26e20*/  IMAD.WIDE R26, R31, 0x4, R248 ;  /* 0x000000041f1a7825 */ /* 0x010fc400078e02f8 */
[----:B------:R3:W-:Y:S01]  /*26e30*/  @P5 STG.E [R24.64], R95 ;  /* 0x0000005f18005986 */ /* 0x0007e2000c101906 */
[----:B------:R-:W-:Y:S02]  /*26e40*/  ISETP.LT.AND P5, PT, R51, c[0x0][0x178], !P0 ;  /* 0x00005e0033007a0c */ /* 0x000fe400047a1270 */
[----:B------:R-:W-:Y:S01]  /*26e50*/  ISETP.LT.AND P0, PT, R99, c[0x0][0x178], !P0 ;  /* 0x00005e0063007a0c */ /* 0x000fe20004701270 */
[----:B------:R4:W-:Y:S01]  /*26e60*/  @P6 STG.E [R26.64], R132 ;  /* 0x000000841a006986 */ /* 0x0009e2000c101906 */
[----:B------:R-:W-:Y:S01]  /*26e70*/  ISETP.LT.AND P1, PT, R58, c[0x0][0x178], !P2 ;  /* 0x00005e003a007a0c */ /* 0x000fe20005721270 */
[----:B------:R-:W-:Y:S01]  /*26e80*/  IMAD.WIDE R28, R31, 0x4, R4 ;  /* 0x000000041f1c7825 */ /* 0x000fe200078e0204 */
[----:B------:R-:W-:Y:S02]  /*26e90*/  ISETP.LT.AND P3, PT, R59, c[0x0][0x178], !P2 ;  /* 0x00005e003b007a0c */ /* 0x000fe40005761270 */
[----:B------:R-:W-:Y:S01]  /*26ea0*/  ISETP.LT.AND P6, PT, R51, c[0x0][0x178], !P2 ;  /* 0x00005e0033007a0c */ /* 0x000fe200057c1270 */
[----:B-1----:R-:W-:-:S04]  /*26eb0*/  IMAD.WIDE R10, R31, 0x4, R6 ;  /* 0x000000041f0a7825 */ /* 0x002fc800078e0206 */
[C---:B--2---:R-:W-:Y:S01]  /*26ec0*/  IMAD.WIDE R20, R31.reuse, 0x4, R8 ;  /* 0x000000041f147825 */ /* 0x044fe200078e0208 */
[----:B------:R-:W-:Y:S02]  /*26ed0*/  IADD3 R31, R31, c[0x0][0x198], RZ ;  /* 0x000066001f1f7a10 */ /* 0x000fe40007ffe0ff */
[----:B------:R-:W-:Y:S01]  /*26ee0*/  IADD3 R3, R131, 0x12, RZ ;  /* 0x0000001283037810 */ /* 0x000fe20007ffe0ff */
[----:B------:R-:W-:Y:S02]  /*26ef0*/  @P4 STG.E [R28.64], R140 ;  /* 0x0000008c1c004986 */ /* 0x000fe4000c101906 */
[----:B------:R-:W-:Y:S01]  /*26f00*/  IMAD.WIDE R22, R31, 0x4, R248 ;  /* 0x000000041f167825 */ /* 0x000fe200078e02f8 */
[----:B------:R-:W-:Y:S01]  /*26f10*/  ISETP.GE.AND P4, PT, R3, c[0x0][0x17c], PT ;  /* 0x00005f0003007a0c */ /* 0x000fe20003f86270 */
[----:B------:R1:W-:Y:S02]  /*26f20*/  @P5 STG.E [R10.64], R176 ;  /* 0x000000b00a005986 */ /* 0x0003e4000c101906 */
[----:B---3--:R-:W-:Y:S01]  /*26f30*/  IMAD.WIDE R24, R31, 0x4, R4 ;  /* 0x000000041f187825 */ /* 0x008fe200078e0204 */
[----:B------:R-:W-:Y:S01]  /*26f40*/  ISETP.LT.AND P2, PT, R99, c[0x0][0x178], !P2 ;  /* 0x00005e0063007a0c */ /* 0x000fe20005741270 */
[----:B------:R2:W-:Y:S02]  /*26f50*/  @P0 STG.E [R20.64], R152 ;  /* 0x0000009814000986 */ /* 0x0005e4000c101906 */
[----:B----4-:R-:W-:Y:S01]  /*26f60*/  IMAD.WIDE R26, R31, 0x4, R6 ;  /* 0x000000041f1a7825 */ /* 0x010fe200078e0206 */
[----:B------:R-:W-:Y:S01]  /*26f70*/  ISETP.LT.AND P0, PT, R58, c[0x0][0x178], !P4 ;  /* 0x00005e003a007a0c */ /* 0x000fe20006701270 */
[----:B------:R3:W-:Y:S01]  /*26f80*/  @P1 STG.E [R22.64], R133 ;  /* 0x0000008516001986 */ /* 0x0007e2000c101906 */
[----:B------:R-:W-:-:S03]  /*26f90*/  ISETP.LT.AND P1, PT, R59, c[0x0][0x178], !P4 ;  /* 0x00005e003b007a0c */ /* 0x000fc60006721270 */
[----:B------:R4:W-:Y:S01]  /*26fa0*/  @P3 STG.E [R24.64], R141 ;  /* 0x0000008d18003986 */ /* 0x0009e2000c101906 */
[----:B------:R-:W-:-:S03]  /*26fb0*/  IADD3 R3, R31, c[0x0][0x198], RZ ;  /* 0x000066001f037a10 */ /* 0x000fc60007ffe0ff */
[----:B------:R4:W-:Y:S01]  /*26fc0*/  @P6 STG.E [R26.64], R177 ;  /* 0x000000b11a006986 */ /* 0x0009e2000c101906 */
[----:B------:R-:W-:Y:S01]  /*26fd0*/  ISETP.LT.AND P6, PT, R51, c[0x0][0x178], !P4 ;  /* 0x00005e0033007a0c */ /* 0x000fe200067c1270 */
[----:B-1----:R-:W-:Y:S01]  /*26fe0*/  IMAD.WIDE R10, R31, 0x4, R8 ;  /* 0x000000041f0a7825 */ /* 0x002fe200078e0208 */
[----:B------:R-:W-:-:S03]  /*26ff0*/  IADD3 R0, R131, 0x13, RZ ;  /* 0x0000001383007810 */ /* 0x000fc60007ffe0ff */
[----:B--2---:R-:W-:Y:S01]  /*27000*/  IMAD.WIDE R20, R3, 0x4, R248 ;  /* 0x0000000403147825 */ /* 0x004fe200078e02f8 */
[----:B------:R-:W-:-:S03]  /*27010*/  ISETP.GE.AND P5, PT, R0, c[0x0][0x17c], PT ;  /* 0x00005f0000007a0c */ /* 0x000fc60003fa6270 */
[----:B---3--:R-:W-:Y:S01]  /*27020*/  IMAD.WIDE R22, R3, 0x4, R4 ;  /* 0x0000000403167825 */ /* 0x008fe200078e0204 */
[----:B------:R-:W-:Y:S01]  /*27030*/  ISETP.LT.AND P4, PT, R99, c[0x0][0x178], !P4 ;  /* 0x00005e0063007a0c */ /* 0x000fe20006781270 */
[----:B------:R1:W-:Y:S02]  /*27040*/  @P2 STG.E [R10.64], R153 ;  /* 0x000000990a002986 */ /* 0x0003e4000c101906 */
[----:B----4-:R-:W-:Y:S02]  /*27050*/  IMAD.WIDE R24, R3, 0x4, R6 ;  /* 0x0000000403187825 */ /* 0x010fe400078e0206 */
[----:B------:R2:W-:Y:S01]  /*27060*/  @P0 STG.E [R20.64], R32 ;  /* 0x0000002014000986 */ /* 0x0005e2000c101906 */
[----:B------:R-:W-:-:S03]  /*27070*/  ISETP.LT.AND P0, PT, R58, c[0x0][0x178], !P5 ;  /* 0x00005e003a007a0c */ /* 0x000fc60006f01270 */
[----:B------:R3:W-:Y:S01]  /*27080*/  @P1 STG.E [R22.64], R136 ;  /* 0x0000008816001986 */ /* 0x0007e2000c101906 */
[----:B------:R-:W-:-:S03]  /*27090*/  ISETP.LT.AND P1, PT, R59, c[0x0][0x178], !P5 ;  /* 0x00005e003b007a0c */ /* 0x000fc60006f21270 */
[----:B------:R4:W-:Y:S01]  /*270a0*/  @P6 STG.E [R24.64], R172 ;  /* 0x000000ac18006986 */ /* 0x0009e2000c101906 */
[----:B------:R-:W-:Y:S02]  /*270b0*/  ISETP.LT.AND P6, PT, R51, c[0x0][0x178], !P5 ;  /* 0x00005e0033007a0c */ /* 0x000fe40006fc1270 */
[----:B------:R-:W-:Y:S02]  /*270c0*/  IADD3 R0, R131, 0x14, RZ ;  /* 0x0000001483007810 */ /* 0x000fe40007ffe0ff */
[----:B------:R-:W-:Y:S02]  /*270d0*/  IADD3 R29, R3, c[0x0][0x198], RZ ;  /* 0x00006600031d7a10 */ /* 0x000fe40007ffe0ff */
[----:B------:R-:W-:Y:S01]  /*270e0*/  ISETP.LT.AND P5, PT, R99, c[0x0][0x178], !P5 ;  /* 0x00005e0063007a0c */ /* 0x000fe20006fa1270 */
[----:B------:R-:W-:Y:S01]  /*270f0*/  IMAD.WIDE R26, R3, 0x4, R8 ;  /* 0x00000004031a7825 */ /* 0x000fe200078e0208 */
[----:B------:R-:W-:-:S03]  /*27100*/  ISETP.GE.AND P3, PT, R0, c[0x0][0x17c], PT ;  /* 0x00005f0000007a0c */ /* 0x000fc60003f66270 */
[C---:B-1----:R-:W-:Y:S01]  /*27110*/  IMAD.WIDE R10, R29.reuse, 0x4, R248 ;  /* 0x000000041d0a7825 */ /* 0x042fe200078e02f8 */
[----:B------:R1:W-:Y:S01]  /*27120*/  @P4 STG.E [R26.64], R148 ;  /* 0x000000941a004986 */ /* 0x0003e2000c101906 */
[----:B------:R-:W-:Y:S02]  /*27130*/  ISETP.LT.AND P4, PT, R58, c[0x0][0x178], !P3 ;  /* 0x00005e003a007a0c */ /* 0x000fe40005f81270 */
[----:B--2---:R-:W-:Y:S01]  /*27140*/  IMAD.WIDE R20, R29, 0x4, R4 ;  /* 0x000000041d147825 */ /* 0x004fe200078e0204 */
[----:B------:R-:W-:-:S03]  /*27150*/  IADD3 R0, R131, 0x15, RZ ;  /* 0x0000001583007810 */ /* 0x000fc60007ffe0ff */
[C---:B---3--:R-:W-:Y:S01]  /*27160*/  IMAD.WIDE R22, R29.reuse, 0x4, R6 ;  /* 0x000000041d167825 */ /* 0x048fe200078e0206 */
[----:B------:R2:W-:Y:S03]  /*27170*/  @P0 STG.E [R10.64], R33 ;  /* 0x000000210a000986 */ /* 0x0005e6000c101906 */
[C---:B----4-:R-:W-:Y:S01]  /*27180*/  IMAD.WIDE R24, R29.reuse, 0x4, R8 ;  /* 0x000000041d187825 */ /* 0x050fe200078e0208 */
[----:B------:R-:W-:Y:S01]  /*27190*/  IADD3 R3, R29, c[0x0][0x198], RZ ;  /* 0x000066001d037a10 */ /* 0x000fe20007ffe0ff */
[----:B------:R3:W-:Y:S01]  /*271a0*/  @P1 STG.E [R20.64], R137 ;  /* 0x0000008914001986 */ /* 0x0007e2000c101906 */
[----:B------:R-:W-:Y:S02]  /*271b0*/  ISETP.GE.AND P2, PT, R0, c[0x0][0x17c], PT ;  /* 0x00005f0000007a0c */ /* 0x000fe40003f46270 */
[----:B------:R-:W-:Y:S01]  /*271c0*/  ISETP.LT.AND P1, PT, R59, c[0x0][0x178], !P3 ;  /* 0x00005e003b007a0c */ /* 0x000fe20005f21270 */
[----:B------:R4:W-:Y:S01]  /*271d0*/  @P6 STG.E [R22.64], R173 ;  /* 0x000000ad16006986 */ /* 0x0009e2000c101906 */
[----:B-1----:R-:W-:-:S03]  /*271e0*/  IMAD.WIDE R26, R3, 0x4, R248 ;  /* 0x00000004031a7825 */ /* 0x002fc600078e02f8 */
[----:B------:R1:W-:Y:S01]  /*271f0*/  @P5 STG.E [R24.64], R149 ;  /* 0x0000009518005986 */ /* 0x0003e2000c101906 */
[----:B------:R-:W-:Y:S02]  /*27200*/  ISETP.LT.AND P5, PT, R51, c[0x0][0x178], !P3 ;  /* 0x00005e0033007a0c */ /* 0x000fe40005fa1270 */
[----:B------:R-:W-:Y:S02]  /*27210*/  ISETP.LT.AND P3, PT, R99, c[0x0][0x178], !P3 ;  /* 0x00005e0063007a0c */ /* 0x000fe40005f61270 */
[----:B------:R-:W-:Y:S01]  /*27220*/  ISETP.LT.AND P6, PT, R58, c[0x0][0x178], !P2 ;  /* 0x00005e003a007a0c */ /* 0x000fe200057c1270 */
[----:B------:R1:W-:Y:S01]  /*27230*/  @P4 STG.E [R26.64], R16 ;  /* 0x000000101a004986 */ /* 0x0003e2000c101906 */
[C---:B------:R-:W-:Y:S01]  /*27240*/  IADD3 R29, R3.reuse, c[0x0][0x198], RZ ;  /* 0x00006600031d7a10 */ /* 0x040fe20007ffe0ff */
[----:B--2---:R-:W-:Y:S01]  /*27250*/  IMAD.WIDE R10, R3, 0x4, R4 ;  /* 0x00000004030a7825 */ /* 0x004fe200078e0204 */
[----:B------:R-:W-:Y:S02]  /*27260*/  ISETP.LT.AND P4, PT, R59, c[0x0][0x178], !P2 ;  /* 0x00005e003b007a0c */ /* 0x000fe40005781270 */
[----:B------:R-:W-:Y:S01]  /*27270*/  IADD3 R0, R131, 0x16, RZ ;  /* 0x0000001683007810 */ /* 0x000fe20007ffe0ff */
[C---:B---3--:R-:W-:Y:S01]  /*27280*/  IMAD.WIDE R20, R3.reuse, 0x4, R6 ;  /* 0x0000000403147825 */ /* 0x048fe200078e0206 */
[----:B------:R2:W-:Y:S03]  /*27290*/  @P1 STG.E [R10.64], R104 ;  /* 0x000000680a001986 */ /* 0x0005e6000c101906 */
[----:B----4-:R-:W-:Y:S01]  /*272a0*/  IMAD.WIDE R22, R3, 0x4, R8 ;  /* 0x0000000403167825 */ /* 0x010fe200078e0208 */
[----:B------:R-:W-:Y:S01]  /*272b0*/  ISETP.GE.AND P0, PT, R0, c[0x0][0x17c], PT ;  /* 0x00005f0000007a0c */ /* 0x000fe20003f06270 */
[----:B------:R3:W-:Y:S02]  /*272c0*/  @P5 STG.E [R20.64], R168 ;  /* 0x000000a814005986 */ /* 0x0007e4000c101906 */
[----:B-1----:R-:W-:-:S02]  /*272d0*/  IMAD.WIDE R24, R29, 0x4, R248 ;  /* 0x000000041d187825 */ /* 0x002fc400078e02f8 */
[----:B------:R1:W-:Y:S01]  /*272e0*/  @P3 STG.E [R22.64], R144 ;  /* 0x0000009016003986 */ /* 0x0003e2000c101906 */
[----:B------:R-:W-:Y:S01]  /*272f0*/  ISETP.LT.AND P3, PT, R51, c[0x0][0x178], !P2 ;  /* 0x00005e0033007a0c */ /* 0x000fe20005761270 */
[----:B------:R-:W-:Y:S01]  /*27300*/  IMAD.WIDE R26, R29, 0x4, R4 ;  /* 0x000000041d1a7825 */ /* 0x000fe200078e0204 */
[----:B------:R-:W-:Y:S01]  /*27310*/  ISETP.LT.AND P2, PT, R99, c[0x0][0x178], !P2 ;  /* 0x00005e0063007a0c */ /* 0x000fe20005741270 */
[----:B------:R4:W-:Y:S01]  /*27320*/  @P6 STG.E [R24.64], R17 ;  /* 0x0000001118006986 */ /* 0x0009e2000c101906 */
[----:B------:R-:W-:Y:S02]  /*27330*/  ISETP.LT.AND P6, PT, R58, c[0x0][0x178], !P0 ;  /* 0x00005e003a007a0c */ /* 0x000fe400047c1270 */
[----:B------:R-:W-:Y:S01]  /*27340*/  ISETP.LT.AND P5, PT, R59, c[0x0][0x178], !P0 ;  /* 0x00005e003b007a0c */ /* 0x000fe200047a1270 */
[----:B------:R4:W-:Y:S01]  /*27350*/  @P4 STG.E [R26.64], R105 ;  /* 0x000000691a004986 */ /* 0x0009e2000c101906 */
[C---:B------:R-:W-:Y:S01]  /*27360*/  IADD3 R3, R29.reuse, c[0x0][0x198], RZ ;  /* 0x000066001d037a10 */ /* 0x040fe20007ffe0ff */
[----:B--2---:R-:W-:Y:S01]  /*27370*/  IMAD.WIDE R10, R29, 0x4, R6 ;  /* 0x000000041d0a7825 */ /* 0x004fe200078e0206 */
[----:B------:R-:W-:-:S02]  /*27380*/  ISETP.LT.AND P4, PT, R51, c[0x0][0x178], !P0 ;  /* 0x00005e0033007a0c */ /* 0x000fc40004781270 */
[----:B------:R-:W-:Y:S01]  /*27390*/  IADD3 R0, R131, 0x17, RZ ;  /* 0x0000001783007810 */ /* 0x000fe20007ffe0ff */
[----:B---3--:R-:W-:Y:S01]  /*273a0*/  IMAD.WIDE R20, R29, 0x4, R8 ;  /* 0x000000041d147825 */ /* 0x008fe200078e0208 */
[----:B------:R2:W-:Y:S03]  /*273b0*/  @P3 STG.E [R10.64], R169 ;  /* 0x000000a90a003986 */ /* 0x0005e6000c101906 */
[----:B-1----:R-:W-:Y:S01]  /*273c0*/  IMAD.WIDE R22, R3, 0x4, R248 ;  /* 0x0000000403167825 */ /* 0x002fe200078e02f8 */
[----:B------:R-:W-:-:S03]  /*273d0*/  ISETP.GE.AND P1, PT, R0, c[0x0][0x17c], PT ;  /* 0x00005f0000007a0c */ /* 0x000fc60003f26270 */
[----:B----4-:R-:W-:Y:S01]  /*273e0*/  IMAD.WIDE R16, R3, 0x4, R4 ;  /* 0x0000000403107825 */ /* 0x010fe200078e0204 */
[----:B------:R-:W-:Y:S01]  /*273f0*/  @P2 STG.E [R20.64], R145 ;  /* 0x0000009114002986 */ /* 0x000fe2000c101906 */
[----:B------:R-:W-:Y:S02]  /*27400*/  ISETP.LT.AND P0, PT, R99, c[0x0][0x178], !P0 ;  /* 0x00005e0063007a0c */ /* 0x000fe40004701270 */
[----:B------:R-:W-:Y:S01]  /*27410*/  IMAD.WIDE R24, R3, 0x4, R6 ;  /* 0x0000000403187825 */ /* 0x000fe200078e0206 */
[----:B------:R-:W-:Y:S01]  /*27420*/  @P6 STG.E [R22.64], R12 ;  /* 0x0000000c16006986 */ /* 0x000fe2000c101906 */
[----:B------:R-:W-:-:S03]  /*27430*/  ISETP.LT.AND P6, PT, R58, c[0x0][0x178], !P1 ;  /* 0x00005e003a007a0c */ /* 0x000fc60004fc1270 */
[----:B------:R1:W-:Y:S01]  /*27440*/  @P5 STG.E [R16.64], R100 ;  /* 0x0000006410005986 */ /* 0x0003e2000c101906 */
[----:B------:R-:W-:Y:S02]  /*27450*/  ISETP.LT.AND P5, PT, R59, c[0x0][0x178], !P1 ;  /* 0x00005e003b007a0c */ /* 0x000fe40004fa1270 */
[----:B------:R-:W-:Y:S01]  /*27460*/  IADD3 R27, R3, c[0x0][0x198], RZ ;  /* 0x00006600031b7a10 */ /* 0x000fe20007ffe0ff */
[----:B------:R3:W-:Y:S01]  /*27470*/  @P4 STG.E [R24.64], R164 ;  /* 0x000000a418004986 */ /* 0x0007e2000c101906 */
[----:B------:R-:W-:Y:S02]  /*27480*/  ISETP.LT.AND P2, PT, R51, c[0x0][0x178], !P1 ;  /* 0x00005e0033007a0c */ /* 0x000fe40004f41270 */
[----:B------:R-:W-:Y:S01]  /*27490*/  ISETP.LT.AND P4, PT, R99, c[0x0][0x178], !P1 ;  /* 0x00005e0063007a0c */ /* 0x000fe20004f81270 */
[----:B--2---:R-:W-:Y:S01]  /*274a0*/  IMAD.WIDE R10, R3, 0x4, R8 ;  /* 0x00000004030a7825 */ /* 0x004fe200078e0208 */
[----:B------:R-:W-:-:S03]  /*274b0*/  IADD3 R0, R131, 0x18, RZ ;  /* 0x0000001883007810 */ /* 0x000fc60007ffe0ff */
[----:B-1----:R-:W-:Y:S01]  /*274c0*/  IMAD.WIDE R16, R27, 0x4, R248 ;  /* 0x000000041b107825 */ /* 0x002fe200078e02f8 */
[----:B------:R-:W-:-:S03]  /*274d0*/  ISETP.GE.AND P3, PT, R0, c[0x0][0x17c], PT ;  /* 0x00005f0000007a0c */ /* 0x000fc60003f66270 */
[----:B------:R-:W-:Y:S01]  /*274e0*/  IMAD.WIDE R20, R27, 0x4, R4 ;  /* 0x000000041b147825 */ /* 0x000fe200078e0204 */
[----:B------:R-:W-:Y:S01]  /*274f0*/  IADD3 R0, R131, 0x19, RZ ;  /* 0x0000001983007810 */ /* 0x000fe20007ffe0ff */
[----:B------:R1:W-:Y:S02]  /*27500*/  @P0 STG.E [R10.64], R116 ;  /* 0x000000740a000986 */ /* 0x0003e4000c101906 */
[C---:B------:R-:W-:Y:S02]  /*27510*/  IMAD.WIDE R22, R27.reuse, 0x4, R6 ;  /* 0x000000041b167825 */ /* 0x040fe400078e0206 */
[----:B------:R2:W-:Y:S02]  /*27520*/  @P6 STG.E [R16.64], R13 ;  /* 0x0000000d10006986 */ /* 0x0005e4000c101906 */
[----:B---3--:R-:W-:Y:S01]  /*27530*/  IMAD.WIDE R24, R27, 0x4, R8 ;  /* 0x000000041b187825 */ /* 0x008fe200078e0208 */
[----:B------:R-:W-:Y:S01]  /*27540*/  ISETP.GE.AND P1, PT, R0, c[0x0][0x17c], PT ;  /* 0x00005f0000007a0c */ /* 0x000fe20003f26270 */
[----:B------:R3:W-:Y:S01]  /*27550*/  @P5 STG.E [R20.64], R101 ;  /* 0x0000006514005986 */ /* 0x0007e2000c101906 */
[----:B------:R-:W-:-:S02]  /*27560*/  ISETP.LT.AND P5, PT, R58, c[0x0][0x178], !P3 ;  /* 0x00005e003a007a0c */ /* 0x000fc40005fa1270 */
[----:B------:R-:W-:Y:S01]  /*27570*/  ISETP.LT.AND P0, PT, R59, c[0x0][0x178], !P3 ;  /* 0x00005e003b007a0c */ /* 0x000fe20005f01270 */
[----:B------:R4:W-:Y:S01]  /*27580*/  @P2 STG.E [R22.64], R165 ;  /* 0x000000a516002986 */ /* 0x0009e2000c101906 */
[----:B------:R-:W-:Y:S02]  /*27590*/  ISETP.LT.AND P6, PT, R51, c[0x0][0x178], !P3 ;  /* 0x00005e0033007a0c */ /* 0x000fe40005fc1270 */
[----:B------:R-:W-:Y:S01]  /*275a0*/  IADD3 R27, R27, c[0x0][0x198], RZ ;  /* 0x000066001b1b7a10 */ /* 0x000fe20007ffe0ff */
[----:B------:R3:W-:Y:S01]  /*275b0*/  @P4 STG.E [R24.64], R117 ;  /* 0x0000007518004986 */ /* 0x0007e2000c101906 */
[----:B------:R-:W-:Y:S02]  /*275c0*/  ISETP.LT.AND P3, PT, R99, c[0x0][0x178], !P3 ;  /* 0x00005e0063007a0c */ /* 0x000fe40005f61270 */
[----:B------:R-:W-:Y:S01]  /*275d0*/  ISETP.LT.AND P4, PT, R58, c[0x0][0x178], !P1 ;  /* 0x00005e003a007a0c */ /* 0x000fe20004f81270 */
[C---:B-1----:R-:W-:Y:S01]  /*275e0*/  IMAD.WIDE R10, R27.reuse, 0x4, R248 ;  /* 0x000000041b0a7825 */ /* 0x042fe200078e02f8 */
[----:B------:R-:W-:-:S03]  /*275f0*/  IADD3 R3, R27, c[0x0][0x198], RZ ;  /* 0x000066001b037a10 */ /* 0x000fc60007ffe0ff */
[----:B--2---:R-:W-:Y:S01]  /*27600*/  IMAD.WIDE R12, R27, 0x4, R4 ;  /* 0x000000041b0c7825 */ /* 0x004fe200078e0204 */
[----:B------:R-:W-:-:S03]  /*27610*/  IADD3 R0, R131, 0x1a, RZ ;  /* 0x0000001a83007810 */ /* 0x000fc60007ffe0ff */
[C---:B------:R-:W-:Y:S01]  /*27620*/  IMAD.WIDE R16, R27.reuse, 0x4, R6 ;  /* 0x000000041b107825 */ /* 0x040fe200078e0206 */
[----:B------:R1:W-:Y:S03]  /*27630*/  @P5 STG.E [R10.64], R134 ;  /* 0x000000860a005986 */ /* 0x0003e6000c101906 */
[----:B---3--:R-:W-:Y:S01]  /*27640*/  IMAD.WIDE R20, R27, 0x4, R8 ;  /* 0x000000041b147825 */ /* 0x008fe200078e0208 */
[----:B------:R2:W-:Y:S03]  /*27650*/  @P0 STG.E [R12.64], R142 ;  /* 0x0000008e0c000986 */ /* 0x0005e6000c101906 */
[----:B----4-:R-:W-:Y:S01]  /*27660*/  IMAD.WIDE R22, R3, 0x4, R248 ;  /* 0x0000000403167825 */ /* 0x010fe200078e02f8 */
[----:B------:R3:W-:Y:S01]  /*27670*/  @P6 STG.E [R16.64], R178 ;  /* 0x000000b210006986 */ /* 0x0007e2000c101906 */
[----:B------:R-:W-:-:S03]  /*27680*/  ISETP.GE.AND P2, PT, R0, c[0x0][0x17c], PT ;  /* 0x00005f0000007a0c */ /* 0x000fc60003f46270 */
[----:B------:R4:W-:Y:S01]  /*27690*/  @P3 STG.E [R20.64], R154 ;  /* 0x0000009a14003986 */ /* 0x0009e2000c101906 */
[----:B------:R-:W-:-:S03]  /*276a0*/  ISETP.LT.AND P3, PT, R59, c[0x0][0x178], !P1 ;  /* 0x00005e003b007a0c */ /* 0x000fc60004f61270 */
[----:B------:R2:W-:Y:S01]  /*276b0*/  @P4 STG.E [R22.64], R135 ;  /* 0x0000008716004986 */ /* 0x0005e2000c101906 */
[----:B------:R-:W-:Y:S02]  /*276c0*/  ISETP.LT.AND P4, PT, R51, c[0x0][0x178], !P1 ;  /* 0x00005e0033007a0c */ /* 0x000fe40004f81270 */
[----:B------:R-:W-:Y:S02]  /*276d0*/  ISETP.LT.AND P0, PT, R99, c[0x0][0x178], !P1 ;  /* 0x00005e0063007a0c */ /* 0x000fe40004f01270 */
[----:B------:R-:W-:Y:S02]  /*276e0*/  ISETP.LT.AND P6, PT, R58, c[0x0][0x178], !P2 ;  /* 0x00005e003a007a0c */ /* 0x000fe400057c1270 */
[----:B------:R-:W-:Y:S02]  /*276f0*/  ISETP.LT.AND P5, PT, R59, c[0x0][0x178], !P2 ;  /* 0x00005e003b007a0c */ /* 0x000fe400057a1270 */
[C---:B------:R-:W-:Y:S01]  /*27700*/  IADD3 R25, R3.reuse, c[0x0][0x198], RZ ;  /* 0x0000660003197a10 */ /* 0x040fe20007ffe0ff */
[----:B-1----:R-:W-:Y:S01]  /*27710*/  IMAD.WIDE R10, R3, 0x4, R4 ;  /* 0x00000004030a7825 */ /* 0x002fe200078e0204 */
[----:B------:R-:W-:-:S03]  /*27720*/  IADD3 R0, R131, 0x1b, RZ ;  /* 0x0000001b83007810 */ /* 0x000fc60007ffe0ff */
[C---:B--2---:R-:W-:Y:S01]  /*27730*/  IMAD.WIDE R12, R3.reuse, 0x4, R6 ;  /* 0x00000004030c7825 */ /* 0x044fe200078e0206 */
[----:B------:R1:W-:Y:S03]  /*27740*/  @P3 STG.E [R10.64], R143 ;  /* 0x0000008f0a003986 */ /* 0x0003e6000c101906 */
[----:B---3--:R-:W-:Y:S01]  /*27750*/  IMAD.WIDE R16, R3, 0x4, R8 ;  /* 0x0000000403107825 */ /* 0x008fe200078e0208 */
[----:B------:R-:W-:-:S03]  /*27760*/  ISETP.GE.AND P1, PT, R0, c[0x0][0x17c], PT ;  /* 0x00005f0000007a0c */ /* 0x000fc60003f26270 */
[C---:B----4-:R-:W-:Y:S01]  /*27770*/  IMAD.WIDE R20, R25.reuse, 0x4, R248 ;  /* 0x0000000419147825 */ /* 0x050fe200078e02f8 */
[----:B------:R2:W-:Y:S03]  /*27780*/  @P4 STG.E [R12.64], R179 ;  /* 0x000000b30c004986 */ /* 0x0005e6000c101906 */
[----:B------:R-:W-:Y:S01]  /*27790*/  IMAD.WIDE R22, R25, 0x4, R4 ;  /* 0x0000000419167825 */ /* 0x000fe200078e0204 */
[----:B------:R3:W-:Y:S01]  /*277a0*/  @P0 STG.E [R16.64], R155 ;  /* 0x0000009b10000986 */ /* 0x0007e2000c101906 */
[----:B------:R-:W-:Y:S02]  /*277b0*/  ISETP.LT.AND P3, PT, R51, c[0x0][0x178], !P2 ;  /* 0x00005e0033007a0c */ /* 0x000fe40005761270 */
[----:B------:R-:W-:Y:S01]  /*277c0*/  ISETP.LT.AND P2, PT, R99, c[0x0][0x178], !P2 ;  /* 0x00005e0063007a0c */ /* 0x000fe20005741270 */
[----:B------:R4:W-:Y:S04]  /*277d0*/  @P6 STG.E [R20.64], R34 ;  /* 0x0000002214006986 */ /* 0x0009e8000c101906 */
[----:B------:R3:W-:Y:S01]  /*277e0*/  @P5 STG.E [R22.64], R138 ;  /* 0x0000008a16005986 */ /* 0x0007e2000c101906 */
[----:B------:R-:W-:-:S02]  /*277f0*/  ISETP.LT.AND P5, PT, R58, c[0x0][0x178], !P1 ;  /* 0x00005e003a007a0c */ /* 0x000fc40004fa1270 */
[C---:B------:R-:W-:Y:S01]  /*27800*/  IADD3 R27, R25.reuse, c[0x0][0x198], RZ ;  /* 0x00006600191b7a10 */ /* 0x040fe20007ffe0ff */
[----:B-1----:R-:W-:Y:S01]  /*27810*/  IMAD.WIDE R10, R25, 0x4, R6 ;  /* 0x00000004190a7825 */ /* 0x002fe200078e0206 */
[----:B------:R-:W-:-:S03]  /*27820*/  IADD3 R3, R131, 0x1c, RZ ;  /* 0x0000001c83037810 */ /* 0x000fc60007ffe0ff */
[----:B--2---:R-:W-:Y:S01]  /*27830*/  IMAD.WIDE R12, R25, 0x4, R8 ;  /* 0x00000004190c7825 */ /* 0x004fe200078e0208 */
[----:B------:R-:W-:Y:S02]  /*27840*/  ISETP.LT.AND P0, PT, R59, c[0x0][0x178], !P1 ;  /* 0x00005e003b007a0c */ /* 0x000fe40004f01270 */
[----:B------:R-:W-:Y:S01]  /*27850*/  ISETP.GE.AND P6, PT, R3, c[0x0][0x17c], PT ;  /* 0x00005f0003007a0c */ /* 0x000fe20003fc6270 */
[----:B---3--:R-:W-:Y:S01]  /*27860*/  IMAD.WIDE R16, R27, 0x4, R248 ;  /* 0x000000041b107825 */ /* 0x008fe200078e02f8 */
[----:B------:R-:W-:Y:S01]  /*27870*/  ISETP.LT.AND P4, PT, R51, c[0x0][0x178], !P1 ;  /* 0x00005e0033007a0c */ /* 0x000fe20004f81270 */
[----:B------:R1:W-:Y:S01]  /*27880*/  @P3 STG.E [R10.64], R174 ;  /* 0x000000ae0a003986 */ /* 0x0003e2000c101906 */
[----:B------:R-:W-:-:S03]  /*27890*/  ISETP.LT.AND P1, PT, R99, c[0x0][0x178], !P1 ;  /* 0x00005e0063007a0c */ /* 0x000fc60004f21270 */
[----:B------:R2:W-:Y:S01]  /*278a0*/  @P2 STG.E [R12.64], R150 ;  /* 0x000000960c002986 */ /* 0x0005e2000c101906 */
[----:B------:R-:W-:-:S03]  /*278b0*/  ISETP.LT.AND P2, PT, R58, c[0x0][0x178], !P6 ;  /* 0x00005e003a007a0c */ /* 0x000fc60007741270 */
[----:B------:R3:W-:Y:S01]  /*278c0*/  @P5 STG.E [R16.64], R35 ;  /* 0x0000002310005986 */ /* 0x0007e2000c101906 */
[----:B------:R-:W-:Y:S01]  /*278d0*/  ISETP.LT.AND P5, PT, R59, c[0x0][0x178], !P6 ;  /* 0x00005e003b007a0c */ /* 0x000fe200077a1270 */
[C---:B----4-:R-:W-:Y:S01]  /*278e0*/  IMAD.WIDE R20, R27.reuse, 0x4, R4 ;  /* 0x000000041b147825 */ /* 0x050fe200078e0204 */
[----:B------:R-:W-:-:S03]  /*278f0*/  IADD3 R3, R27, c[0x0][0x198], RZ ;  /* 0x000066001b037a10 */ /* 0x000fc60007ffe0ff */
[----:B------:R-:W-:Y:S01]  /*27900*/  IMAD.WIDE R22, R27, 0x4, R6 ;  /* 0x000000041b167825 */ /* 0x000fe200078e0206 */
[----:B------:R-:W-:Y:S01]  /*27910*/  IADD3 R0, R131, 0x1d, RZ ;  /* 0x0000001d83007810 */ /* 0x000fe20007ffe0ff */
[----:B------:R4:W-:Y:S02]  /*27920*/  @P0 STG.E [R20.64], R139 ;  /* 0x0000008b14000986 */ /* 0x0009e4000c101906 */
[----:B-1----:R-:W-:Y:S01]  /*27930*/  IMAD.WIDE R10, R27, 0x4, R8 ;  /* 0x000000041b0a7825 */ /* 0x002fe200078e0208 */
[----:B------:R-:W-:Y:S01]  /*27940*/  ISETP.GE.AND P3, PT, R0, c[0x0][0x17c], PT ;  /* 0x00005f0000007a0c */ /* 0x000fe20003f66270 */
[----:B------:R1:W-:Y:S02]  /*27950*/  @P4 STG.E [R22.64], R175 ;  /* 0x000000af16004986 */ /* 0x0003e4000c101906 */
[----:B--2---:R-:W-:Y:S01]  /*27960*/  IMAD.WIDE R12, R3, 0x4, R248 ;  /* 0x00000004030c7825 */ /* 0x004fe200078e02f8 */
[----:B------:R-:W-:-:S03]  /*27970*/  ISETP.LT.AND P4, PT, R51, c[0x0][0x178], !P6 ;  /* 0x00005e0033007a0c */ /* 0x000fc60007781270 */
[----:B---3--:R-:W-:Y:S01]  /*27980*/  IMAD.WIDE R16, R3, 0x4, R4 ;  /* 0x0000000403107825 */ /* 0x008fe200078e0204 */
[----:B------:R-:W-:Y:S01]  /*27990*/  ISETP.LT.AND P6, PT, R99, c[0x0][0x178], !P6 ;  /* 0x00005e0063007a0c */ /* 0x000fe200077c1270 */
[----:B------:R2:W-:Y:S04]  /*279a0*/  @P1 STG.E [R10.64], R151 ;  /* 0x000000970a001986 */ /* 0x0005e8000c101906 */
[----:B------:R3:W-:Y:S01]  /*279b0*/  @P2 STG.E [R12.64], R18 ;  /* 0x000000120c002986 */ /* 0x0007e2000c101906 */
[----:B----4-:R-:W-:-:S03]  /*279c0*/  IMAD.WIDE R20, R3, 0x4, R6 ;  /* 0x0000000403147825 */ /* 0x010fc600078e0206 */
[----:B------:R4:W-:Y:S01]  /*279d0*/  @P5 STG.E [R16.64], R106 ;  /* 0x0000006a10005986 */ /* 0x0009e2000c101906 */
[----:B------:R-:W-:Y:S01]  /*279e0*/  ISETP.LT.AND P5, PT, R58, c[0x0][0x178], !P3 ;  /* 0x00005e003a007a0c */ /* 0x000fe20005fa1270 */
[----:B-1----:R-:W-:Y:S01]  /*279f0*/  IMAD.WIDE R22, R3, 0x4, R8 ;  /* 0x0000000403167825 */ /* 0x002fe200078e0208 */
[----:B------:R-:W-:Y:S02]  /*27a00*/  IADD3 R0, R131, 0x1e, RZ ;  /* 0x0000001e83007810 */ /* 0x000fe40007ffe0ff */
[----:B------:R-:W-:Y:S02]  /*27a10*/  IADD3 R3, R3, c[0x0][0x198], RZ ;  /* 0x0000660003037a10 */ /* 0x000fe40007ffe0ff */
[----:B------:R-:W-:Y:S01]  /*27a20*/  ISETP.GE.AND P0, PT, R0, c[0x0][0x17c], PT ;  /* 0x00005f0000007a0c */ /* 0x000fe20003f06270 */
[----:B------:R1:W-:Y:S01]  /*27a30*/  @P4 STG.E [R20.64], R170 ;  /* 0x000000aa14004986 */ /* 0x0003e2000c101906 */
[----:B------:R-:W-:Y:S01]  /*27a40*/  ISETP.LT.AND P1, PT, R59, c[0x0][0x178], !P3 ;  /* 0x00005e003b007a0c */ /* 0x000fe20005f21270 */
[----:B--2---:R-:W-:Y:S01]  /*27a50*/  IMAD.WIDE R10, R3, 0x4, R248 ;  /* 0x00000004030a7825 */ /* 0x004fe200078e02f8 */
[----:B------:R-:W-:Y:S01]  /*27a60*/  ISETP.LT.AND P2, PT, R51, c[0x0][0x178], !P3 ;  /* 0x00005e0033007a0c */ /* 0x000fe20005f41270 */
[----:B------:R2:W-:Y:S01]  /*27a70*/  @P6 STG.E [R22.64], R146 ;  /* 0x0000009216006986 */ /* 0x0005e2000c101906 */
[----:B------:R-:W-:-:S02]  /*27a80*/  ISETP.LT.AND P3, PT, R99, c[0x0][0x178], !P3 ;  /* 0x00005e0063007a0c */ /* 0x000fc40005f61270 */
[----:B------:R-:W-:Y:S01]  /*27a90*/  ISETP.LT.AND P6, PT, R58, c[0x0][0x178], !P0 ;  /* 0x00005e003a007a0c */ /* 0x000fe200047c1270 */
[----:B------:R1:W-:Y:S01]  /*27aa0*/  @P5 STG.E [R10.64], R19 ;  /* 0x000000130a005986 */ /* 0x0003e2000c101906 */
[----:B------:R-:W-:Y:S02]  /*27ab0*/  ISETP.LT.AND P5, PT, R59, c[0x0][0x178], !P0 ;  /* 0x00005e003b007a0c */ /* 0x000fe400047a1270 */
[C---:B------:R-:W-:Y:S01]  /*27ac0*/  IADD3 R27, R3.reuse, c[0x0][0x198], RZ ;  /* 0x00006600031b7a10 */ /* 0x040fe20007ffe0ff */
[----:B---3--:R-:W-:Y:S01]  /*27ad0*/  IMAD.WIDE R12, R3, 0x4, R4 ;  /* 0x00000004030c7825 */ /* 0x008fe200078e0204 */
[----:B------:R-:W-:-:S03]  /*27ae0*/  IADD3 R0, R131, 0x1f, RZ ;  /* 0x0000001f83007810 */ /* 0x000fc60007ffe0ff */
[----:B----4-:R-:W-:Y:S01]  /*27af0*/  IMAD.WIDE R16, R3, 0x4, R6 ;  /* 0x0000000403107825 */ /* 0x010fe200078e0206 */
[----:B------:R-:W-:-:S03]  /*27b00*/  ISETP.GE.AND P4, PT, R0, c[0x0][0x17c], PT ;  /* 0x00005f0000007a0c */ /* 0x000fc60003f86270 */
[----:B-1----:R-:W-:Y:S01]  /*27b10*/  IMAD.WIDE R20, R3, 0x4, R8 ;  /* 0x0000000403147825 */ /* 0x002fe200078e0208 */
[----:B------:R1:W-:Y:S03]  /*27b20*/  @P1 STG.E [R12.64], R107 ;  /* 0x0000006b0c001986 */ /* 0x0003e6000c101906 */
[----:B--2---:R-:W-:Y:S01]  /*27b30*/  IMAD.WIDE R22, R27, 0x4, R248 ;  /* 0x000000041b167825 */ /* 0x004fe200078e02f8 */
[----:B------:R2:W-:Y:S01]  /*27b40*/  @P2 STG.E [R16.64], R171 ;  /* 0x000000ab10002986 */ /* 0x0005e2000c101906 */
[----:B------:R-:W-:Y:S02]  /*27b50*/  ISETP.LT.AND P1, PT, R51, c[0x0][0x178], !P0 ;  /* 0x00005e0033007a0c */ /* 0x000fe40004721270 */
[----:B------:R-:W-:Y:S01]  /*27b60*/  IMAD.WIDE R24, R27, 0x4, R4 ;  /* 0x000000041b187825 */ /* 0x000fe200078e0204 */
[----:B------:R3:W-:Y:S01]  /*27b70*/  @P3 STG.E [R20.64], R147 ;  /* 0x0000009314003986 */ /* 0x0007e2000c101906 */
[----:B------:R-:W-:-:S03]  /*27b80*/  ISETP.LT.AND P0, PT, R99, c[0x0][0x178], !P0 ;  /* 0x00005e0063007a0c */ /* 0x000fc60004701270 */
[----:B------:R4:W-:Y:S01]  /*27b90*/  @P6 STG.E [R22.64], R14 ;  /* 0x0000000e16006986 */ /* 0x0009e2000c101906 */
[----:B------:R-:W-:Y:S02]  /*27ba0*/  ISETP.LT.AND P6, PT, R58, c[0x0][0x178], !P4 ;  /* 0x00005e003a007a0c */ /* 0x000fe400067c1270 */
[----:B------:R-:W-:Y:S01]  /*27bb0*/  ISETP.LT.AND P3, PT, R59, c[0x0][0x178], !P4 ;  /* 0x00005e003b007a0c */ /* 0x000fe20006761270 */
[----:B------:R-:W-:Y:S01]  /*27bc0*/  @P5 STG.E [R24.64], R102 ;  /* 0x0000006618005986 */ /* 0x000fe2000c101906 */
[----:B------:R-:W-:Y:S02]  /*27bd0*/  IADD3 R3, R27, c[0x0][0x198], RZ ;  /* 0x000066001b037a10 */ /* 0x000fe40007ffe0ff */
[----:B------:R-:W-:Y:S02]  /*27be0*/  ISETP.LT.AND P5, PT, R51, c[0x0][0x178], !P4 ;  /* 0x00005e0033007a0c */ /* 0x000fe400067a1270 */
[----:B------:R-:W-:Y:S01]  /*27bf0*/  ISETP.LT.AND P4, PT, R99, c[0x0][0x178], !P4 ;  /* 0x00005e0063007a0c */ /* 0x000fe20006781270 */
[----:B------:R-:W-:Y:S01]  /*27c00*/  IMAD.WIDE R10, R27, 0x4, R6 ;  /* 0x000000041b0a7825 */ /* 0x000fe200078e0206 */
[----:B------:R-:W-:-:S03]  /*27c10*/  IADD3 R0, R131, 0x20, RZ ;  /* 0x0000002083007810 */ /* 0x000fc60007ffe0ff */
[----:B-1----:R-:W-:Y:S01]  /*27c20*/  IMAD.WIDE R12, R27, 0x4, R8 ;  /* 0x000000041b0c7825 */ /* 0x002fe200078e0208 */
[----:B------:R-:W-:-:S03]  /*27c30*/  ISETP.GE.AND P2, PT, R0, c[0x0][0x17c], PT ;  /* 0x00005f0000007a0c */ /* 0x000fc60003f46270 */
[----:B--2---:R-:W-:Y:S01]  /*27c40*/  IMAD.WIDE R16, R3, 0x4, R248 ;  /* 0x0000000403107825 */ /* 0x004fe200078e02f8 */
[----:B------:R-:W-:Y:S01]  /*27c50*/  IADD3 R0, R131, 0x21, RZ ;  /* 0x0000002183007810 */ /* 0x000fe20007ffe0ff */
[----:B------:R1:W-:Y:S02]  /*27c60*/  @P1 STG.E [R10.64], R166 ;  /* 0x000000a60a001986 */ /* 0x0003e4000c101906 */
[C---:B------:R-:W-:Y:S02]  /*27c70*/  IMAD.WIDE R18, R3.reuse, 0x4, R4 ;  /* 0x0000000403127825 */ /* 0x040fe400078e0204 */
[----:B------:R2:W-:Y:S02]  /*27c80*/  @P0 STG.E [R12.64], R118 ;  /* 0x000000760c000986 */ /* 0x0005e4000c101906 */
[C---:B---3--:R-:W-:Y:S01]  /*27c90*/  IMAD.WIDE R20, R3.reuse, 0x4, R6 ;  /* 0x0000000403147825 */ /* 0x048fe200078e0206 */
[----:B------:R-:W-:Y:S01]  /*27ca0*/  ISETP.GE.AND P1, PT, R0, c[0x0][0x17c], PT ;  /* 0x00005f0000007a0c */ /* 0x000fe20003f26270 */
[----:B------:R3:W-:Y:S02]  /*27cb0*/  @P6 STG.E [R16.64], R15 ;  /* 0x0000000f10006986 */ /* 0x0007e4000c101906 */
[----:B----4-:R-:W-:Y:S01]  /*27cc0*/  IMAD.WIDE R22, R3, 0x4, R8 ;  /* 0x0000000403167825 */ /* 0x010fe200078e0208 */
[----:B------:R-:W-:Y:S01]  /*27cd0*/  ISETP.LT.AND P0, PT, R58, c[0x0][0x178], !P2 ;  /* 0x00005e003a007a0c */ /* 0x000fe20005701270 */
[----:B------:R4:W-:Y:S01]  /*27ce0*/  @P3 STG.E [R18.64], R103 ;  /* 0x0000006712003986 */ /* 0x0009e2000c101906 */
[----:B------:R-:W-:-:S02]  /*27cf0*/  ISETP.LT.AND P3, PT, R59, c[0x0][0x178], !P2 ;  /* 0x00005e003b007a0c */ /* 0x000fc40005761270 */
[----:B------:R-:W-:Y:S01]  /*27d00*/  ISETP.LT.AND P6, PT, R51, c[0x0][0x178], !P2 ;  /* 0x00005e0033007a0c */ /* 0x000fe200057c1270 */
[----:B------:R2:W-:Y:S01]  /*27d10*/  @P5 STG.E [R20.64], R167 ;  /* 0x000000a714005986 */ /* 0x0005e2000c101906 */
[----:B------:R-:W-:Y:S02]  /*27d20*/  IADD3 R3, R3, c[0x0][0x198], RZ ;  /* 0x0000660003037a10 */ /* 0x000fe40007ffe0ff */
[----:B------:R-:W-:Y:S01]  /*27d30*/  ISETP.LT.AND P2, PT, R99, c[0x0][0x178], !P2 ;  /* 0x00005e0063007a0c */ /* 0x000fe20005741270 */
[----:B------:R-:W-:Y:S01]  /*27d40*/  @P4 STG.E [R22.64], R119 ;  /* 0x0000007716004986 */ /* 0x000fe2000c101906 */
[----:B------:R-:W-:Y:S02]  /*27d50*/  ISETP.LT.AND P4, PT, R58, c[0x0][0x178], !P1 ;  /* 0x00005e003a007a0c */ /* 0x000fe40004f81270 */
[----:B------:R-:W-:Y:S01]  /*27d60*/  ISETP.LT.AND P5, PT, R59, c[0x0][0x178], !P1 ;  /* 0x00005e003b007a0c */ /* 0x000fe20004fa1270 */
[C---:B-1----:R-:W-:Y:S01]  /*27d70*/  IMAD.WIDE R10, R3.reuse, 0x4, R248 ;  /* 0x00000004030a7825 */ /* 0x042fe200078e02f8 */
[----:B------:R-:W-:-:S02]  /*27d80*/  IADD3 R25, R3, c[0x0][0x198], RZ ;  /* 0x0000660003197a10 */ /* 0x000fc40007ffe0ff */
[----:B------:R-:W-:Y:S01]  /*27d90*/  IADD3 R0, R131, 0x22, RZ ;  /* 0x0000002283007810 */ /* 0x000fe20007ffe0ff */
[C---:B--2---:R-:W-:Y:S01]  /*27da0*/  IMAD.WIDE R12, R3.reuse, 0x4, R4 ;  /* 0x00000004030c7825 */ /* 0x044fe200078e0204 */
[----:B------:R1:W-:Y:S03]  /*27db0*/  @P0 STG.E [R10.64], R180 ;  /* 0x000000b40a000986 */ /* 0x0003e6000c101906 */
[----:B---3--:R-:W-:Y:S01]  /*27dc0*/  IMAD.WIDE R14, R3, 0x4, R6 ;  /* 0x00000004030e7825 */ /* 0x008fe200078e0206 */
[----:B------:R-:W-:-:S03]  /*27dd0*/  ISETP.GE.AND P0, PT, R0, c[0x0][0x17c], PT ;  /* 0x00005f0000007a0c */ /* 0x000fc60003f06270 */
[----:B------:R-:W-:Y:S01]  /*27de0*/  IMAD.WIDE R16, R3, 0x4, R8 ;  /* 0x0000000403107825 */ /* 0x000fe200078e0208 */
[----:B------:R2:W-:Y:S03]  /*27df0*/  @P3 STG.E [R12.64], R184 ;  /* 0x000000b80c003986 */ /* 0x0005e6000c101906 */
[C---:B----4-:R-:W-:Y:S01]  /*27e00*/  IMAD.WIDE R18, R25.reuse, 0x4, R248 ;  /* 0x0000000419127825 */ /* 0x050fe200078e02f8 */
[----:B------:R3:W-:Y:S03]  /*27e10*/  @P6 STG.E [R14.64], R224 ;  /* 0x000000e00e006986 */ /* 0x0007e6000c101906 */
[----:B------:R-:W-:Y:S01]  /*27e20*/  IMAD.WIDE R20, R25, 0x4, R4 ;  /* 0x0000000419147825 */ /* 0x000fe200078e0204 */
[----:B------:R-:W-:Y:S01]  /*27e30*/  ISETP.LT.AND P3, PT, R51, c[0x0][0x178], !P1 ;  /* 0x00005e0033007a0c */ /* 0x000fe20004f61270 */
[----:B------:R4:W-:Y:S01]  /*27e40*/  @P2 STG.E [R16.64], R204 ;  /* 0x000000cc10002986 */ /* 0x0009e2000c101906 */
[----:B------:R-:W-:-:S03]  /*27e50*/  ISETP.LT.AND P2, PT, R99, c[0x0][0x178], !P1 ;  /* 0x00005e0063007a0c */ /* 0x000fc60004f41270 */
[----:B------:R2:W-:Y:S01]  /*27e60*/  @P4 STG.E [R18.64], R181 ;  /* 0x000000b512004986 */ /* 0x0005e2000c101906 */
[----:B------:R-:W-:-:S03]  /*27e70*/  ISETP.LT.AND P4, PT, R58, c[0x0][0x178], !P0 ;  /* 0x00005e003a007a0c */ /* 0x000fc60004781270 */
[----:B------:R3:W-:Y:S01]  /*27e80*/  @P5 STG.E [R20.64], R185 ;  /* 0x000000b914005986 */ /* 0x0007e2000c101906 */
[----:B------:R-:W-:Y:S02]  /*27e90*/  ISETP.LT.AND P5, PT, R59, c[0x0][0x178], !P0 ;  /* 0x00005e003b007a0c */ /* 0x000fe400047a1270 */
[----:B------:R-:W-:Y:S02]  /*27ea0*/  ISETP.LT.AND P6, PT, R51, c[0x0][0x178], !P0 ;  /* 0x00005e0033007a0c */ /* 0x000fe400047c1270 */
[C---:B------:R-:W-:Y:S01]  /*27eb0*/  IADD3 R3, R25.reuse, c[0x0][0x198], RZ ;  /* 0x0000660019037a10 */ /* 0x040fe20007ffe0ff */
[----:B-1----:R-:W-:Y:S01]  /*27ec0*/  IMAD.WIDE R10, R25, 0x4, R6 ;  /* 0x00000004190a7825 */ /* 0x002fe200078e0206 */
[----:B------:R-:W-:-:S03]  /*27ed0*/  IADD3 R0, R131, 0x23, RZ ;  /* 0x0000002383007810 */ /* 0x000fc60007ffe0ff */
[----:B--2---:R-:W-:Y:S01]  /*27ee0*/  IMAD.WIDE R12, R25, 0x4, R8 ;  /* 0x00000004190c7825 */ /* 0x004fe200078e0208 */
[----:B------:R-:W-:-:S03]  /*27ef0*/  ISETP.GE.AND P1, PT, R0, c[0x0][0x17c], PT ;  /* 0x00005f0000007a0c */ /* 0x000fc60003f26270 */
[C---:B---3--:R-:W-:Y:S01]  /*27f00*/  IMAD.WIDE R14, R3.reuse, 0x4, R248 ;  /* 0x00000004030e7825 */ /* 0x048fe200078e02f8 */
[----:B------:R1:W-:Y:S03]  /*27f10*/  @P3 STG.E [R10.64], R225 ;  /* 0x000000e10a003986 */ /* 0x0003e6000c101906 */
[----:B----4-:R-:W-:Y:S01]  /*27f20*/  IMAD.WIDE R16, R3, 0x4, R4 ;  /* 0x0000000403107825 */ /* 0x010fe200078e0204 */
[----:B------:R-:W-:Y:S01]  /*27f30*/  IADD3 R0, R131, 0x24, RZ ;  /* 0x0000002483007810 */ /* 0x000fe20007ffe0ff */
[----:B------:R2:W-:Y:S02]  /*27f40*/  @P2 STG.E [R12.64], R205 ;  /* 0x000000cd0c002986 */ /* 0x0005e4000c101906 */
[----:B------:R-:W-:Y:S01]  /*27f50*/  IMAD.WIDE R18, R3, 0x4, R6 ;  /* 0x0000000403127825 */ /* 0x000fe200078e0206 */
[----:B------:R-:W-:Y:S01]  /*27f60*/  ISETP.LT.AND P0, PT, R99, c[0x0][0x178], !P0 ;  /* 0x00005e0063007a0c */ /* 0x000fe20004701270 */
[----:B------:R3:W-:Y:S01]  /*27f70*/  @P4 STG.E [R14.64], R120 ;  /* 0x000000780e004986 */ /* 0x0007e2000c101906 */
[----:B------:R-:W-:-:S03]  /*27f80*/  ISETP.LT.AND P4, PT, R58, c[0x0][0x178], !P1 ;  /* 0x00005e003a007a0c */ /* 0x000fc60004f81270 */
[----:B------:R4:W-:Y:S01]  /*27f90*/  @P5 STG.E [R16.64], R208 ;  /* 0x000000d010005986 */ /* 0x0009e2000c101906 */
[----:B------:R-:W-:-:S03]  /*27fa0*/  ISETP.GE.AND P3, PT, R0, c[0x0][0x17c], PT ;  /* 0x00005f0000007a0c */ /* 0x000fc60003f66270 */
[----:B------:R2:W-:Y:S01]  /*27fb0*/  @P6 STG.E [R18.64], R220 ;  /* 0x000000dc12006986 */ /* 0x0005e2000c101906 */
[----:B------:R-:W-:Y:S02]  /*27fc0*/  ISETP.LT.AND P6, PT, R59, c[0x0][0x178], !P1 ;  /* 0x00005e003b007a0c */ /* 0x000fe40004fc1270 */
[----:B------:R-:W-:Y:S02]  /*27fd0*/  IADD3 R21, R3, c[0x0][0x198], RZ ;  /* 0x0000660003157a10 */ /* 0x000fe40007ffe0ff */
[----:B------:R-:W-:Y:S02]  /*27fe0*/  ISETP.LT.AND P2, PT, R51, c[0x0][0x178], !P1 ;  /* 0x00005e0033007a0c */ /* 0x000fe40004f41270 */
[----:B------:R-:W-:Y:S02]  /*27ff0*/  ISETP.LT.AND P1, PT, R99, c[0x0][0x178], !P1 ;  /* 0x00005e0063007a0c */ /* 0x000fe40004f21270 */
[----:B------:R-:W-:Y:S01]  /*28000*/  ISETP.LT.AND P5, PT, R58, c[0x0][0x178], !P3 ;  /* 0x00005e003a007a0c */ /* 0x000fe20005fa1270 */
[----:B-1----:R-:W-:Y:S01]  /*28010*/  IMAD.WIDE R10, R3, 0x4, R8 ;  /* 0x00000004030a7825 */ /* 0x002fe200078e0208 */
[----:B------:R-:W-:-:S03]  /*28020*/  IADD3 R3, R21, c[0x0][0x198], RZ ;  /* 0x0000660015037a10 */ /* 0x000fc60007ffe0ff */
[----:B--2---:R-:W-:Y:S01]  /*28030*/  IMAD.WIDE R12, R21, 0x4, R248 ;  /* 0x00000004150c7825 */ /* 0x004fe200078e02f8 */
[----:B------:R-:W-:-:S03]  /*28040*/  IADD3 R0, R131, 0x25, RZ ;  /* 0x0000002583007810 */ /* 0x000fc60007ffe0ff */
[C---:B---3--:R-:W-:Y:S01]  /*28050*/  IMAD.WIDE R14, R21.reuse, 0x4, R4 ;  /* 0x00000004150e7825 */ /* 0x048fe200078e0204 */
[----:B------:R1:W-:Y:S03]  /*28060*/  @P0 STG.E [R10.64], R156 ;  /* 0x0000009c0a000986 */ /* 0x0003e6000c101906 */
[C---:B----4-:R-:W-:Y:S01]  /*28070*/  IMAD.WIDE R16, R21.reuse, 0x4, R6 ;  /* 0x0000000415107825 */ /* 0x050fe200078e0206 */
[----:B------:R2:W-:Y:S01]  /*28080*/  @P4 STG.E [R12.64], R121 ;  /* 0x000000790c004986 */ /* 0x0005e2000c101906 */
[----:B------:R-:W-:Y:S02]  /*28090*/  ISETP.GE.AND P0, PT, R0, c[0x0][0x17c], PT ;  /* 0x00005f0000007a0c */ /* 0x000fe40003f06270 */
[----:B------:R-:W-:Y:S01]  /*280a0*/  IMAD.WIDE R18, R21, 0x4, R8 ;  /* 0x0000000415127825 */ /* 0x000fe200078e0208 */
[----:B------:R3:W-:Y:S01]  /*280b0*/  @P6 STG.E [R14.64], R209 ;  /* 0x000000d10e006986 */ /* 0x0007e2000c101906 */
[----:B------:R-:W-:-:S02]  /*280c0*/  ISETP.LT.AND P6, PT, R59, c[0x0][0x178], !P3 ;  /* 0x00005e003b007a0c */ /* 0x000fc40005fc1270 */
[----:B------:R-:W-:Y:S01]  /*280d0*/  IMAD.WIDE R20, R3, 0x4, R248 ;  /* 0x0000000403147825 */ /* 0x000fe200078e02f8 */
[----:B------:R-:W-:Y:S01]  /*280e0*/  ISETP.LT.AND P4, PT, R51, c[0x0][0x178], !P3 ;  /* 0x00005e0033007a0c */ /* 0x000fe20005f81270 */
[----:B------:R4:W-:Y:S01]  /*280f0*/  @P2 STG.E [R16.64], R221 ;  /* 0x000000dd10002986 */ /* 0x0009e2000c101906 */
[----:B------:R-:W-:Y:S02]  /*28100*/  ISETP.LT.AND P3, PT, R99, c[0x0][0x178], !P3 ;  /* 0x00005e0063007a0c */ /* 0x000fe40005f61270 */
[----:B------:R-:W-:Y:S01]  /*28110*/  ISETP.LT.AND P2, PT, R58, c[0x0][0x178], !P0 ;  /* 0x00005e003a007a0c */ /* 0x000fe20004741270 */
[----:B------:R3:W-:Y:S01]  /*28120*/  @P1 STG.E [R18.64], R157 ;  /* 0x0000009d12001986 */ /* 0x0007e2000c101906 */
[----:B------:R-:W-:-:S03]  /*28130*/  IADD3 R23, R3, c[0x0][0x198], RZ ;  /* 0x0000660003177a10 */ /* 0x000fc60007ffe0ff */
[----:B------:R-:W-:Y:S01]  /*28140*/  @P5 STG.E [R20.64], R44 ;  /* 0x0000002c14005986 */ /* 0x000fe2000c101906 */
[----:B------:R-:W-:Y:S01]  /*28150*/  ISETP.LT.AND P5, PT, R59, c[0x0][0x178], !P0 ;  /* 0x00005e003b007a0c */ /* 0x000fe200047a1270 */
        /* <DEDUP_REMOVED lines=12> */
[----:B------:R4:W-:Y:S01]  /*28220*/  @P2 STG.E [R16.64], R45 ;  /* 0x0000002d10002986 */ /* 0x0009e2000c101906 */
[----:B------:R-:W-:-:S03]  /*28230*/  ISETP.LT.AND P3, PT, R59, c[0x0][0x178], !P1 ;  /* 0x00005e003b007a0c */ /* 0x000fc60004f61270 */
[----:B------:R2:W-:Y:S01]  /*28240*/  @P5 STG.E [R18.64], R61 ;  /* 0x0000003d12005986 */ /* 0x0005e2000c101906 */
[----:B------:R-:W-:Y:S02]  /*28250*/  ISETP.LT.AND P5, PT, R58, c[0x0][0x178], !P1 ;  /* 0x00005e003a007a0c */ /* 0x000fe40004fa1270 */
[----:B------:R-:W-:Y:S02]  /*28260*/  ISETP.LT.AND P2, PT, R51, c[0x0][0x178], !P1 ;  /* 0x00005e0033007a0c */ /* 0x000fe40004f41270 */
[----:B------:R-:W-:Y:S02]  /*28270*/  IADD3 R3, R23, c[0x0][0x198], RZ ;  /* 0x0000660017037a10 */ /* 0x000fe40007ffe0ff */
[----:B------:R-:W-:Y:S01]  /*28280*/  ISETP.LT.AND P1, PT, R99, c[0x0][0x178], !P1 ;  /* 0x00005e0063007a0c */ /* 0x000fe20004f21270 */
        /* <DEDUP_REMOVED lines=9> */
[C---:B------:R-:W-:Y:S02]  /*28320*/  IMAD.WIDE R18, R3.reuse, 0x4, R6 ;  /* 0x0000000403127825 */ /* 0x040fe400078e0206 */
[----:B------:R3:W-:Y:S02]  /*28330*/  @P5 STG.E [R14.64], R40 ;  /* 0x000000280e005986 */ /* 0x0007e4000c101906 */
[----:B------:R-:W-:-:S02]  /*28340*/  IMAD.WIDE R20, R3, 0x4, R8 ;  /* 0x0000000403147825 */ /* 0x000fc400078e0208 */
[----:B------:R4:W-:Y:S01]  /*28350*/  @P3 STG.E [R16.64], R64 ;  /* 0x0000004010003986 */ /* 0x0009e2000c101906 */
[----:B------:R-:W-:-:S03]  /*28360*/  ISETP.GE.AND P6, PT, R0, c[0x0][0x17c], PT ;  /* 0x00005f0000007a0c */ /* 0x000fc60003fc6270 */
[----:B------:R1:W-:Y:S01]  /*28370*/  @P2 STG.E [R18.64], R212 ;  /* 0x000000d412002986 */ /* 0x0003e2000c101906 */
[C---:B------:R-:W-:Y:S02]  /*28380*/  ISETP.LT.AND P2, PT, R58.reuse, c[0x0][0x178], !P4 ;  /* 0x00005e003a007a0c */ /* 0x040fe40006741270 */
[----:B------:R-:W-:Y:S01]  /*28390*/  ISETP.LT.AND P3, PT, R59, c[0x0][0x178], !P4 ;  /* 0x00005e003b007a0c */ /* 0x000fe20006761270 */
[----:B------:R2:W-:Y:S01]  /*283a0*/  @P1 STG.E [R20.64], R124 ;  /* 0x0000007c14001986 */ /* 0x0005e2000c101906 */
[----:B------:R-:W-:Y:S02]  /*283b0*/  ISETP.LT.AND P1, PT, R51, c[0x0][0x178], !P4 ;  /* 0x00005e0033007a0c */ /* 0x000fe40006721270 */
[----:B------:R-:W-:Y:S02]  /*283c0*/  IADD3 R3, R3, c[0x0][0x198], RZ ;  /* 0x0000660003037a10 */ /* 0x000fe40007ffe0ff */
        /* <DEDUP_REMOVED lines=9> */
[----:B----4-:R-:W-:Y:S01]  /*28460*/  IMAD.WIDE R16, R3, 0x4, R8 ;  /* 0x0000000403107825 */ /* 0x010fe200078e0208 */
        /* <DEDUP_REMOVED lines=15> */
[----:B---3--:R-:W-:Y:S01]  /*28560*/  IMAD.WIDE R14, R23, 0x4, R8 ;  /* 0x00000004170e7825 */ /* 0x008fe200078e0208 */
[----:B------:R1:W-:Y:S03]  /*28570*/  @P2 STG.E [R10.64], R186 ;  /* 0x000000ba0a002986 */ /* 0x0003e6000c101906 */
[C---:B----4-:R-:W-:Y:S01]  /*28580*/  IMAD.WIDE R16, R21.reuse, 0x4, R248 ;  /* 0x0000000415107825 */ /* 0x050fe200078e02f8 */
[----:B------:R2:W-:Y:S03]  /*28590*/  @P3 STG.E [R12.64], R226 ;  /* 0x000000e20c003986 */ /* 0x0005e6000c101906 */
[----:B------:R-:W-:Y:S01]  /*285a0*/  IMAD.WIDE R18, R21, 0x4, R4 ;  /* 0x0000000415127825 */ /* 0x000fe200078e0204 */
[----:B------:R3:W-:Y:S01]  /*285b0*/  @P6 STG.E [R14.64], R206 ;  /* 0x000000ce0e006986 */ /* 0x0007e2000c101906 */
[----:B------:R-:W-:-:S02]  /*285c0*/  ISETP.LT.AND P3, PT, R51, c[0x0][0x178], !P0 ;  /* 0x00005e0033007a0c */ /* 0x000fc40004761270 */
[----:B------:R-:W-:Y:S01]  /*285d0*/  ISETP.LT.AND P0, PT, R99, c[0x0][0x178], !P0 ;  /* 0x00005e0063007a0c */ /* 0x000fe20004701270 */
[----:B------:R4:W-:Y:S01]  /*285e0*/  @P5 STG.E [R16.64], R183 ;  /* 0x000000b710005986 */ /* 0x0009e2000c101906 */
[----:B------:R-:W-:Y:S01]  /*285f0*/  ISETP.LT.AND P2, PT, R58, c[0x0][0x178], !P1 ;  /* 0x00005e003a007a0c */ /* 0x000fe20004f41270 */
[----:B-1----:R-:W-:Y:S02]  /*28600*/  IMAD.WIDE R10, R21, 0x4, R6 ;  /* 0x00000004150a7825 */ /* 0x002fe400078e0206 */
[----:B------:R1:W-:Y:S01]  /*28610*/  @P4 STG.E [R18.64], R187 ;  /* 0x000000bb12004986 */ /* 0x0003e2000c101906 */
[----:B------:R-:W-:Y:S01]  /*28620*/  ISETP.LT.AND P4, PT, R59, c[0x0][0x178], !P1 ;  /* 0x00005e003b007a0c */ /* 0x000fe20004f81270 */
[----:B--2---:R-:W-:Y:S01]  /*28630*/  IMAD.WIDE R12, R21, 0x4, R8 ;  /* 0x00000004150c7825 */ /* 0x004fe200078e0208 */
[----:B------:R-:W-:Y:S02]  /*28640*/  ISETP.LT.AND P6, PT, R51, c[0x0][0x178], !P1 ;  /* 0x00005e0033007a0c */ /* 0x000fe40004fc1270 */
[----:B------:R-:W-:-:S02]  /*28650*/  IADD3 R21, R21, c[0x0][0x198], RZ ;  /* 0x0000660015157a10 */ /* 0x000fc40007ffe0ff */
[----:B------:R-:W-:-:S03]  /*28660*/  IADD3 R3, R131, 0x2b, RZ ;  /* 0x0000002b83037810 */ /* 0x000fc60007ffe0ff */
[----:B---3--:R-:W-:Y:S01]  /*28670*/  IMAD.WIDE R14, R21, 0x4, R248 ;  /* 0x00000004150e7825 */ /* 0x008fe200078e02f8 */
[----:B------:R-:W-:Y:S01]  /*28680*/  ISETP.GE.AND P5, PT, R3, c[0x0][0x17c], PT ;  /* 0x00005f0003007a0c */ /* 0x000fe20003fa6270 */
[----:B------:R2:W-:Y:S02]  /*28690*/  @P3 STG.E [R10.64], R227 ;  /* 0x000000e30a003986 */ /* 0x0005e4000c101906 */
[----:B----4-:R-:W-:Y:S01]  /*286a0*/  IMAD.WIDE R16, R21, 0x4, R4 ;  /* 0x0000000415107825 */ /* 0x010fe200078e0204 */
[----:B------:R-:W-:Y:S01]  /*286b0*/  ISETP.LT.AND P1, PT, R99, c[0x0][0x178], !P1 ;  /* 0x00005e0063007a0c */ /* 0x000fe20004f21270 */
[----:B------:R3:W-:Y:S02]  /*286c0*/  @P0 STG.E [R12.64], R207 ;  /* 0x000000cf0c000986 */ /* 0x0007e4000c101906 */
[C---:B-1----:R-:W-:Y:S01]  /*286d0*/  IMAD.WIDE R18, R21.reuse, 0x4, R6 ;  /* 0x0000000415127825 */ /* 0x042fe200078e0206 */
[----:B------:R-:W-:Y:S01]  /*286e0*/  ISETP.LT.AND P0, PT, R58, c[0x0][0x178], !P5 ;  /* 0x00005e003a007a0c */ /* 0x000fe20006f01270 */
[----:B------:R1:W-:Y:S01]  /*286f0*/  @P2 STG.E [R14.64], R122 ;  /* 0x0000007a0e002986 */ /* 0x0003e2000c101906 */
[----:B------:R-:W-:-:S03]  /*28700*/  IADD3 R3, R21, c[0x0][0x198], RZ ;  /* 0x0000660015037a10 */ /* 0x000fc60007ffe0ff */
[----:B------:R4:W-:Y:S01]  /*28710*/  @P4 STG.E [R16.64], R210 ;  /* 0x000000d210004986 */ /* 0x0009e2000c101906 */
[----:B------:R-:W-:-:S03]  /*28720*/  ISETP.LT.AND P4, PT, R59, c[0x0][0x178], !P5 ;  /* 0x00005e003b007a0c */ /* 0x000fc60006f81270 */
[----:B------:R4:W-:Y:S01]  /*28730*/  @P6 STG.E [R18.64], R222 ;  /* 0x000000de12006986 */ /* 0x0009e2000c101906 */
[----:B------:R-:W-:Y:S01]  /*28740*/  ISETP.LT.AND P6, PT, R51, c[0x0][0x178], !P5 ;  /* 0x00005e0033007a0c */ /* 0x000fe20006fc1270 */
[----:B--2---:R-:W-:Y:S01]  /*28750*/  IMAD.WIDE R10, R21, 0x4, R8 ;  /* 0x00000004150a7825 */ /* 0x004fe200078e0208 */
[----:B------:R-:W-:Y:S02]  /*28760*/  IADD3 R0, R131, 0x2c, RZ ;  /* 0x0000002c83007810 */ /* 0x000fe40007ffe0ff */
[----:B------:R-:W-:Y:S01]  /*28770*/  ISETP.LT.AND P5, PT, R99, c[0x0][0x178], !P5 ;  /* 0x00005e0063007a0c */ /* 0x000fe20006fa1270 */
[----:B---3--:R-:W-:Y:S01]  /*28780*/  IMAD.WIDE R12, R3, 0x4, R248 ;  /* 0x00000004030c7825 */ /* 0x008fe200078e02f8 */
[----:B------:R-:W-:-:S03]  /*28790*/  ISETP.GE.AND P3, PT, R0, c[0x0][0x17c], PT ;  /* 0x00005f0000007a0c */ /* 0x000fc60003f66270 */
[----:B-1----:R-:W-:Y:S01]  /*287a0*/  IMAD.WIDE R14, R3, 0x4, R4 ;  /* 0x00000004030e7825 */ /* 0x002fe200078e0204 */
[----:B------:R-:W-:Y:S01]  /*287b0*/  IADD3 R0, R131, 0x2d, RZ ;  /* 0x0000002d83007810 */ /* 0x000fe20007ffe0ff */
[----:B------:R1:W-:Y:S02]  /*287c0*/  @P1 STG.E [R10.64], R158 ;  /* 0x0000009e0a001986 */ /* 0x0003e4000c101906 */
[C---:B----4-:R-:W-:Y:S01]  /*287d0*/  IMAD.WIDE R16, R3.reuse, 0x4, R6 ;  /* 0x0000000403107825 */ /* 0x050fe200078e0206 */
[----:B------:R-:W-:Y:S01]  /*287e0*/  ISETP.LT.AND P1, PT, R58, c[0x0][0x178], !P3 ;  /* 0x00005e003a007a0c */ /* 0x000fe20005f21270 */
[----:B------:R2:W-:Y:S02]  /*287f0*/  @P0 STG.E [R12.64], R123 ;  /* 0x0000007b0c000986 */ /* 0x0005e4000c101906 */
[----:B------:R-:W-:Y:S02]  /*28800*/  IMAD.WIDE R18, R3, 0x4, R8 ;  /* 0x0000000403127825 */ /* 0x000fe400078e0208 */
[----:B------:R3:W-:Y:S01]  /*28810*/  @P4 STG.E [R14.64], R211 ;  /* 0x000000d30e004986 */ /* 0x0007e2000c101906 */
[----:B------:R-:W-:-:S02]  /*28820*/  ISETP.LT.AND P4, PT, R59, c[0x0][0x178], !P3 ;  /* 0x00005e003b007a0c */ /* 0x000fc40005f81270 */
[----:B------:R-:W-:Y:S01]  /*28830*/  ISETP.GE.AND P2, PT, R0, c[0x0][0x17c], PT ;  /* 0x00005f0000007a0c */ /* 0x000fe20003f46270 */
[----:B------:R4:W-:Y:S01]  /*28840*/  @P6 STG.E [R16.64], R223 ;  /* 0x000000df10006986 */ /* 0x0009e2000c101906 */
[----:B------:R-:W-:Y:S02]  /*28850*/  ISETP.LT.AND P6, PT, R51, c[0x0][0x178], !P3 ;  /* 0x00005e0033007a0c */ /* 0x000fe40005fc1270 */
[----:B------:R-:W-:Y:S02]  /*28860*/  IADD3 R21, R3, c[0x0][0x198], RZ ;  /* 0x0000660003157a10 */ /* 0x000fe40007ffe0ff */
[----:B------:R-:W-:Y:S01]  /*28870*/  ISETP.LT.AND P3, PT, R99, c[0x0][0x178], !P3 ;  /* 0x00005e0063007a0c */ /* 0x000fe20005f61270 */
[----:B------:R4:W-:Y:S01]  /*28880*/  @P5 STG.E [R18.64], R159 ;  /* 0x0000009f12005986 */ /* 0x0009e2000c101906 */
[----:B------:R-:W-:Y:S01]  /*28890*/  ISETP.LT.AND P5, PT, R58, c[0x0][0x178], !P2 ;  /* 0x00005e003a007a0c */ /* 0x000fe200057a1270 */
[C---:B-1----:R-:W-:Y:S01]  /*288a0*/  IMAD.WIDE R10, R21.reuse, 0x4, R248 ;  /* 0x00000004150a7825 */ /* 0x042fe200078e02f8 */
[----:B------:R-:W-:-:S03]  /*288b0*/  IADD3 R23, R21, c[0x0][0x198], RZ ;  /* 0x0000660015177a10 */ /* 0x000fc60007ffe0ff */
[----:B--2---:R-:W-:Y:S01]  /*288c0*/  IMAD.WIDE R12, R21, 0x4, R4 ;  /* 0x00000004150c7825 */ /* 0x004fe200078e0204 */
[----:B------:R-:W-:-:S03]  /*288d0*/  IADD3 R0, R131, 0x2e, RZ ;  /* 0x0000002e83007810 */ /* 0x000fc60007ffe0ff */
[C---:B---3--:R-:W-:Y:S01]  /*288e0*/  IMAD.WIDE R14, R21.reuse, 0x4, R6 ;  /* 0x00000004150e7825 */ /* 0x048fe200078e0206 */
[----:B------:R1:W-:Y:S03]  /*288f0*/  @P1 STG.E [R10.64], R46 ;  /* 0x0000002e0a001986 */ /* 0x0003e6000c101906 */
[----:B----4-:R-:W-:Y:S01]  /*28900*/  IMAD.WIDE R16, R21, 0x4, R8 ;  /* 0x0000000415107825 */ /* 0x010fe200078e0208 */
[----:B------:R-:W-:Y:S01]  /*28910*/  @P4 STG.E [R12.64], R62 ;  /* 0x0000003e0c004986 */ /* 0x000fe2000c101906 */
[----:B------:R-:W-:Y:S02]  /*28920*/  ISETP.GE.AND P0, PT, R0, c[0x0][0x17c], PT ;  /* 0x00005f0000007a0c */ /* 0x000fe40003f06270 */
[----:B------:R-:W-:Y:S01]  /*28930*/  IMAD.WIDE R18, R23, 0x4, R248 ;  /* 0x0000000417127825 */ /* 0x000fe200078e02f8 */
[----:B------:R-:W-:Y:S01]  /*28940*/  @P6 STG.E [R14.64], R218 ;  /* 0x000000da0e006986 */ /* 0x000fe2000c101906 */
[----:B------:R-:W-:-:S03]  /*28950*/  ISETP.LT.AND P4, PT, R59, c[0x0][0x178], !P2 ;  /* 0x00005e003b007a0c */ /* 0x000fc60005781270 */
[----:B------:R2:W-:Y:S01]  /*28960*/  @P3 STG.E [R16.64], R162 ;  /* 0x000000a210003986 */ /* 0x0005e2000c101906 */
[----:B------:R-:W-:Y:S02]  /*28970*/  ISETP.LT.AND P3, PT, R51, c[0x0][0x178], !P2 ;  /* 0x00005e0033007a0c */ /* 0x000fe40005761270 */
[----:B------:R-:W-:Y:S01]  /*28980*/  ISETP.LT.AND P2, PT, R99, c[0x0][0x178], !P2 ;  /* 0x00005e0063007a0c */ /* 0x000fe20005741270 */
[----:B------:R3:W-:Y:S01]  /*28990*/  @P5 STG.E [R18.64], R47 ;  /* 0x0000002f12005986 */ /* 0x0007e2000c101906 */
[----:B------:R-:W-:Y:S02]  /*289a0*/  ISETP.LT.AND P6, PT, R58, c[0x0][0x178], !P0 ;  /* 0x00005e003a007a0c */ /* 0x000fe400047c1270 */
[----:B------:R-:W-:Y:S01]  /*289b0*/  ISETP.LT.AND P5, PT, R59, c[0x0][0x178], !P0 ;  /* 0x00005e003b007a0c */ /* 0x000fe200047a1270 */
[----:B------:R-:W4:Y:S01]  /*289c0*/  S2R R250, SR_TID.X ;  /* 0x0000000000fa7919 */ /* 0x000f220000002100 */
[C---:B------:R-:W-:Y:S01]  /*289d0*/  IADD3 R3, R23.reuse, c[0x0][0x198], RZ ;  /* 0x0000660017037a10 */ /* 0x040fe20007ffe0ff */
[----:B-1----:R-:W-:-:S02]  /*289e0*/  IMAD.WIDE R10, R23, 0x4, R4 ;  /* 0x00000004170a7825 */ /* 0x002fc400078e0204 */
[----:B------:R-:W1:Y:S01]  /*289f0*/  LDS.128 R12, [R2] ;  /* 0x00000000020c7984 */ /* 0x000e620000000c00 */
[----:B------:R-:W-:Y:S01]  /*28a00*/  IADD3 R0, R131, 0x2f, RZ ;  /* 0x0000002f83007810 */ /* 0x000fe20007ffe0ff */
[----:B------:R-:W-:-:S04]  /*28a10*/  IMAD.WIDE R20, R23, 0x4, R6 ;  /* 0x0000000417147825 */ /* 0x000fc800078e0206 */
[----:B------:R-:W-:Y:S01]  /*28a20*/  IMAD.WIDE R22, R23, 0x4, R8 ;  /* 0x0000000417167825 */ /* 0x000fe200078e0208 */
[----:B------:R-:W-:Y:S01]  /*28a30*/  ISETP.GE.AND P1, PT, R0, c[0x0][0x17c], PT ;  /* 0x00005f0000007a0c */ /* 0x000fe20003f26270 */
[----:B------:R4:W-:Y:S02]  /*28a40*/  @P4 STG.E [R10.64], R63 ;  /* 0x0000003f0a004986 */ /* 0x0009e4000c101906 */
[C---:B--2---:R-:W-:Y:S02]  /*28a50*/  IMAD.WIDE R16, R3.reuse, 0x4, R248 ;  /* 0x0000000403107825 */ /* 0x044fe400078e02f8 */
[----:B------:R2:W-:Y:S02]  /*28a60*/  @P3 STG.E [R20.64], R219 ;  /* 0x000000db14003986 */ /* 0x0005e4000c101906 */
[----:B---3--:R-:W-:Y:S01]  /*28a70*/  IMAD.WIDE R18, R3, 0x4, R4 ;  /* 0x0000000403127825 */ /* 0x008fe200078e0204 */
[----:B------:R-:W-:Y:S01]  /*28a80*/  ISETP.LT.AND P3, PT, R51, c[0x0][0x178], !P0 ;  /* 0x00005e0033007a0c */ /* 0x000fe20004761270 */
[----:B------:R3:W-:Y:S01]  /*28a90*/  @P2 STG.E [R22.64], R163 ;  /* 0x000000a316002986 */ /* 0x0007e2000c101906 */
[----:B------:R-:W-:-:S02]  /*28aa0*/  ISETP.LT.AND P0, PT, R99, c[0x0][0x178], !P0 ;  /* 0x00005e0063007a0c */ /* 0x000fc40004701270 */
[----:B------:R-:W-:Y:S01]  /*28ab0*/  ISETP.LT.AND P2, PT, R58, c[0x0][0x178], !P1 ;  /* 0x00005e003a007a0c */ /* 0x000fe20004f41270 */
[----:B------:R1:W-:Y:S01]  /*28ac0*/  @P6 STG.E [R16.64], R42 ;  /* 0x0000002a10006986 */ /* 0x0003e2000c101906 */
[----:B------:R-:W-:-:S03]  /*28ad0*/  ISETP.LT.AND P6, PT, R51, c[0x0][0x178], !P1 ;  /* 0x00005e0033007a0c */ /* 0x000fc60004fc1270 */
[----:B------:R-:W-:Y:S01]  /*28ae0*/  @P5 STG.E [R18.64], R66 ;  /* 0x0000004212005986 */ /* 0x000fe2000c101906 */
[----:B------:R-:W-:Y:S02]  /*28af0*/  ISETP.LT.AND P5, PT, R59, c[0x0][0x178], !P1 ;  /* 0x00005e003b007a0c */ /* 0x000fe40004fa1270 */
[C---:B------:R-:W-:Y:S01]  /*28b00*/  IADD3 R25, R3.reuse, c[0x0][0x198], RZ ;  /* 0x0000660003197a10 */ /* 0x040fe20007ffe0ff */
[----:B----4-:R-:W-:Y:S01]  /*28b10*/  IMAD.WIDE R10, R3, 0x4, R6 ;  /* 0x00000004030a7825 */ /* 0x010fe200078e0206 */
[----:B------:R-:W-:-:S03]  /*28b20*/  IADD3 R0, R131, 0x30, RZ ;  /* 0x0000003083007810 */ /* 0x000fc60007ffe0ff */
[----:B--2---:R-:W-:Y:S01]  /*28b30*/  IMAD.WIDE R20, R3, 0x4, R8 ;  /* 0x0000000403147825 */ /* 0x004fe200078e0208 */
[----:B------:R-:W-:-:S03]  /*28b40*/  ISETP.GE.AND P4, PT, R0, c[0x0][0x17c], PT ;  /* 0x00005f0000007a0c */ /* 0x000fc60003f86270 */
[C---:B---3--:R-:W-:Y:S01]  /*28b50*/  IMAD.WIDE R22, R25.reuse, 0x4, R248 ;  /* 0x0000000419167825 */ /* 0x048fe200078e02f8 */
[C---:B------:R-:W-:Y:S01]  /*28b60*/  LOP3.LUT R36, R250.reuse, 0x7f, RZ, 0xc0, !PT ;  /* 0x0000007ffa247812 */ /* 0x040fe200078ec0ff */
[----:B------:R2:W-:Y:S02]  /*28b70*/  @P3 STG.E [R10.64], R214 ;  /* 0x000000d60a003986 */ /* 0x0005e4000c101906 */
[C---:B------:R-:W-:Y:S01]  /*28b80*/  IMAD.WIDE R2, R25.reuse, 0x4, R4 ;  /* 0x0000000419027825 */ /* 0x040fe200078e0204 */
[----:B------:R-:W-:Y:S01]  /*28b90*/  SHF.L.U32 R250, R250, 0xa, RZ ;  /* 0x0000000afafa7819 */ /* 0x000fe200000006ff */
[----:B------:R3:W-:Y:S02]  /*28ba0*/  @P0 STG.E [R20.64], R126 ;  /* 0x0000007e14000986 */ /* 0x0007e4000c101906 */
[----:B-1----:R-:W-:Y:S01]  /*28bb0*/  IMAD.WIDE R16, R25, 0x4, R6 ;  /* 0x0000000419107825 */ /* 0x002fe200078e0206 */
[----:B------:R-:W-:Y:S01]  /*28bc0*/  ISETP.LT.AND P1, PT, R99, c[0x0][0x178], !P1 ;  /* 0x00005e0063007a0c */ /* 0x000fe20004f21270 */
[----:B------:R-:W-:Y:S01]  /*28bd0*/  @P2 STG.E [R22.64], R43 ;  /* 0x0000002b16002986 */ /* 0x000fe2000c101906 */
[----:B------:R-:W-:-:S02]  /*28be0*/  ISETP.LT.AND P0, PT, R58, c[0x0][0x178], !P4 ;  /* 0x00005e003a007a0c */ /* 0x000fc40006701270 */
[----:B------:R-:W-:Y:S01]  /*28bf0*/  LOP3.LUT R250, R250, 0x1800, RZ, 0xc0, !PT ;  /* 0x00001800fafa7812 */ /* 0x000fe200078ec0ff */
[----:B------:R1:W-:Y:S01]  /*28c00*/  @P5 STG.E [R2.64], R67 ;  /* 0x0000004302005986 */ /* 0x0003e2000c101906 */
[----:B------:R-:W-:-:S03]  /*28c10*/  ISETP.LT.AND P5, PT, R59, c[0x0][0x178], !P4 ;  /* 0x00005e003b007a0c */ /* 0x000fc600067a1270 */
[----:B------:R-:W-:Y:S01]  /*28c20*/  @P6 STG.E [R16.64], R215 ;  /* 0x000000d710006986 */ /* 0x000fe2000c101906 */
[----:B------:R-:W-:Y:S02]  /*28c30*/  ISETP.LT.AND P6, PT, R51, c[0x0][0x178], !P4 ;  /* 0x00005e0033007a0c */ /* 0x000fe400067c1270 */
[----:B------:R-:W-:Y:S02]  /*28c40*/  IADD3 R27, R25, c[0x0][0x198], RZ ;  /* 0x00006600191b7a10 */ /* 0x000fe40007ffe0ff */
[----:B------:R-:W-:Y:S01]  /*28c50*/  ISETP.LT.AND P4, PT, R99, c[0x0][0x178], !P4 ;  /* 0x00005e0063007a0c */ /* 0x000fe20006781270 */
[----:B------:R-:W-:Y:S01]  /*28c60*/  IMAD R250, R36, 0x10, R250 ;  /* 0x0000001024fa7824 */ /* 0x000fe200078e02fa */
[----:B------:R-:W-:Y:S01]  /*28c70*/  IADD3 R0, R131, 0x31, RZ ;  /* 0x0000003183007810 */ /* 0x000fe20007ffe0ff */
[----:B--2---:R-:W-:-:S04]  /*28c80*/  IMAD.WIDE R10, R25, 0x4, R8 ;  /* 0x00000004190a7825 */ /* 0x004fc800078e0208 */
[----:B---3--:R-:W-:Y:S01]  /*28c90*/  IMAD.WIDE R20, R27, 0x4, R248 ;  /* 0x000000041b147825 */ /* 0x008fe200078e02f8 */
[----:B------:R-:W-:-:S03]  /*28ca0*/  ISETP.GE.AND P3, PT, R0, c[0x0][0x17c], PT ;  /* 0x00005f0000007a0c */ /* 0x000fc60003f66270 */
[C---:B-1----:R-:W-:Y:S01]  /*28cb0*/  IMAD.WIDE R2, R27.reuse, 0x4, R4 ;  /* 0x000000041b027825 */ /* 0x042fe200078e0204 */
[----:B------:R-:W-:Y:S01]  /*28cc0*/  LOP3.LUT R250, R250, 0x20, RZ, 0x3c, !PT ;  /* 0x00000020fafa7812 */ /* 0x000fe200078e3cff */
[----:B------:R1:W-:Y:S02]  /*28cd0*/  @P1 STG.E [R10.64], R127 ;  /* 0x0000007f0a001986 */ /* 0x0003e4000c101906 */
[C---:B------:R-:W-:Y:S02]  /*28ce0*/  IMAD.WIDE R22, R27.reuse, 0x4, R6 ;  /* 0x000000041b167825 */ /* 0x040fe400078e0206 */
[----:B------:R2:W-:Y:S02]  /*28cf0*/  @P0 STG.E [R20.64], R228 ;  /* 0x000000e414000986 */ /* 0x0005e4000c101906 */
[----:B------:R-:W-:Y:S01]  /*28d00*/  IMAD.WIDE R24, R27, 0x4, R8 ;  /* 0x000000041b187825 */ /* 0x000fe200078e0208 */
[----:B------:R-:W-:Y:S01]  /*28d10*/  ISETP.LT.AND P0, PT, R58, c[0x0][0x178], !P3 ;  /* 0x00005e003a007a0c */ /* 0x000fe20005f01270 */
[----:B------:R3:W-:Y:S01]  /*28d20*/  @P5 STG.E [R2.64], R200 ;  /* 0x000000c802005986 */ /* 0x0007e2000c101906 */
[----:B------:R-:W-:-:S03]  /*28d30*/  ISETP.LT.AND P5, PT, R59, c[0x0][0x178], !P3 ;  /* 0x00005e003b007a0c */ /* 0x000fc60005fa1270 */
[----:B------:R-:W-:Y:S01]  /*28d40*/  @P6 STG.E [R22.64], R196 ;  /* 0x000000c416006986 */ /* 0x000fe2000c101906 */
[----:B------:R-:W-:-:S03]  /*28d50*/  IADD3 R27, R27, c[0x0][0x198], RZ ;  /* 0x000066001b1b7a10 */ /* 0x000fc60007ffe0ff */
[----:B------:R-:W4:Y:S04]  /*28d60*/  LDS.128 R16, [R250] ;  /* 0x00000000fa107984 */ /* 0x000f280000000c00 */
[----:B------:R3:W-:Y:S01]  /*28d70*/  @P4 STG.E [R24.64], R12 ;  /* 0x0000000c18004986 */ /* 0x0007e2000c101906 */
[----:B------:R-:W-:Y:S02]  /*28d80*/  ISETP.LT.AND P4, PT, R51, c[0x0][0x178], !P3 ;  /* 0x00005e0033007a0c */ /* 0x000fe40005f81270 */
[----:B------:R-:W-:Y:S01]  /*28d90*/  IADD3 R0, R131, 0x32, RZ ;  /* 0x0000003283007810 */ /* 0x000fe20007ffe0ff */
[----:B-1----:R-:W-:-:S03]  /*28da0*/  IMAD.WIDE R10, R27, 0x4, R248 ;  /* 0x000000041b0a7825 */ /* 0x002fc600078e02f8 */
[----:B------:R-:W-:Y:S01]  /*28db0*/  ISETP.GE.AND P2, PT, R0, c[0x0][0x17c], PT ;  /* 0x00005f0000007a0c */ /* 0x000fe20003f46270 */
[----:B--2---:R-:W-:Y:S01]  /*28dc0*/  IMAD.WIDE R20, R27, 0x4, R4 ;  /* 0x000000041b147825 */ /* 0x004fe200078e0204 */
[----:B------:R-:W-:-:S03]  /*28dd0*/  ISETP.LT.AND P3, PT, R99, c[0x0][0x178], !P3 ;  /* 0x00005e0063007a0c */ /* 0x000fc60005f61270 */
[----:B---3--:R-:W-:Y:S01]  /*28de0*/  IMAD.WIDE R2, R27, 0x4, R6 ;  /* 0x000000041b027825 */ /* 0x008fe200078e0206 */
[----:B------:R1:W-:Y:S01]  /*28df0*/  @P0 STG.E [R10.64], R229 ;  /* 0x000000e50a000986 */ /* 0x0003e2000c101906 */
[----:B------:R-:W-:-:S03]  /*28e00*/  ISETP.LT.AND P6, PT, R58, c[0x0][0x178], !P2 ;  /* 0x00005e003a007a0c */ /* 0x000fc600057c1270 */
[----:B------:R-:W-:Y:S01]  /*28e10*/  @P5 STG.E [R20.64], R201 ;  /* 0x000000c914005986 */ /* 0x000fe2000c101906 */
[----:B------:R-:W-:-:S03]  /*28e20*/  ISETP.LT.AND P5, PT, R59, c[0x0][0x178], !P2 ;  /* 0x00005e003b007a0c */ /* 0x000fc600057a1270 */
[----:B------:R2:W-:Y:S01]  /*28e30*/  @P4 STG.E [R2.64], R197 ;  /* 0x000000c502004986 */ /* 0x0005e2000c101906 */
[----:B------:R-:W-:Y:S02]  /*28e40*/  ISETP.LT.AND P4, PT, R51, c[0x0][0x178], !P2 ;  /* 0x00005e0033007a0c */ /* 0x000fe40005781270 */
[----:B------:R-:W-:Y:S01]  /*28e50*/  IADD3 R31, R27, c[0x0][0x198], RZ ;  /* 0x000066001b1f7a10 */ /* 0x000fe20007ffe0ff */
[----:B------:R-:W3:Y:S01]  /*28e60*/  LDS.128 R20, [R252] ;  /* 0x00000000fc147984 */ /* 0x000ee20000000c00 */
[----:B------:R-:W-:Y:S01]  /*28e70*/  IADD3 R0, R131, 0x33, RZ ;  /* 0x0000003383007810 */ /* 0x000fe20007ffe0ff */
[----:B------:R-:W-:-:S04]  /*28e80*/  IMAD.WIDE R24, R27, 0x4, R8 ;  /* 0x000000041b187825 */ /* 0x000fc800078e0208 */
[----:B------:R-:W-:Y:S01]  /*28e90*/  IMAD.WIDE R26, R31, 0x4, R248 ;  /* 0x000000041f1a7825 */ /* 0x000fe200078e02f8 */
[----:B------:R-:W-:-:S03]  /*28ea0*/  ISETP.GE.AND P1, PT, R0, c[0x0][0x17c], PT ;  /* 0x00005f0000007a0c */ /* 0x000fc60003f26270 */
[C---:B-1----:R-:W-:Y:S01]  /*28eb0*/  IMAD.WIDE R10, R31.reuse, 0x4, R4 ;  /* 0x000000041f0a7825 */ /* 0x042fe200078e0204 */
[----:B------:R1:W-:Y:S03]  /*28ec0*/  @P3 STG.E [R24.64], R13 ;  /* 0x0000000d18003986 */ /* 0x0003e6000c101906 */
[----:B------:R-:W-:Y:S01]  /*28ed0*/  IMAD.WIDE R28, R31, 0x4, R6 ;  /* 0x000000041f1c7825 */ /* 0x000fe200078e0206 */
[----:B------:R-:W-:Y:S01]  /*28ee0*/  @P6 STG.E [R26.64], R188 ;  /* 0x000000bc1a006986 */ /* 0x000fe2000c101906 */
[----:B------:R-:W-:Y:S02]  /*28ef0*/  ISETP.LT.AND P2, PT, R99, c[0x0][0x178], !P2 ;  /* 0x00005e0063007a0c */ /* 0x000fe40005741270 */
[----:B------:R-:W-:Y:S01]  /*28f00*/  ISETP.LT.AND P6, PT, R58, c[0x0][0x178], !P1 ;  /* 0x00005e003a007a0c */ /* 0x000fe20004fc1270 */
[----:B------:R1:W-:Y:S01]  /*28f10*/  @P5 STG.E [R10.64], R192 ;  /* 0x000000c00a005986 */ /* 0x0003e2000c101906 */
[----:B------:R-:W-:-:S03]  /*28f20*/  ISETP.LT.AND P5, PT, R51, c[0x0][0x178], !P1 ;  /* 0x00005e0033007a0c */ /* 0x000fc60004fa1270 */
[----:B------:R3:W-:Y:S01]  /*28f30*/  @P4 STG.E [R28.64], R232 ;  /* 0x000000e81c004986 */ /* 0x0007e2000c101906 */
[----:B------:R-:W-:Y:S02]  /*28f40*/  ISETP.LT.AND P4, PT, R59, c[0x0][0x178], !P1 ;  /* 0x00005e003b007a0c */ /* 0x000fe40004f81270 */
[----:B------:R-:W-:Y:S02]  /*28f50*/  IADD3 R33, R31, c[0x0][0x198], RZ ;  /* 0x000066001f217a10 */ /* 0x000fe40007ffe0ff */
[----:B------:R-:W-:Y:S01]  /*28f60*/  ISETP.LT.AND P1, PT, R99, c[0x0][0x178], !P1 ;  /* 0x00005e0063007a0c */ /* 0x000fe20004f21270 */
[----:B--2---:R-:W-:Y:S01]  /*28f70*/  IMAD.WIDE R2, R31, 0x4, R8 ;  /* 0x000000041f027825 */ /* 0x004fe200078e0208 */
[----:B------:R-:W-:-:S03]  /*28f80*/  IADD3 R0, R131, 0x34, RZ ;  /* 0x0000003483007810 */ /* 0x000fc60007ffe0ff */
[----:B-1----:R-:W-:Y:S01]  /*28f90*/  IMAD.WIDE R12, R33, 0x4, R248 ;  /* 0x00000004210c7825 */ /* 0x002fe200078e02f8 */
[----:B------:R-:W-:-:S03]  /*28fa0*/  ISETP.GE.AND P0, PT, R0, c[0x0][0x17c], PT ;  /* 0x00005f0000007a0c */ /* 0x000fc60003f06270 */
[----:B------:R-:W-:Y:S01]  /*28fb0*/  IMAD.WIDE R10, R33, 0x4, R4 ;  /* 0x00000004210a7825 */ /* 0x000fe200078e0204 */
[----:B------:R-:W-:Y:S01]  /*28fc0*/  IADD3 R0, R131, 0x35, RZ ;  /* 0x0000003583007810 */ /* 0x000fe20007ffe0ff */
[----:B----4-:R1:W-:Y:S02]  /*28fd0*/  @P2 STG.E [R2.64], R16 ;  /* 0x0000001002002986 */ /* 0x0103e4000c101906 */
[C---:B------:R-:W-:Y:S02]  /*28fe0*/  IMAD.WIDE R24, R33.reuse, 0x4, R6 ;  /* 0x0000000421187825 */ /* 0x040fe400078e0206 */
[----:B------:R-:W-:Y:S02]  /*28ff0*/  @P6 STG.E [R12.64], R189 ;  /* 0x000000bd0c006986 */ /* 0x000fe4000c101906 */
[----:B---3--:R-:W-:Y:S01]  /*29000*/  IMAD.WIDE R28, R33, 0x4, R8 ;  /* 0x00000004211c7825 */ /* 0x008fe200078e0208 */
[----:B------:R-:W-:Y:S01]  /*29010*/  ISETP.LT.AND P2, PT, R58, c[0x0][0x178], !P0 ;  /* 0x00005e003a007a0c */ /* 0x000fe20004741270 */
[----:B------:R2:W-:Y:S01]  /*29020*/  @P4 STG.E [R10.64], R193 ;  /* 0x000000c10a004986 */ /* 0x0005e2000c101906 */
[----:B------:R-:W-:-:S02]  /*29030*/  ISETP.GE.AND P3, PT, R0, c[0x0][0x17c], PT ;  /* 0x00005f0000007a0c */ /* 0x000fc40003f66270 */
[----:B------:R-:W-:Y:S01]  /*29040*/  ISETP.LT.AND P4, PT, R59, c[0x0][0x178], !P0 ;  /* 0x00005e003b007a0c */ /* 0x000fe20004781270 */
[----:B------:R-:W-:Y:S01]  /*29050*/  @P5 STG.E [R24.64], R233 ;  /* 0x000000e918005986 */ /* 0x000fe2000c101906 */
[----:B------:R-:W-:-:S03]  /*29060*/  IADD3 R35, R33, c[0x0][0x198], RZ ;  /* 0x0000660021237a10 */ /* 0x000fc60007ffe0ff */
[----:B------:R3:W-:Y:S01]  /*29070*/  @P1 STG.E [R28.64], R17 ;  /* 0x000000111c001986 */ /* 0x0007e2000c101906 */
[----:B------:R-:W-:Y:S02]  /*29080*/  ISETP.LT.AND P1, PT, R51, c[0x0][0x178], !P0 ;  /* 0x00005e0033007a0c */ /* 0x000fe40004721270 */
[----:B------:R-:W-:Y:S01]  /*29090*/  ISETP.LT.AND P0, PT, R99, c[0x0][0x178], !P0 ;  /* 0x00005e0063007a0c */ /* 0x000fe20004701270 */
[----:B------:R-:W4:Y:S01]  /*290a0*/  LDS.128 R24, [R251] ;  /* 0x00000000fb187984 */ /* 0x000f220000000c00 */
[----:B------:R-:W-:Y:S01]  /*290b0*/  ISETP.LT.AND P5, PT, R58, c[0x0][0x178], !P3 ;  /* 0x00005e003a007a0c */ /* 0x000fe20005fa1270 */
[C---:B------:R-:W-:Y:S01]  /*290c0*/  IMAD.WIDE R30, R35.reuse, 0x4, R248 ;  /* 0x00000004231e7825 */ /* 0x040fe200078e02f8 */
[----:B------:R-:W-:-:S03]  /*290d0*/  IADD3 R33, R35, c[0x0][0x198], RZ ;  /* 0x0000660023217a10 */ /* 0x000fc60007ffe0ff */
[----:B-1----:R-:W-:Y:S01]  /*290e0*/  IMAD.WIDE R2, R35, 0x4, R4 ;  /* 0x0000000423027825 */ /* 0x002fe200078e0204 */
[----:B------:R-:W-:-:S03]  /*290f0*/  IADD3 R0, R131, 0x36, RZ ;  /* 0x0000003683007810 */ /* 0x000fc60007ffe0ff */
[C---:B--2---:R-:W-:Y:S01]  /*29100*/  IMAD.WIDE R10, R35.reuse, 0x4, R6 ;  /* 0x00000004230a7825 */ /* 0x044fe200078e0206 */
[----:B------:R1:W-:Y:S03]  /*29110*/  @P2 STG.E [R30.64], R128 ;  /* 0x000000801e002986 */ /* 0x0003e6000c101906 */
[----:B------:R-:W-:Y:S01]  /*29120*/  IMAD.WIDE R12, R35, 0x4, R8 ;  /* 0x00000004230c7825 */ /* 0x000fe200078e0208 */
[----:B------:R2:W-:Y:S01]  /*29130*/  @P4 STG.E [R2.64], R52 ;  /* 0x0000003402004986 */ /* 0x0005e2000c101906 */
[----:B------:R-:W-:Y:S02]  /*29140*/  ISETP.GE.AND P6, PT, R0, c[0x0][0x17c], PT ;  /* 0x00005f0000007a0c */ /* 0x000fe40003fc6270 */
[----:B---3--:R-:W-:Y:S01]  /*29150*/  IMAD.WIDE R16, R33, 0x4, R248 ;  /* 0x0000000421107825 */ /* 0x008fe200078e02f8 */
[----:B------:R3:W-:Y:S01]  /*29160*/  @P1 STG.E [R10.64], R236 ;  /* 0x000000ec0a001986 */ /* 0x0007e2000c101906 */
[----:B------:R-:W-:-:S03]  /*29170*/  ISETP.LT.AND P2, PT, R59, c[0x0][0x178], !P3 ;  /* 0x00005e003b007a0c */ /* 0x000fc60005f41270 */
[----:B------:R2:W-:Y:S01]  /*29180*/  @P0 STG.E [R12.64], R20 ;  /* 0x000000140c000986 */ /* 0x0005e2000c101906 */
[----:B------:R-:W-:Y:S02]  /*29190*/  ISETP.LT.AND P0, PT, R51, c[0x0][0x178], !P3 ;  /* 0x00005e0033007a0c */ /* 0x000fe40005f01270 */
[----:B------:R-:W-:Y:S01]  /*291a0*/  ISETP.LT.AND P3, PT, R99, c[0x0][0x178], !P3 ;  /* 0x00005e0063007a0c */ /* 0x000fe20005f61270 */
[----:B------:R3:W-:Y:S01]  /*291b0*/  @P5 STG.E [R16.64], R129 ;  /* 0x0000008110005986 */ /* 0x0007e2000c101906 */
[----:B------:R-:W-:Y:S02]  /*291c0*/  ISETP.LT.AND P5, PT, R58, c[0x0][0x178], !P6 ;  /* 0x00005e003a007a0c */ /* 0x000fe400077a1270 */
[----:B------:R-:W-:Y:S02]  /*291d0*/  ISETP.LT.AND P1, PT, R59, c[0x0][0x178], !P6 ;  /* 0x00005e003b007a0c */ /* 0x000fe40007721270 */
[C---:B-1----:R-:W-:Y:S01]  /*291e0*/  IADD3 R31, R33.reuse, c[0x0][0x198], RZ ;  /* 0x00006600211f7a10 */ /* 0x042fe20007ffe0ff */
[----:B------:R-:W-:Y:S01]  /*291f0*/  IMAD.WIDE R28, R33, 0x4, R4 ;  /* 0x00000004211c7825 */ /* 0x000fe200078e0204 */
[----:B------:R-:W-:-:S03]  /*29200*/  IADD3 R0, R131, 0x37, RZ ;  /* 0x0000003783007810 */ /* 0x000fc60007ffe0ff */
[----:B--2---:R-:W-:Y:S01]  /*29210*/  IMAD.WIDE R2, R33, 0x4, R6 ;  /* 0x0000000421027825 */ /* 0x004fe200078e0206 */
[----:B------:R-:W-:-:S03]  /*29220*/  ISETP.GE.AND P4, PT, R0, c[0x0][0x17c], PT ;  /* 0x00005f0000007a0c */ /* 0x000fc60003f86270 */
[----:B---3--:R-:W-:Y:S01]  /*29230*/  IMAD.WIDE R10, R33, 0x4, R8 ;  /* 0x00000004210a7825 */ /* 0x008fe200078e0208 */
[----:B------:R1:W-:Y:S03]  /*29240*/  @P2 STG.E [R28.64], R53 ;  /* 0x000000351c002986 */ /* 0x0003e6000c101906 */
[----:B------:R-:W-:Y:S01]  /*29250*/  IMAD.WIDE R12, R31, 0x4, R248 ;  /* 0x000000041f0c7825 */ /* 0x000fe200078e02f8 */
        /* <DEDUP_REMOVED lines=8> */
[----:B------:R3:W-:Y:S01]  /*292e0*/  @P1 STG.E [R16.64], R56 ;  /* 0x0000003810001986 */ /* 0x0007e2000c101906 */
[----:B------:R-:W-:Y:S02]  /*292f0*/  ISETP.LT.AND P1, PT, R51, c[0x0][0x178], !P4 ;  /* 0x00005e0033007a0c */ /* 0x000fe40006721270 */
[C---:B------:R-:W-:Y:S01]  /*29300*/  IADD3 R33, R31.reuse, c[0x0][0x198], RZ ;  /* 0x000066001f217a10 */ /* 0x040fe20007ffe0ff */
[----:B-1----:R-:W-:Y:S01]  /*29310*/  IMAD.WIDE R28, R31, 0x4, R6 ;  /* 0x000000041f1c7825 */ /* 0x002fe200078e0206 */
[----:B------:R-:W-:-:S03]  /*29320*/  IADD3 R0, R131, 0x38, RZ ;  /* 0x0000003883007810 */ /* 0x000fc60007ffe0ff */
[----:B--2---:R-:W-:Y:S01]  /*29330*/  IMAD.WIDE R2, R31, 0x4, R8 ;  /* 0x000000041f027825 */ /* 0x004fe200078e0208 */
[----:B------:R-:W-:-:S03]  /*29340*/  ISETP.GE.AND P0, PT, R0, c[0x0][0x17c], PT ;  /* 0x00005f0000007a0c */ /* 0x000fc60003f06270 */
[C---:B---3--:R-:W-:Y:S01]  /*29350*/  IMAD.WIDE R10, R33.reuse, 0x4, R248 ;  /* 0x00000004210a7825 */ /* 0x048fe200078e02f8 */
[----:B------:R-:W-:Y:S03]  /*29360*/  @P2 STG.E [R28.64], R240 ;  /* 0x000000f01c002986 */ /* 0x000fe6000c101906 */
[C---:B------:R-:W-:Y:S01]  /*29370*/  IMAD.WIDE R12, R33.reuse, 0x4, R4 ;  /* 0x00000004210c7825 */ /* 0x040fe200078e0204 */
[----:B----4-:R1:W-:Y:S03]  /*29380*/  @P6 STG.E [R2.64], R24 ;  /* 0x0000001802006986 */ /* 0x0103e6000c101906 */
[----:B------:R-:W-:Y:S01]  /*29390*/  IMAD.WIDE R16, R33, 0x4, R6 ;  /* 0x0000000421107825 */ /* 0x000fe200078e0206 */
[----:B------:R2:W-:Y:S01]  /*293a0*/  @P5 STG.E [R10.64], R49 ;  /* 0x000000310a005986 */ /* 0x0005e2000c101906 */
[----:B------:R-:W-:-:S03]  /*293b0*/  ISETP.LT.AND P4, PT, R99, c[0x0][0x178], !P4 ;  /* 0x00005e0063007a0c */ /* 0x000fc60006781270 */
[----:B------:R3:W-:Y:S01]  /*293c0*/  @P3 STG.E [R12.64], R57 ;  /* 0x000000390c003986 */ /* 0x0007e2000c101906 */
[----:B------:R-:W-:Y:S01]  /*293d0*/  ISETP.LT.AND P3, PT, R58, c[0x0][0x178], !P0 ;  /* 0x00005e003a007a0c */ /* 0x000fe20004761270 */
[----:B------:R-:W-:Y:S02]  /*293e0*/  IMAD.WIDE R20, R33, 0x4, R8 ;  /* 0x0000000421147825 */ /* 0x000fe400078e0208 */
[----:B------:R4:W-:Y:S01]  /*293f0*/  @P1 STG.E [R16.64], R241 ;  /* 0x000000f110001986 */ /* 0x0009e2000c101906 */
[----:B------:R-:W-:Y:S02]  /*29400*/  ISETP.LT.AND P1, PT, R59, c[0x0][0x178], !P0 ;  /* 0x00005e003b007a0c */ /* 0x000fe40004721270 */
[----:B------:R-:W-:Y:S02]  /*29410*/  ISETP.LT.AND P6, PT, R51, c[0x0][0x178], !P0 ;  /* 0x00005e0033007a0c */ /* 0x000fe400047c1270 */
[----:B------:R-:W-:Y:S02]  /*29420*/  IADD3 R33, R33, c[0x0][0x198], RZ ;  /* 0x0000660021217a10 */ /* 0x000fe40007ffe0ff */
[----:B------:R-:W-:-:S02]  /*29430*/  ISETP.LT.AND P0, PT, R99, c[0x0][0x178], !P0 ;  /* 0x00005e0063007a0c */ /* 0x000fc40004701270 */
[----:B------:R-:W-:Y:S01]  /*29440*/  IADD3 R0, R131, 0x39, RZ ;  /* 0x0000003983007810 */ /* 0x000fe20007ffe0ff */
[C---:B-1----:R-:W-:Y:S01]  /*29450*/  IMAD.WIDE R2, R33.reuse, 0x4, R248 ;  /* 0x0000000421027825 */ /* 0x042fe200078e02f8 */
[----:B------:R1:W-:Y:S03]  /*29460*/  @P4 STG.E [R20.64], R25 ;  /* 0x0000001914004986 */ /* 0x0003e6000c101906 */
[----:B--2---:R-:W-:Y:S01]  /*29470*/  IMAD.WIDE R10, R33, 0x4, R4 ;  /* 0x00000004210a7825 */ /* 0x004fe200078e0204 */
[----:B------:R-:W-:-:S03]  /*29480*/  ISETP.GE.AND P2, PT, R0, c[0x0][0x17c], PT ;  /* 0x00005f0000007a0c */ /* 0x000fc60003f46270 */
[C---:B---3--:R-:W-:Y:S01]  /*29490*/  IMAD.WIDE R12, R33.reuse, 0x4, R6 ;  /* 0x00000004210c7825 */ /* 0x048fe200078e0206 */
[----:B------:R2:W-:Y:S03]  /*294a0*/  @P3 STG.E [R2.64], R230 ;  /* 0x000000e602003986 */ /* 0x0005e6000c101906 */
[----:B----4-:R-:W-:Y:S01]  /*294b0*/  IMAD.WIDE R16, R33, 0x4, R8 ;  /* 0x0000000421107825 */ /* 0x010fe200078e0208 */
[----:B------:R-:W-:Y:S01]  /*294c0*/  IADD3 R0, R131, 0x3a, RZ ;  /* 0x0000003a83007810 */ /* 0x000fe20007ffe0ff */
[----:B------:R3:W-:Y:S01]  /*294d0*/  @P1 STG.E [R10.64], R202 ;  /* 0x000000ca0a001986 */ /* 0x0007e2000c101906 */
[----:B------:R-:W-:-:S03]  /*294e0*/  ISETP.LT.AND P4, PT, R58, c[0x0][0x178], !P2 ;  /* 0x00005e003a007a0c */ /* 0x000fc60005781270 */
[----:B------:R4:W-:Y:S01]  /*294f0*/  @P6 STG.E [R12.64], R198 ;  /* 0x000000c60c006986 */ /* 0x0009e2000c101906 */
[----:B------:R-:W-:-:S03]  /*29500*/  ISETP.GE.AND P5, PT, R0, c[0x0][0x17c], PT ;  /* 0x00005f0000007a0c */ /* 0x000fc60003fa6270 */
[----:B------:R2:W-:Y:S01]  /*29510*/  @P0 STG.E [R16.64], R14 ;  /* 0x0000000e10000986 */ /* 0x0005e2000c101906 */
[----:B------:R-:W-:Y:S02]  /*29520*/  ISETP.LT.AND P0, PT, R59, c[0x0][0x178], !P2 ;  /* 0x00005e003b007a0c */ /* 0x000fe40005701270 */
[----:B------:R-:W-:Y:S02]  /*29530*/  ISETP.LT.AND P1, PT, R51, c[0x0][0x178], !P2 ;  /* 0x00005e0033007a0c */ /* 0x000fe40005721270 */
[----:B------:R-:W-:Y:S02]  /*29540*/  IADD3 R31, R33, c[0x0][0x198], RZ ;  /* 0x00006600211f7a10 */ /* 0x000fe40007ffe0ff */
[----:B------:R-:W-:Y:S02]  /*29550*/  ISETP.LT.AND P2, PT, R99, c[0x0][0x178], !P2 ;  /* 0x00005e0063007a0c */ /* 0x000fe40005741270 */
[----:B------:R-:W-:Y:S01]  /*29560*/  ISETP.LT.AND P6, PT, R58, c[0x0][0x178], !P5 ;  /* 0x00005e003a007a0c */ /* 0x000fe20006fc1270 */
[C---:B------:R-:W-:Y:S01]  /*29570*/  IMAD.WIDE R28, R31.reuse, 0x4, R248 ;  /* 0x000000041f1c7825 */ /* 0x040fe200078e02f8 */
[----:B-1----:R-:W-:-:S03]  /*29580*/  IADD3 R25, R31, c[0x0][0x198], RZ ;  /* 0x000066001f197a10 */ /* 0x002fc60007ffe0ff */
[----:B--2---:R-:W-:Y:S01]  /*29590*/  IMAD.WIDE R2, R31, 0x4, R4 ;  /* 0x000000041f027825 */ /* 0x004fe200078e0204 */
[----:B------:R-:W-:-:S03]  /*295a0*/  IADD3 R0, R131, 0x3b, RZ ;  /* 0x0000003b83007810 */ /* 0x000fc60007ffe0ff */
[----:B---3--:R-:W-:Y:S01]  /*295b0*/  IMAD.WIDE R10, R31, 0x4, R6 ;  /* 0x000000041f0a7825 */ /* 0x008fe200078e0206 */
[----:B------:R1:W-:Y:S01]  /*295c0*/  @P4 STG.E [R28.64], R231 ;  /* 0x000000e71c004986 */ /* 0x0003e2000c101906 */
[----:B------:R-:W-:Y:S02]  /*295d0*/  ISETP.LT.AND P4, PT, R59, c[0x0][0x178], !P5 ;  /* 0x00005e003b007a0c */ /* 0x000fe40006f81270 */
[----:B----4-:R-:W-:Y:S01]  /*295e0*/  IMAD.WIDE R12, R31, 0x4, R8 ;  /* 0x000000041f0c7825 */ /* 0x010fe200078e0208 */
[----:B------:R2:W-:Y:S01]  /*295f0*/  @P0 STG.E [R2.64], R203 ;  /* 0x000000cb02000986 */ /* 0x0005e2000c101906 */
[----:B------:R-:W-:Y:S02]  /*29600*/  ISETP.GE.AND P3, PT, R0, c[0x0][0x17c], PT ;  /* 0x00005f0000007a0c */ /* 0x000fe40003f66270 */
[----:B------:R-:W-:Y:S01]  /*29610*/  IMAD.WIDE R16, R25, 0x4, R248 ;  /* 0x0000000419107825 */ /* 0x000fe200078e02f8 */
[----:B------:R3:W-:Y:S01]  /*29620*/  @P1 STG.E [R10.64], R199 ;  /* 0x000000c70a001986 */ /* 0x0007e2000c101906 */
[----:B------:R-:W-:-:S02]  /*29630*/  ISETP.LT.AND P1, PT, R51, c[0x0][0x178], !P5 ;  /* 0x00005e0033007a0c */ /* 0x000fc40006f21270 */
[----:B------:R-:W-:Y:S01]  /*29640*/  ISETP.LT.AND P5, PT, R99, c[0x0][0x178], !P5 ;  /* 0x00005e0063007a0c */ /* 0x000fe20006fa1270 */
[----:B------:R4:W-:Y:S01]  /*29650*/  @P2 STG.E [R12.64], R15 ;  /* 0x0000000f0c002986 */ /* 0x0009e2000c101906 */
[----:B------:R-:W-:-:S03]  /*29660*/  ISETP.LT.AND P0, PT, R59, c[0x0][0x178], !P3 ;  /* 0x00005e003b007a0c */ /* 0x000fc60005f01270 */
[----:B------:R4:W-:Y:S01]  /*29670*/  @P6 STG.E [R16.64], R190 ;  /* 0x000000be10006986 */ /* 0x0009e2000c101906 */
[----:B------:R-:W-:Y:S01]  /*29680*/  ISETP.LT.AND P6, PT, R58, c[0x0][0x178], !P3 ;  /* 0x00005e003a007a0c */ /* 0x000fe20005fc1270 */
[C---:B------:R-:W-:Y:S01]  /*29690*/  IMAD.WIDE R20, R25.reuse, 0x4, R4 ;  /* 0x0000000419147825 */ /* 0x040fe200078e0204 */
[----:B-1----:R-:W-:Y:S02]  /*296a0*/  IADD3 R29, R25, c[0x0][0x198], RZ ;  /* 0x00006600191d7a10 */ /* 0x002fe40007ffe0ff */
[----:B------:R-:W-:Y:S01]  /*296b0*/  IADD3 R14, R131, 0x3c, RZ ;  /* 0x0000003c830e7810 */ /* 0x000fe20007ffe0ff */
[----:B--2---:R-:W-:Y:S01]  /*296c0*/  IMAD.WIDE R2, R25, 0x4, R6 ;  /* 0x0000000419027825 */ /* 0x004fe200078e0206 */
[----:B------:R-:W-:Y:S01]  /*296d0*/  IADD3 R0, R131, 0x3d, RZ ;  /* 0x0000003d83007810 */ /* 0x000fe20007ffe0ff */
[----:B------:R1:W-:Y:S01]  /*296e0*/  @P4 STG.E [R20.64], R194 ;  /* 0x000000c214004986 */ /* 0x0003e2000c101906 */
[----:B------:R-:W-:Y:S01]  /*296f0*/  ISETP.GE.AND P2, PT, R14, c[0x0][0x17c], PT ;  /* 0x00005f000e007a0c */ /* 0x000fe20003f46270 */
[----:B---3--:R-:W-:-:S02]  /*29700*/  IMAD.WIDE R10, R25, 0x4, R8 ;  /* 0x00000004190a7825 */ /* 0x008fc400078e0208 */
[----:B------:R2:W-:Y:S02]  /*29710*/  @P1 STG.E [R2.64], R234 ;  /* 0x000000ea02001986 */ /* 0x0005e4000c101906 */
[----:B----4-:R-:W-:Y:S01]  /*29720*/  IMAD.WIDE R12, R29, 0x4, R248 ;  /* 0x000000041d0c7825 */ /* 0x010fe200078e02f8 */
[----:B------:R-:W-:-:S03]  /*29730*/  ISETP.GE.AND P1, PT, R0, c[0x0][0x17c], PT ;  /* 0x00005f0000007a0c */ /* 0x000fc60003f26270 */
[----:B------:R-:W-:Y:S01]  /*29740*/  IMAD.WIDE R14, R29, 0x4, R4 ;  /* 0x000000041d0e7825 */ /* 0x000fe200078e0204 */
[----:B------:R-:W-:Y:S01]  /*29750*/  IADD3 R0, R131, 0x3e, RZ ;  /* 0x0000003e83007810 */ /* 0x000fe20007ffe0ff */
[----:B------:R3:W-:Y:S04]  /*29760*/  @P5 STG.E [R10.64], R18 ;  /* 0x000000120a005986 */ /* 0x0007e8000c101906 */
[----:B------:R2:W-:Y:S04]  /*29770*/  @P6 STG.E [R12.64], R191 ;  /* 0x000000bf0c006986 */ /* 0x0005e8000c101906 */
[----:B------:R1:W-:Y:S01]  /*29780*/  @P0 STG.E [R14.64], R195 ;  /* 0x000000c30e000986 */ /* 0x0003e2000c101906 */
[----:B------:R-:W-:-:S02]  /*29790*/  ISETP.GE.AND P0, PT, R0, c[0x0][0x17c], PT ;  /* 0x00005f0000007a0c */ /* 0x000fc40003f06270 */
[----:B------:R-:W-:Y:S02]  /*297a0*/  IADD3 R0, R131, 0x3f, RZ ;  /* 0x0000003f83007810 */ /* 0x000fe40007ffe0ff */
[----:B------:R-:W4:Y:S01]  /*297b0*/  LDL.LU R131, [R1+0xd10] ;  /* 0x000d100001837983 */ /* 0x000f220000300800 */
[----:B------:R-:W-:Y:S01]  /*297c0*/  ISETP.LT.AND P4, PT, R51, c[0x0][0x178], !P3 ;  /* 0x00005e0033007a0c */ /* 0x000fe20005f81270 */
[----:B------:R-:W-:Y:S01]  /*297d0*/  IMAD.WIDE R16, R29, 0x4, R6 ;  /* 0x000000041d107825 */ /* 0x000fe200078e0206 */
[----:B------:R-:W-:Y:S02]  /*297e0*/  ISETP.LT.AND P3, PT, R99, c[0x0][0x178], !P3 ;  /* 0x00005e0063007a0c */ /* 0x000fe40005f61270 */
[----:B------:R-:W-:Y:S02]  /*297f0*/  ISETP.LT.AND P6, PT, R58, c[0x0][0x178], !P2 ;  /* 0x00005e003a007a0c */ /* 0x000fe400057c1270 */
[----:B------:R-:W-:Y:S02]  /*29800*/  ISETP.LT.AND P5, PT, R59, c[0x0][0x178], !P2 ;  /* 0x00005e003b007a0c */ /* 0x000fe400057a1270 */
[----:B-1----:R-:W-:-:S05]  /*29810*/  IADD3 R21, R29, c[0x0][0x198], RZ ;  /* 0x000066001d157a10 */ /* 0x002fca0007ffe0ff */
[----:B------:R1:W-:Y:S01]  /*29820*/  @P4 STG.E [R16.64], R235 ;  /* 0x000000eb10004986 */ /* 0x0003e2000c101906 */
[----:B------:R-:W-:Y:S02]  /*29830*/  ISETP.LT.AND P4, PT, R51, c[0x0][0x178], !P2 ;  /* 0x00005e0033007a0c */ /* 0x000fe40005781270 */
[----:B------:R-:W-:Y:S01]  /*29840*/  ISETP.LT.AND P2, PT, R99, c[0x0][0x178], !P2 ;  /* 0x00005e0063007a0c */ /* 0x000fe20005741270 */
[----:B--2---:R-:W-:-:S04]  /*29850*/  IMAD.WIDE R2, R29, 0x4, R8 ;  /* 0x000000041d027825 */ /* 0x004fc800078e0208 */
[C---:B---3--:R-:W-:Y:S01]  /*29860*/  IMAD.WIDE R10, R21.reuse, 0x4, R248 ;  /* 0x00000004150a7825 */ /* 0x048fe200078e02f8 */
[----:B------:R2:W-:Y:S03]  /*29870*/  @P3 STG.E [R2.64], R19 ;  /* 0x0000001302003986 */ /* 0x0005e6000c101906 */
[C---:B------:R-:W-:Y:S01]  /*29880*/  IMAD.WIDE R12, R21.reuse, 0x4, R4 ;  /* 0x00000004150c7825 */ /* 0x040fe200078e0204 */
[----:B------:R3:W-:Y:S03]  /*29890*/  @P6 STG.E [R10.64], R130 ;  /* 0x000000820a006986 */ /* 0x0007e6000c101906 */
[----:B------:R-:W-:Y:S01]  /*298a0*/  IMAD.WIDE R14, R21, 0x4, R6 ;  /* 0x00000004150e7825 */ /* 0x000fe200078e0206 */
[----:B------:R2:W-:Y:S01]  /*298b0*/  @P5 STG.E [R12.64], R54 ;  /* 0x000000360c005986 */ /* 0x0005e2000c101906 */
[----:B------:R-:W-:-:S02]  /*298c0*/  ISETP.LT.AND P5, PT, R58, c[0x0][0x178], !P1 ;  /* 0x00005e003a007a0c */ /* 0x000fc40004fa1270 */
[----:B-1----:R-:W-:Y:S01]  /*298d0*/  IMAD.WIDE R16, R21, 0x4, R8 ;  /* 0x0000000415107825 */ /* 0x002fe200078e0208 */
[----:B------:R-:W-:Y:S01]  /*298e0*/  ISETP.LT.AND P6, PT, R59, c[0x0][0x178], !P1 ;  /* 0x00005e003b007a0c */ /* 0x000fe20004fc1270 */
[----:B------:R1:W-:Y:S01]  /*298f0*/  @P4 STG.E [R14.64], R238 ;  /* 0x000000ee0e004986 */ /* 0x0003e2000c101906 */
[----:B------:R-:W-:Y:S02]  /*29900*/  ISETP.LT.AND P4, PT, R51, c[0x0][0x178], !P1 ;  /* 0x00005e0033007a0c */ /* 0x000fe40004f81270 */
[----:B------:R-:W-:Y:S01]  /*29910*/  IADD3 R25, R21, c[0x0][0x198], RZ ;  /* 0x0000660015197a10 */ /* 0x000fe20007ffe0ff */
[----:B------:R1:W-:Y:S01]  /*29920*/  @P2 STG.E [R16.64], R22 ;  /* 0x0000001610002986 */ /* 0x0003e2000c101906 */
[----:B------:R-:W-:Y:S02]  /*29930*/  ISETP.LT.AND P1, PT, R99, c[0x0][0x178], !P1 ;  /* 0x00005e0063007a0c */ /* 0x000fe40004f21270 */
[----:B------:R-:W-:Y:S01]  /*29940*/  ISETP.LT.AND P2, PT, R58, c[0x0][0x178], !P0 ;  /* 0x00005e003a007a0c */ /* 0x000fe20004741270 */
[C---:B--2---:R-:W-:Y:S01]  /*29950*/  IMAD.WIDE R2, R25.reuse, 0x4, R248 ;  /* 0x0000000419027825 */ /* 0x044fe200078e02f8 */
[----:B------:R-:W-:-:S03]  /*29960*/  IADD3 R21, R25, c[0x0][0x198], RZ ;  /* 0x0000660019157a10 */ /* 0x000fc60007ffe0ff */
[----:B---3--:R-:W-:Y:S01]  /*29970*/  IMAD.WIDE R10, R25, 0x4, R4 ;  /* 0x00000004190a7825 */ /* 0x008fe200078e0204 */
[----:B------:R-:W-:-:S03]  /*29980*/  ISETP.GE.AND P3, PT, R0, c[0x0][0x17c], PT ;  /* 0x00005f0000007a0c */ /* 0x000fc60003f66270 */
[----:B------:R-:W-:-:S04]  /*29990*/  IMAD.WIDE R12, R25, 0x4, R6 ;  /* 0x00000004190c7825 */ /* 0x000fc800078e0206 */
[----:B-1----:R-:W-:-:S04]  /*299a0*/  IMAD.WIDE R14, R25, 0x4, R8 ;  /* 0x00000004190e7825 */ /* 0x002fc800078e0208 */
[----:B------:R-:W-:Y:S01]  /*299b0*/  IMAD.WIDE R18, R21, 0x4, R248 ;  /* 0x0000000415127825 */ /* 0x000fe200078e02f8 */
[----:B----4-:R1:W-:Y:S01]  /*299c0*/  @P5 STG.E [R2.64], R131 ;  /* 0x0000008302005986 */ /* 0x0103e2000c101906 */
[----:B------:R-:W-:-:S03]  /*299d0*/  ISETP.LT.AND P5, PT, R58, c[0x0][0x178], !P3 ;  /* 0x00005e003a007a0c */ /* 0x000fc60005fa1270 */
[----:B------:R2:W-:Y:S01]  /*299e0*/  @P6 STG.E [R10.64], R55 ;  /* 0x000000370a006986 */ /* 0x0005e2000c101906 */
[----:B------:R-:W-:-:S03]  /*299f0*/  ISETP.LT.AND P6, PT, R59, c[0x0][0x178], !P3 ;  /* 0x00005e003b007a0c */ /* 0x000fc60005fc1270 */
[----:B------:R3:W-:Y:S01]  /*29a00*/  @P4 STG.E [R12.64], R239 ;  /* 0x000000ef0c004986 */ /* 0x0007e2000c101906 */
[----:B------:R-:W-:-:S03]  /*29a10*/  ISETP.LT.AND P4, PT, R59, c[0x0][0x178], !P0 ;  /* 0x00005e003b007a0c */ /* 0x000fc60004781270 */
[----:B------:R-:W4:Y:S04]  /*29a20*/  LDL.LU R58, [R1+0xd0c] ;  /* 0x000d0c00013a7983 */ /* 0x000f280000300800 */
[----:B------:R1:W-:Y:S01]  /*29a30*/  @P1 STG.E [R14.64], R23 ;  /* 0x000000170e001986 */ /* 0x0003e2000c101906 */
[----:B------:R-:W-:-:S03]  /*29a40*/  ISETP.LT.AND P1, PT, R51, c[0x0][0x178], !P0 ;  /* 0x00005e0033007a0c */ /* 0x000fc60004721270 */
[----:B------:R1:W-:Y:S01]  /*29a50*/  @P2 STG.E [R18.64], R50 ;  /* 0x0000003212002986 */ /* 0x0003e2000c101906 */
[----:B------:R-:W-:-:S03]  /*29a60*/  ISETP.LT.AND P2, PT, R51, c[0x0][0x178], !P3 ;  /* 0x00005e0033007a0c */ /* 0x000fc60005f41270 */
[----:B------:R-:W4:Y:S04]  /*29a70*/  LDL.LU R59, [R1+0xd08] ;  /* 0x000d0800013b7983 */ /* 0x000f280000300800 */
[----:B------:R-:W4:Y:S01]  /*29a80*/  LDL.LU R51, [R1+0xd04] ;  /* 0x000d040001337983 */ /* 0x000f220000300800 */
[----:B------:R-:W-:Y:S02]  /*29a90*/  ISETP.LT.AND P0, PT, R99, c[0x0][0x178], !P0 ;  /* 0x00005e0063007a0c */ /* 0x000fe40004701270 */
[----:B------:R-:W-:Y:S02]  /*29aa0*/  IADD3 R17, R21, c[0x0][0x198], RZ ;  /* 0x0000660015117a10 */ /* 0x000fe40007ffe0ff */
[----:B------:R-:W-:Y:S01]  /*29ab0*/  ISETP.LT.AND P3, PT, R99, c[0x0][0x178], !P3 ;  /* 0x00005e0063007a0c */ /* 0x000fe20005f61270 */
[----:B-1----:R-:W-:-:S04]  /*29ac0*/  IMAD.WIDE R2, R21, 0x4, R4 ;  /* 0x0000000415027825 */ /* 0x002fc800078e0204 */
[----:B--2---:R-:W-:-:S04]  /*29ad0*/  IMAD.WIDE R10, R21, 0x4, R6 ;  /* 0x00000004150a7825 */ /* 0x004fc800078e0206 */
[----:B---3--:R-:W-:-:S04]  /*29ae0*/  IMAD.WIDE R12, R21, 0x4, R8 ;  /* 0x00000004150c7825 */ /* 0x008fc800078e0208 */
[----:B------:R-:W-:-:S04]  /*29af0*/  IMAD.WIDE R248, R17, 0x4, R248 ;  /* 0x0000000411f87825 */ /* 0x000fc800078e02f8 */
[----:B------:R-:W-:-:S04]  /*29b00*/  IMAD.WIDE R4, R17, 0x4, R4 ;  /* 0x0000000411047825 */ /* 0x000fc800078e0204 */
[----:B------:R-:W-:-:S04]  /*29b10*/  IMAD.WIDE R6, R17, 0x4, R6 ;  /* 0x0000000411067825 */ /* 0x000fc800078e0206 */
[----:B------:R-:W-:Y:S01]  /*29b20*/  IMAD.WIDE R8, R17, 0x4, R8 ;  /* 0x0000000411087825 */ /* 0x000fe200078e0208 */
[----:B----4-:R1:W-:Y:S04]  /*29b30*/  @P4 STG.E [R2.64], R58 ;  /* 0x0000003a02004986 */ /* 0x0103e8000c101906 */
[----:B------:R1:W-:Y:S04]  /*29b40*/  @P1 STG.E [R10.64], R242 ;  /* 0x000000f20a001986 */ /* 0x0003e8000c101906 */
[----:B------:R1:W-:Y:S04]  /*29b50*/  @P0 STG.E [R12.64], R26 ;  /* 0x0000001a0c000986 */ /* 0x0003e8000c101906 */
[----:B------:R1:W-:Y:S04]  /*29b60*/  @P5 STG.E [R248.64], R51 ;  /* 0x00000033f8005986 */ /* 0x0003e8000c101906 */
[----:B------:R1:W-:Y:S04]  /*29b70*/  @P6 STG.E [R4.64], R59 ;  /* 0x0000003b04006986 */ /* 0x0003e8000c101906 */
[----:B------:R1:W-:Y:S01]  /*29b80*/  @P2 STG.E [R6.64], R243 ;  /* 0x000000f306002986 */ /* 0x0003e2000c101906 */
[----:B------:R-:W-:Y:S05]  /*29b90*/  @!P3 EXIT ;  /* 0x000000000000b94d */ /* 0x000fea0003800000 */
[----:B------:R-:W-:Y:S01]  /*29ba0*/  STG.E [R8.64], R27 ;  /* 0x0000001b08007986 */ /* 0x000fe2000c101906 */
[----:B------:R-:W-:Y:S05]  /*29bb0*/  EXIT ;  /* 0x000000000000794d */ /* 0x000fea0003800000 */
.L_x_2:
[----:B------:R-:W-:-:S00]  /*29bc0*/  BRA `(.L_x_2) ;  /* 0xfffffff000007947 */ /* 0x000fc0000383ffff */
[----:B------:R-:W-:-:S00]  /*29bd0*/  NOP ;  /* 0x0000000000007918 */ /* 0x000fc00000000000 */
        /* <DEDUP_REMOVED lines=10> */
.L_x_3:


//--------------------- .nv.shared.matmul_kernel  --------------------------
	.section	.nv.shared.matmul_kernel,"aw",@nobits
	.sectionflags	@""
	.align	16
